//
// Generated by NVIDIA NVVM Compiler
//
// Compiler Build ID: CL-36424714
// Cuda compilation tools, release 13.0, V13.0.88
// Based on NVVM 20.0.0
//

.version 9.0
.target sm_100
.address_size 64

	// .globl	_Z16partition_kernelPjS_Piij
// _ZZ16partition_kernelPjS_PiijE6s_left has been demoted
// _ZZ13small_bitonicILi1024EEvPjiE1s has been demoted
// _ZZN3cub18CUB_300001_SM_10006detail10radix_sort31DeviceRadixSortSingleTileKernelINS1_5radix10policy_hubIjNS0_8NullTypeEyE10Policy1000ELNS0_9SortOrderE0EjS6_yNS1_21identity_decomposer_tEEEvPKT1_PSB_PKT2_PSF_T3_iiT4_E12temp_storage has been demoted
// _ZZN3cub18CUB_300001_SM_10006detail10radix_sort30DeviceRadixSortHistogramKernelINS1_5radix10policy_hubIjNS0_8NullTypeEyE10Policy1000ELNS0_9SortOrderE0EjyNS1_21identity_decomposer_tEEEvPT2_PKT1_SB_iiT3_E12temp_storage has been demoted
// _ZZN3cub18CUB_300001_SM_10006detail10radix_sort33DeviceRadixSortExclusiveSumKernelINS1_5radix10policy_hubIjNS0_8NullTypeEyE10Policy1000EyEEvPT0_E12temp_storage has been demoted
// _ZZN3cub18CUB_300001_SM_10006detail10radix_sort29DeviceRadixSortOnesweepKernelINS1_5radix10policy_hubIjNS0_8NullTypeEyE10Policy1000ELNS0_9SortOrderE0EjS6_yiiNS1_21identity_decomposer_tEEEvPT5_SC_PT3_PKSD_PT1_PKSH_PT2_PKSL_T4_iiT6_E1s has been demoted
.global .align 1 .b8 _ZN34_INTERNAL_d8c03e5a_4_k_cu_fe4664fe4cuda3std3__45__cpo5beginE[1];
.global .align 1 .b8 _ZN34_INTERNAL_d8c03e5a_4_k_cu_fe4664fe4cuda3std3__45__cpo3endE[1];
.global .align 1 .b8 _ZN34_INTERNAL_d8c03e5a_4_k_cu_fe4664fe4cuda3std3__45__cpo6cbeginE[1];
.global .align 1 .b8 _ZN34_INTERNAL_d8c03e5a_4_k_cu_fe4664fe4cuda3std3__45__cpo4cendE[1];
.global .align 1 .b8 _ZN34_INTERNAL_d8c03e5a_4_k_cu_fe4664fe4cuda3std3__45__cpo6rbeginE[1];
.global .align 1 .b8 _ZN34_INTERNAL_d8c03e5a_4_k_cu_fe4664fe4cuda3std3__45__cpo4rendE[1];
.global .align 1 .b8 _ZN34_INTERNAL_d8c03e5a_4_k_cu_fe4664fe4cuda3std3__45__cpo7crbeginE[1];
.global .align 1 .b8 _ZN34_INTERNAL_d8c03e5a_4_k_cu_fe4664fe4cuda3std3__45__cpo5crendE[1];
.global .align 1 .b8 _ZN34_INTERNAL_d8c03e5a_4_k_cu_fe4664fe4cuda3std3__436_GLOBAL__N__d8c03e5a_4_k_cu_fe4664fe6ignoreE[1];
.global .align 1 .b8 _ZN34_INTERNAL_d8c03e5a_4_k_cu_fe4664fe4cuda3std3__419piecewise_constructE[1];
.global .align 1 .b8 _ZN34_INTERNAL_d8c03e5a_4_k_cu_fe4664fe4cuda3std3__48in_placeE[1];
.global .align 1 .b8 _ZN34_INTERNAL_d8c03e5a_4_k_cu_fe4664fe4cuda3std3__420unreachable_sentinelE[1];
.global .align 1 .b8 _ZN34_INTERNAL_d8c03e5a_4_k_cu_fe4664fe4cuda3std3__47nulloptE[1];
.global .align 1 .b8 _ZN34_INTERNAL_d8c03e5a_4_k_cu_fe4664fe4cuda3std3__48unexpectE[1];
.global .align 1 .b8 _ZN34_INTERNAL_d8c03e5a_4_k_cu_fe4664fe4cuda3std6ranges3__45__cpo4swapE[1];
.global .align 1 .b8 _ZN34_INTERNAL_d8c03e5a_4_k_cu_fe4664fe4cuda3std6ranges3__45__cpo9iter_moveE[1];
.global .align 1 .b8 _ZN34_INTERNAL_d8c03e5a_4_k_cu_fe4664fe4cuda3std6ranges3__45__cpo5beginE[1];
.global .align 1 .b8 _ZN34_INTERNAL_d8c03e5a_4_k_cu_fe4664fe4cuda3std6ranges3__45__cpo3endE[1];
.global .align 1 .b8 _ZN34_INTERNAL_d8c03e5a_4_k_cu_fe4664fe4cuda3std6ranges3__45__cpo6cbeginE[1];
.global .align 1 .b8 _ZN34_INTERNAL_d8c03e5a_4_k_cu_fe4664fe4cuda3std6ranges3__45__cpo4cendE[1];
.global .align 1 .b8 _ZN34_INTERNAL_d8c03e5a_4_k_cu_fe4664fe4cuda3std6ranges3__45__cpo7advanceE[1];
.global .align 1 .b8 _ZN34_INTERNAL_d8c03e5a_4_k_cu_fe4664fe4cuda3std6ranges3__45__cpo9iter_swapE[1];
.global .align 1 .b8 _ZN34_INTERNAL_d8c03e5a_4_k_cu_fe4664fe4cuda3std6ranges3__45__cpo4nextE[1];
.global .align 1 .b8 _ZN34_INTERNAL_d8c03e5a_4_k_cu_fe4664fe4cuda3std6ranges3__45__cpo4prevE[1];
.global .align 1 .b8 _ZN34_INTERNAL_d8c03e5a_4_k_cu_fe4664fe4cuda3std6ranges3__45__cpo4dataE[1];
.global .align 1 .b8 _ZN34_INTERNAL_d8c03e5a_4_k_cu_fe4664fe4cuda3std6ranges3__45__cpo5cdataE[1];
.global .align 1 .b8 _ZN34_INTERNAL_d8c03e5a_4_k_cu_fe4664fe4cuda3std6ranges3__45__cpo4sizeE[1];
.global .align 1 .b8 _ZN34_INTERNAL_d8c03e5a_4_k_cu_fe4664fe4cuda3std6ranges3__45__cpo5ssizeE[1];
.global .align 1 .b8 _ZN34_INTERNAL_d8c03e5a_4_k_cu_fe4664fe4cuda3std6ranges3__45__cpo8distanceE[1];
.global .align 1 .b8 _ZN34_INTERNAL_d8c03e5a_4_k_cu_fe4664fe6thrust24THRUST_300001_SM_1000_NS8cuda_cub3parE[1];
.global .align 1 .b8 _ZN34_INTERNAL_d8c03e5a_4_k_cu_fe4664fe6thrust24THRUST_300001_SM_1000_NS8cuda_cub10par_nosyncE[1];
.global .align 1 .b8 _ZN34_INTERNAL_d8c03e5a_4_k_cu_fe4664fe6thrust24THRUST_300001_SM_1000_NS6system6detail10sequential3seqE[1];
.global .align 1 .b8 _ZN34_INTERNAL_d8c03e5a_4_k_cu_fe4664fe6thrust24THRUST_300001_SM_1000_NS6system3cpp3parE[1];
.global .align 1 .b8 _ZN34_INTERNAL_d8c03e5a_4_k_cu_fe4664fe6thrust24THRUST_300001_SM_1000_NS12placeholders2_1E[1];
.global .align 1 .b8 _ZN34_INTERNAL_d8c03e5a_4_k_cu_fe4664fe6thrust24THRUST_300001_SM_1000_NS12placeholders2_2E[1];
.global .align 1 .b8 _ZN34_INTERNAL_d8c03e5a_4_k_cu_fe4664fe6thrust24THRUST_300001_SM_1000_NS12placeholders2_3E[1];
.global .align 1 .b8 _ZN34_INTERNAL_d8c03e5a_4_k_cu_fe4664fe6thrust24THRUST_300001_SM_1000_NS12placeholders2_4E[1];
.global .align 1 .b8 _ZN34_INTERNAL_d8c03e5a_4_k_cu_fe4664fe6thrust24THRUST_300001_SM_1000_NS12placeholders2_5E[1];
.global .align 1 .b8 _ZN34_INTERNAL_d8c03e5a_4_k_cu_fe4664fe6thrust24THRUST_300001_SM_1000_NS12placeholders2_6E[1];
.global .align 1 .b8 _ZN34_INTERNAL_d8c03e5a_4_k_cu_fe4664fe6thrust24THRUST_300001_SM_1000_NS12placeholders2_7E[1];
.global .align 1 .b8 _ZN34_INTERNAL_d8c03e5a_4_k_cu_fe4664fe6thrust24THRUST_300001_SM_1000_NS12placeholders2_8E[1];
.global .align 1 .b8 _ZN34_INTERNAL_d8c03e5a_4_k_cu_fe4664fe6thrust24THRUST_300001_SM_1000_NS12placeholders2_9E[1];
.global .align 1 .b8 _ZN34_INTERNAL_d8c03e5a_4_k_cu_fe4664fe6thrust24THRUST_300001_SM_1000_NS12placeholders3_10E[1];
.global .align 1 .b8 _ZN34_INTERNAL_d8c03e5a_4_k_cu_fe4664fe6thrust24THRUST_300001_SM_1000_NS3seqE[1];
.global .align 1 .b8 _ZN34_INTERNAL_d8c03e5a_4_k_cu_fe4664fe6thrust24THRUST_300001_SM_1000_NS6deviceE[1];

.visible .entry _Z16partition_kernelPjS_Piij(
	.param .u64 .ptr .align 1 _Z16partition_kernelPjS_Piij_param_0,
	.param .u64 .ptr .align 1 _Z16partition_kernelPjS_Piij_param_1,
	.param .u64 .ptr .align 1 _Z16partition_kernelPjS_Piij_param_2,
	.param .u32 _Z16partition_kernelPjS_Piij_param_3,
	.param .u32 _Z16partition_kernelPjS_Piij_param_4
)
{
	.reg .pred 	%p<19>;
	.reg .b32 	%r<143>;
	.reg .b64 	%rd<13>;
	// demoted variable
	.shared .align 4 .b8 _ZZ16partition_kernelPjS_PiijE6s_left[128];
	ld.param.u64 	%rd2, [_Z16partition_kernelPjS_Piij_param_0];
	ld.param.u64 	%rd4, [_Z16partition_kernelPjS_Piij_param_1];
	ld.param.u64 	%rd3, [_Z16partition_kernelPjS_Piij_param_2];
	ld.param.u32 	%r35, [_Z16partition_kernelPjS_Piij_param_3];
	ld.param.u32 	%r36, [_Z16partition_kernelPjS_Piij_param_4];
	cvta.to.global.u64 	%rd1, %rd4;
	mov.u32 	%r38, %ctaid.x;
	mov.u32 	%r1, %ntid.x;
	mov.u32 	%r2, %tid.x;
	mad.lo.s32 	%r3, %r38, %r1, %r2;
	setp.ge.s32 	%p2, %r3, %r35;
	mov.b32 	%r129, -1;
	@%p2 bra 	$L__BB0_2;
	cvta.to.global.u64 	%rd5, %rd2;
	mul.wide.s32 	%rd6, %r3, 4;
	add.s64 	%rd7, %rd5, %rd6;
	ld.global.u32 	%r129, [%rd7];
$L__BB0_2:
	and.b32  	%r39, %r2, 31;
	setp.lt.s32 	%p3, %r3, %r35;
	setp.lt.u32 	%p4, %r129, %r36;
	and.pred  	%p1, %p3, %p4;
	mov.b32 	%r40, -1;
	vote.sync.ballot.b32 	%r6, %p1, %r40;
	shl.b32 	%r41, %r40, %r39;
	not.b32 	%r42, %r41;
	and.b32  	%r7, %r6, %r42;
	setp.ne.s32 	%p6, %r39, 31;
	shr.u32 	%r43, %r2, 3;
	and.b32  	%r44, %r43, 124;
	mov.u32 	%r45, _ZZ16partition_kernelPjS_PiijE6s_left;
	add.s32 	%r8, %r45, %r44;
	@%p6 bra 	$L__BB0_4;
	popc.b32 	%r46, %r6;
	st.shared.u32 	[%r8], %r46;
$L__BB0_4:
	bar.sync 	0;
	setp.gt.u32 	%p7, %r2, 31;
	@%p7 bra 	$L__BB0_18;
	setp.eq.s32 	%p8, %r2, 0;
	mov.b32 	%r142, 0;
	@%p8 bra 	$L__BB0_17;
	and.b32  	%r9, %r2, 15;
	setp.lt.u32 	%p9, %r2, 16;
	mov.b32 	%r134, 0;
	mov.u32 	%r142, %r134;
	@%p9 bra 	$L__BB0_8;
	ld.shared.u32 	%r51, [_ZZ16partition_kernelPjS_PiijE6s_left];
	ld.shared.u32 	%r52, [_ZZ16partition_kernelPjS_PiijE6s_left+4];
	add.s32 	%r53, %r52, %r51;
	ld.shared.u32 	%r54, [_ZZ16partition_kernelPjS_PiijE6s_left+8];
	add.s32 	%r55, %r54, %r53;
	ld.shared.u32 	%r56, [_ZZ16partition_kernelPjS_PiijE6s_left+12];
	add.s32 	%r57, %r56, %r55;
	ld.shared.u32 	%r58, [_ZZ16partition_kernelPjS_PiijE6s_left+16];
	add.s32 	%r59, %r58, %r57;
	ld.shared.u32 	%r60, [_ZZ16partition_kernelPjS_PiijE6s_left+20];
	add.s32 	%r61, %r60, %r59;
	ld.shared.u32 	%r62, [_ZZ16partition_kernelPjS_PiijE6s_left+24];
	add.s32 	%r63, %r62, %r61;
	ld.shared.u32 	%r64, [_ZZ16partition_kernelPjS_PiijE6s_left+28];
	add.s32 	%r65, %r64, %r63;
	ld.shared.u32 	%r66, [_ZZ16partition_kernelPjS_PiijE6s_left+32];
	add.s32 	%r67, %r66, %r65;
	ld.shared.u32 	%r68, [_ZZ16partition_kernelPjS_PiijE6s_left+36];
	add.s32 	%r69, %r68, %r67;
	ld.shared.u32 	%r70, [_ZZ16partition_kernelPjS_PiijE6s_left+40];
	add.s32 	%r71, %r70, %r69;
	ld.shared.u32 	%r72, [_ZZ16partition_kernelPjS_PiijE6s_left+44];
	add.s32 	%r73, %r72, %r71;
	ld.shared.u32 	%r74, [_ZZ16partition_kernelPjS_PiijE6s_left+48];
	add.s32 	%r75, %r74, %r73;
	ld.shared.u32 	%r76, [_ZZ16partition_kernelPjS_PiijE6s_left+52];
	add.s32 	%r77, %r76, %r75;
	ld.shared.u32 	%r78, [_ZZ16partition_kernelPjS_PiijE6s_left+56];
	add.s32 	%r79, %r78, %r77;
	ld.shared.u32 	%r80, [_ZZ16partition_kernelPjS_PiijE6s_left+60];
	add.s32 	%r142, %r80, %r79;
	mov.b32 	%r134, 16;
$L__BB0_8:
	setp.eq.s32 	%p10, %r9, 0;
	@%p10 bra 	$L__BB0_17;
	and.b32  	%r14, %r2, 7;
	setp.lt.u32 	%p11, %r9, 8;
	@%p11 bra 	$L__BB0_11;
	shl.b32 	%r82, %r134, 2;
	add.s32 	%r84, %r45, %r82;
	ld.shared.u32 	%r85, [%r84];
	add.s32 	%r86, %r85, %r142;
	ld.shared.u32 	%r87, [%r84+4];
	add.s32 	%r88, %r87, %r86;
	ld.shared.u32 	%r89, [%r84+8];
	add.s32 	%r90, %r89, %r88;
	ld.shared.u32 	%r91, [%r84+12];
	add.s32 	%r92, %r91, %r90;
	ld.shared.u32 	%r93, [%r84+16];
	add.s32 	%r94, %r93, %r92;
	ld.shared.u32 	%r95, [%r84+20];
	add.s32 	%r96, %r95, %r94;
	ld.shared.u32 	%r97, [%r84+24];
	add.s32 	%r98, %r97, %r96;
	ld.shared.u32 	%r99, [%r84+28];
	add.s32 	%r142, %r99, %r98;
	add.s32 	%r134, %r134, 8;
$L__BB0_11:
	setp.eq.s32 	%p12, %r14, 0;
	@%p12 bra 	$L__BB0_17;
	and.b32  	%r20, %r2, 3;
	setp.lt.u32 	%p13, %r14, 4;
	@%p13 bra 	$L__BB0_14;
	shl.b32 	%r101, %r134, 2;
	add.s32 	%r103, %r45, %r101;
	ld.shared.u32 	%r104, [%r103];
	add.s32 	%r105, %r104, %r142;
	ld.shared.u32 	%r106, [%r103+4];
	add.s32 	%r107, %r106, %r105;
	ld.shared.u32 	%r108, [%r103+8];
	add.s32 	%r109, %r108, %r107;
	ld.shared.u32 	%r110, [%r103+12];
	add.s32 	%r142, %r110, %r109;
	add.s32 	%r134, %r134, 4;
$L__BB0_14:
	setp.eq.s32 	%p14, %r20, 0;
	@%p14 bra 	$L__BB0_17;
	shl.b32 	%r111, %r134, 2;
	add.s32 	%r140, %r45, %r111;
	neg.s32 	%r139, %r20;
$L__BB0_16:
	.pragma "nounroll";
	ld.shared.u32 	%r113, [%r140];
	add.s32 	%r142, %r113, %r142;
	add.s32 	%r140, %r140, 4;
	add.s32 	%r139, %r139, 1;
	setp.ne.s32 	%p15, %r139, 0;
	@%p15 bra 	$L__BB0_16;
$L__BB0_17:
	shl.b32 	%r114, %r2, 2;
	add.s32 	%r116, %r45, %r114;
	st.shared.u32 	[%r116], %r142;
$L__BB0_18:
	bar.sync 	0;
	not.pred 	%p16, %p1;
	@%p16 bra 	$L__BB0_20;
	ld.shared.u32 	%r119, [%r8];
	popc.b32 	%r120, %r7;
	add.s32 	%r121, %r119, %r120;
	mul.wide.s32 	%rd10, %r121, 4;
	add.s64 	%rd11, %rd1, %rd10;
	st.global.u32 	[%rd11], %r129;
	bra.uni 	$L__BB0_22;
$L__BB0_20:
	setp.ge.s32 	%p17, %r3, %r35;
	@%p17 bra 	$L__BB0_22;
	not.b32 	%r117, %r3;
	add.s32 	%r118, %r35, %r117;
	mul.wide.s32 	%rd8, %r118, 4;
	add.s64 	%rd9, %rd1, %rd8;
	st.global.u32 	[%rd9], %r129;
$L__BB0_22:
	setp.ne.s32 	%p18, %r3, 0;
	@%p18 bra 	$L__BB0_24;
	shr.u32 	%r122, %r1, 3;
	and.b32  	%r123, %r122, 536870908;
	add.s32 	%r125, %r45, %r123;
	ld.shared.u32 	%r126, [%r125+-4];
	popc.b32 	%r127, %r6;
	add.s32 	%r128, %r126, %r127;
	cvta.to.global.u64 	%rd12, %rd3;
	st.global.u32 	[%rd12], %r128;
$L__BB0_24:
	ret;

}
	// .globl	_Z13small_bitonicILi1024EEvPji
.visible .entry _Z13small_bitonicILi1024EEvPji(
	.param .u64 .ptr .align 1 _Z13small_bitonicILi1024EEvPji_param_0,
	.param .u32 _Z13small_bitonicILi1024EEvPji_param_1
)
{
	.reg .pred 	%p<278>;
	.reg .b32 	%r<178>;
	.reg .b64 	%rd<5>;
	// demoted variable
	.shared .align 4 .b8 _ZZ13small_bitonicILi1024EEvPjiE1s[4096];
	ld.param.u64 	%rd2, [_Z13small_bitonicILi1024EEvPji_param_0];
	ld.param.u32 	%r144, [_Z13small_bitonicILi1024EEvPji_param_1];
	cvta.to.global.u64 	%rd3, %rd2;
	mov.u32 	%r1, %tid.x;
	setp.ge.s32 	%p1, %r1, %r144;
	mul.wide.u32 	%rd4, %r1, 4;
	add.s64 	%rd1, %rd3, %rd4;
	mov.b32 	%r177, -1;
	@%p1 bra 	$L__BB1_2;
	ld.global.u32 	%r177, [%rd1];
$L__BB1_2:
	shl.b32 	%r146, %r1, 2;
	mov.u32 	%r147, _ZZ13small_bitonicILi1024EEvPjiE1s;
	add.s32 	%r4, %r147, %r146;
	st.shared.u32 	[%r4], %r177;
	bar.sync 	0;
	xor.b32  	%r5, %r1, 1;
	setp.le.u32 	%p2, %r5, %r1;
	xor.b32  	%r148, %r146, 4;
	add.s32 	%r6, %r147, %r148;
	@%p2 bra 	$L__BB1_5;
	and.b32  	%r149, %r1, 1;
	setp.eq.b32 	%p3, %r149, 1;
	ld.shared.u32 	%r7, [%r4];
	ld.shared.u32 	%r8, [%r6];
	setp.gt.u32 	%p4, %r7, %r8;
	xor.pred  	%p5, %p3, %p4;
	not.pred 	%p6, %p5;
	@%p6 bra 	$L__BB1_5;
	st.shared.u32 	[%r4], %r8;
	st.shared.u32 	[%r6], %r7;
$L__BB1_5:
	bar.sync 	0;
	and.b32  	%r9, %r1, 2;
	xor.b32  	%r10, %r1, 2;
	setp.le.u32 	%p7, %r10, %r1;
	xor.b32  	%r151, %r146, 8;
	add.s32 	%r11, %r147, %r151;
	@%p7 bra 	$L__BB1_8;
	setp.ne.s32 	%p8, %r9, 0;
	ld.shared.u32 	%r12, [%r4];
	ld.shared.u32 	%r13, [%r11];
	setp.gt.u32 	%p9, %r12, %r13;
	xor.pred  	%p10, %p8, %p9;
	not.pred 	%p11, %p10;
	@%p11 bra 	$L__BB1_8;
	st.shared.u32 	[%r4], %r13;
	st.shared.u32 	[%r11], %r12;
$L__BB1_8:
	setp.le.u32 	%p12, %r5, %r1;
	bar.sync 	0;
	@%p12 bra 	$L__BB1_11;
	setp.ne.s32 	%p13, %r9, 0;
	ld.shared.u32 	%r14, [%r4];
	ld.shared.u32 	%r15, [%r6];
	setp.gt.u32 	%p14, %r14, %r15;
	xor.pred  	%p15, %p13, %p14;
	not.pred 	%p16, %p15;
	@%p16 bra 	$L__BB1_11;
	st.shared.u32 	[%r4], %r15;
	st.shared.u32 	[%r6], %r14;
$L__BB1_11:
	bar.sync 	0;
	and.b32  	%r16, %r1, 4;
	xor.b32  	%r17, %r1, 4;
	setp.le.u32 	%p17, %r17, %r1;
	xor.b32  	%r154, %r146, 16;
	add.s32 	%r18, %r147, %r154;
	@%p17 bra 	$L__BB1_14;
	setp.ne.s32 	%p18, %r16, 0;
	ld.shared.u32 	%r19, [%r4];
	ld.shared.u32 	%r20, [%r18];
	setp.gt.u32 	%p19, %r19, %r20;
	xor.pred  	%p20, %p18, %p19;
	not.pred 	%p21, %p20;
	@%p21 bra 	$L__BB1_14;
	st.shared.u32 	[%r4], %r20;
	st.shared.u32 	[%r18], %r19;
$L__BB1_14:
	setp.le.u32 	%p22, %r10, %r1;
	bar.sync 	0;
	@%p22 bra 	$L__BB1_17;
	setp.ne.s32 	%p23, %r16, 0;
	ld.shared.u32 	%r21, [%r4];
	ld.shared.u32 	%r22, [%r11];
	setp.gt.u32 	%p24, %r21, %r22;
	xor.pred  	%p25, %p23, %p24;
	not.pred 	%p26, %p25;
	@%p26 bra 	$L__BB1_17;
	st.shared.u32 	[%r4], %r22;
	st.shared.u32 	[%r11], %r21;
$L__BB1_17:
	setp.le.u32 	%p27, %r5, %r1;
	bar.sync 	0;
	@%p27 bra 	$L__BB1_20;
	setp.ne.s32 	%p28, %r16, 0;
	ld.shared.u32 	%r23, [%r4];
	ld.shared.u32 	%r24, [%r6];
	setp.gt.u32 	%p29, %r23, %r24;
	xor.pred  	%p30, %p28, %p29;
	not.pred 	%p31, %p30;
	@%p31 bra 	$L__BB1_20;
	st.shared.u32 	[%r4], %r24;
	st.shared.u32 	[%r6], %r23;
$L__BB1_20:
	bar.sync 	0;
	and.b32  	%r25, %r1, 8;
	xor.b32  	%r26, %r1, 8;
	setp.le.u32 	%p32, %r26, %r1;
	xor.b32  	%r157, %r146, 32;
	add.s32 	%r27, %r147, %r157;
	@%p32 bra 	$L__BB1_23;
	setp.ne.s32 	%p33, %r25, 0;
	ld.shared.u32 	%r28, [%r4];
	ld.shared.u32 	%r29, [%r27];
	setp.gt.u32 	%p34, %r28, %r29;
	xor.pred  	%p35, %p33, %p34;
	not.pred 	%p36, %p35;
	@%p36 bra 	$L__BB1_23;
	st.shared.u32 	[%r4], %r29;
	st.shared.u32 	[%r27], %r28;
$L__BB1_23:
	setp.le.u32 	%p37, %r17, %r1;
	bar.sync 	0;
	@%p37 bra 	$L__BB1_26;
	setp.ne.s32 	%p38, %r25, 0;
	ld.shared.u32 	%r30, [%r4];
	ld.shared.u32 	%r31, [%r18];
	setp.gt.u32 	%p39, %r30, %r31;
	xor.pred  	%p40, %p38, %p39;
	not.pred 	%p41, %p40;
	@%p41 bra 	$L__BB1_26;
	st.shared.u32 	[%r4], %r31;
	st.shared.u32 	[%r18], %r30;
$L__BB1_26:
	setp.le.u32 	%p42, %r10, %r1;
	bar.sync 	0;
	@%p42 bra 	$L__BB1_29;
	setp.ne.s32 	%p43, %r25, 0;
	ld.shared.u32 	%r32, [%r4];
	ld.shared.u32 	%r33, [%r11];
	setp.gt.u32 	%p44, %r32, %r33;
	xor.pred  	%p45, %p43, %p44;
	not.pred 	%p46, %p45;
	@%p46 bra 	$L__BB1_29;
	st.shared.u32 	[%r4], %r33;
	st.shared.u32 	[%r11], %r32;
$L__BB1_29:
	setp.le.u32 	%p47, %r5, %r1;
	bar.sync 	0;
	@%p47 bra 	$L__BB1_32;
	setp.ne.s32 	%p48, %r25, 0;
	ld.shared.u32 	%r34, [%r4];
	ld.shared.u32 	%r35, [%r6];
	setp.gt.u32 	%p49, %r34, %r35;
	xor.pred  	%p50, %p48, %p49;
	not.pred 	%p51, %p50;
	@%p51 bra 	$L__BB1_32;
	st.shared.u32 	[%r4], %r35;
	st.shared.u32 	[%r6], %r34;
$L__BB1_32:
	bar.sync 	0;
	and.b32  	%r36, %r1, 16;
	xor.b32  	%r37, %r1, 16;
	setp.le.u32 	%p52, %r37, %r1;
	xor.b32  	%r160, %r146, 64;
	add.s32 	%r38, %r147, %r160;
	@%p52 bra 	$L__BB1_35;
	setp.ne.s32 	%p53, %r36, 0;
	ld.shared.u32 	%r39, [%r4];
	ld.shared.u32 	%r40, [%r38];
	setp.gt.u32 	%p54, %r39, %r40;
	xor.pred  	%p55, %p53, %p54;
	not.pred 	%p56, %p55;
	@%p56 bra 	$L__BB1_35;
	st.shared.u32 	[%r4], %r40;
	st.shared.u32 	[%r38], %r39;
$L__BB1_35:
	setp.le.u32 	%p57, %r26, %r1;
	bar.sync 	0;
	@%p57 bra 	$L__BB1_38;
	setp.ne.s32 	%p58, %r36, 0;
	ld.shared.u32 	%r41, [%r4];
	ld.shared.u32 	%r42, [%r27];
	setp.gt.u32 	%p59, %r41, %r42;
	xor.pred  	%p60, %p58, %p59;
	not.pred 	%p61, %p60;
	@%p61 bra 	$L__BB1_38;
	st.shared.u32 	[%r4], %r42;
	st.shared.u32 	[%r27], %r41;
$L__BB1_38:
	setp.le.u32 	%p62, %r17, %r1;
	bar.sync 	0;
	@%p62 bra 	$L__BB1_41;
	setp.ne.s32 	%p63, %r36, 0;
	ld.shared.u32 	%r43, [%r4];
	ld.shared.u32 	%r44, [%r18];
	setp.gt.u32 	%p64, %r43, %r44;
	xor.pred  	%p65, %p63, %p64;
	not.pred 	%p66, %p65;
	@%p66 bra 	$L__BB1_41;
	st.shared.u32 	[%r4], %r44;
	st.shared.u32 	[%r18], %r43;
$L__BB1_41:
	setp.le.u32 	%p67, %r10, %r1;
	bar.sync 	0;
	@%p67 bra 	$L__BB1_44;
	setp.ne.s32 	%p68, %r36, 0;
	ld.shared.u32 	%r45, [%r4];
	ld.shared.u32 	%r46, [%r11];
	setp.gt.u32 	%p69, %r45, %r46;
	xor.pred  	%p70, %p68, %p69;
	not.pred 	%p71, %p70;
	@%p71 bra 	$L__BB1_44;
	st.shared.u32 	[%r4], %r46;
	st.shared.u32 	[%r11], %r45;
$L__BB1_44:
	setp.le.u32 	%p72, %r5, %r1;
	bar.sync 	0;
	@%p72 bra 	$L__BB1_47;
	setp.ne.s32 	%p73, %r36, 0;
	ld.shared.u32 	%r47, [%r4];
	ld.shared.u32 	%r48, [%r6];
	setp.gt.u32 	%p74, %r47, %r48;
	xor.pred  	%p75, %p73, %p74;
	not.pred 	%p76, %p75;
	@%p76 bra 	$L__BB1_47;
	st.shared.u32 	[%r4], %r48;
	st.shared.u32 	[%r6], %r47;
$L__BB1_47:
	bar.sync 	0;
	and.b32  	%r49, %r1, 32;
	xor.b32  	%r50, %r1, 32;
	setp.le.u32 	%p77, %r50, %r1;
	xor.b32  	%r163, %r146, 128;
	add.s32 	%r51, %r147, %r163;
	@%p77 bra 	$L__BB1_50;
	setp.ne.s32 	%p78, %r49, 0;
	ld.shared.u32 	%r52, [%r4];
	ld.shared.u32 	%r53, [%r51];
	setp.gt.u32 	%p79, %r52, %r53;
	xor.pred  	%p80, %p78, %p79;
	not.pred 	%p81, %p80;
	@%p81 bra 	$L__BB1_50;
	st.shared.u32 	[%r4], %r53;
	st.shared.u32 	[%r51], %r52;
$L__BB1_50:
	setp.le.u32 	%p82, %r37, %r1;
	bar.sync 	0;
	@%p82 bra 	$L__BB1_53;
	setp.ne.s32 	%p83, %r49, 0;
	ld.shared.u32 	%r54, [%r4];
	ld.shared.u32 	%r55, [%r38];
	setp.gt.u32 	%p84, %r54, %r55;
	xor.pred  	%p85, %p83, %p84;
	not.pred 	%p86, %p85;
	@%p86 bra 	$L__BB1_53;
	st.shared.u32 	[%r4], %r55;
	st.shared.u32 	[%r38], %r54;
$L__BB1_53:
	setp.le.u32 	%p87, %r26, %r1;
	bar.sync 	0;
	@%p87 bra 	$L__BB1_56;
	setp.ne.s32 	%p88, %r49, 0;
	ld.shared.u32 	%r56, [%r4];
	ld.shared.u32 	%r57, [%r27];
	setp.gt.u32 	%p89, %r56, %r57;
	xor.pred  	%p90, %p88, %p89;
	not.pred 	%p91, %p90;
	@%p91 bra 	$L__BB1_56;
	st.shared.u32 	[%r4], %r57;
	st.shared.u32 	[%r27], %r56;
$L__BB1_56:
	setp.le.u32 	%p92, %r17, %r1;
	bar.sync 	0;
	@%p92 bra 	$L__BB1_59;
	setp.ne.s32 	%p93, %r49, 0;
	ld.shared.u32 	%r58, [%r4];
	ld.shared.u32 	%r59, [%r18];
	setp.gt.u32 	%p94, %r58, %r59;
	xor.pred  	%p95, %p93, %p94;
	not.pred 	%p96, %p95;
	@%p96 bra 	$L__BB1_59;
	st.shared.u32 	[%r4], %r59;
	st.shared.u32 	[%r18], %r58;
$L__BB1_59:
	setp.le.u32 	%p97, %r10, %r1;
	bar.sync 	0;
	@%p97 bra 	$L__BB1_62;
	setp.ne.s32 	%p98, %r49, 0;
	ld.shared.u32 	%r60, [%r4];
	ld.shared.u32 	%r61, [%r11];
	setp.gt.u32 	%p99, %r60, %r61;
	xor.pred  	%p100, %p98, %p99;
	not.pred 	%p101, %p100;
	@%p101 bra 	$L__BB1_62;
	st.shared.u32 	[%r4], %r61;
	st.shared.u32 	[%r11], %r60;
$L__BB1_62:
	setp.le.u32 	%p102, %r5, %r1;
	bar.sync 	0;
	@%p102 bra 	$L__BB1_65;
	setp.ne.s32 	%p103, %r49, 0;
	ld.shared.u32 	%r62, [%r4];
	ld.shared.u32 	%r63, [%r6];
	setp.gt.u32 	%p104, %r62, %r63;
	xor.pred  	%p105, %p103, %p104;
	not.pred 	%p106, %p105;
	@%p106 bra 	$L__BB1_65;
	st.shared.u32 	[%r4], %r63;
	st.shared.u32 	[%r6], %r62;
$L__BB1_65:
	bar.sync 	0;
	and.b32  	%r64, %r1, 64;
	xor.b32  	%r65, %r1, 64;
	setp.le.u32 	%p107, %r65, %r1;
	xor.b32  	%r166, %r146, 256;
	add.s32 	%r66, %r147, %r166;
	@%p107 bra 	$L__BB1_68;
	setp.ne.s32 	%p108, %r64, 0;
	ld.shared.u32 	%r67, [%r4];
	ld.shared.u32 	%r68, [%r66];
	setp.gt.u32 	%p109, %r67, %r68;
	xor.pred  	%p110, %p108, %p109;
	not.pred 	%p111, %p110;
	@%p111 bra 	$L__BB1_68;
	st.shared.u32 	[%r4], %r68;
	st.shared.u32 	[%r66], %r67;
$L__BB1_68:
	setp.le.u32 	%p112, %r50, %r1;
	bar.sync 	0;
	@%p112 bra 	$L__BB1_71;
	setp.ne.s32 	%p113, %r64, 0;
	ld.shared.u32 	%r69, [%r4];
	ld.shared.u32 	%r70, [%r51];
	setp.gt.u32 	%p114, %r69, %r70;
	xor.pred  	%p115, %p113, %p114;
	not.pred 	%p116, %p115;
	@%p116 bra 	$L__BB1_71;
	st.shared.u32 	[%r4], %r70;
	st.shared.u32 	[%r51], %r69;
$L__BB1_71:
	setp.le.u32 	%p117, %r37, %r1;
	bar.sync 	0;
	@%p117 bra 	$L__BB1_74;
	setp.ne.s32 	%p118, %r64, 0;
	ld.shared.u32 	%r71, [%r4];
	ld.shared.u32 	%r72, [%r38];
	setp.gt.u32 	%p119, %r71, %r72;
	xor.pred  	%p120, %p118, %p119;
	not.pred 	%p121, %p120;
	@%p121 bra 	$L__BB1_74;
	st.shared.u32 	[%r4], %r72;
	st.shared.u32 	[%r38], %r71;
$L__BB1_74:
	setp.le.u32 	%p122, %r26, %r1;
	bar.sync 	0;
	@%p122 bra 	$L__BB1_77;
	setp.ne.s32 	%p123, %r64, 0;
	ld.shared.u32 	%r73, [%r4];
	ld.shared.u32 	%r74, [%r27];
	setp.gt.u32 	%p124, %r73, %r74;
	xor.pred  	%p125, %p123, %p124;
	not.pred 	%p126, %p125;
	@%p126 bra 	$L__BB1_77;
	st.shared.u32 	[%r4], %r74;
	st.shared.u32 	[%r27], %r73;
$L__BB1_77:
	setp.le.u32 	%p127, %r17, %r1;
	bar.sync 	0;
	@%p127 bra 	$L__BB1_80;
	setp.ne.s32 	%p128, %r64, 0;
	ld.shared.u32 	%r75, [%r4];
	ld.shared.u32 	%r76, [%r18];
	setp.gt.u32 	%p129, %r75, %r76;
	xor.pred  	%p130, %p128, %p129;
	not.pred 	%p131, %p130;
	@%p131 bra 	$L__BB1_80;
	st.shared.u32 	[%r4], %r76;
	st.shared.u32 	[%r18], %r75;
$L__BB1_80:
	setp.le.u32 	%p132, %r10, %r1;
	bar.sync 	0;
	@%p132 bra 	$L__BB1_83;
	setp.ne.s32 	%p133, %r64, 0;
	ld.shared.u32 	%r77, [%r4];
	ld.shared.u32 	%r78, [%r11];
	setp.gt.u32 	%p134, %r77, %r78;
	xor.pred  	%p135, %p133, %p134;
	not.pred 	%p136, %p135;
	@%p136 bra 	$L__BB1_83;
	st.shared.u32 	[%r4], %r78;
	st.shared.u32 	[%r11], %r77;
$L__BB1_83:
	setp.le.u32 	%p137, %r5, %r1;
	bar.sync 	0;
	@%p137 bra 	$L__BB1_86;
	setp.ne.s32 	%p138, %r64, 0;
	ld.shared.u32 	%r79, [%r4];
	ld.shared.u32 	%r80, [%r6];
	setp.gt.u32 	%p139, %r79, %r80;
	xor.pred  	%p140, %p138, %p139;
	not.pred 	%p141, %p140;
	@%p141 bra 	$L__BB1_86;
	st.shared.u32 	[%r4], %r80;
	st.shared.u32 	[%r6], %r79;
$L__BB1_86:
	bar.sync 	0;
	and.b32  	%r81, %r1, 128;
	xor.b32  	%r82, %r1, 128;
	setp.le.u32 	%p142, %r82, %r1;
	xor.b32  	%r169, %r146, 512;
	add.s32 	%r83, %r147, %r169;
	@%p142 bra 	$L__BB1_89;
	setp.ne.s32 	%p143, %r81, 0;
	ld.shared.u32 	%r84, [%r4];
	ld.shared.u32 	%r85, [%r83];
	setp.gt.u32 	%p144, %r84, %r85;
	xor.pred  	%p145, %p143, %p144;
	not.pred 	%p146, %p145;
	@%p146 bra 	$L__BB1_89;
	st.shared.u32 	[%r4], %r85;
	st.shared.u32 	[%r83], %r84;
$L__BB1_89:
	setp.le.u32 	%p147, %r65, %r1;
	bar.sync 	0;
	@%p147 bra 	$L__BB1_92;
	setp.ne.s32 	%p148, %r81, 0;
	ld.shared.u32 	%r86, [%r4];
	ld.shared.u32 	%r87, [%r66];
	setp.gt.u32 	%p149, %r86, %r87;
	xor.pred  	%p150, %p148, %p149;
	not.pred 	%p151, %p150;
	@%p151 bra 	$L__BB1_92;
	st.shared.u32 	[%r4], %r87;
	st.shared.u32 	[%r66], %r86;
$L__BB1_92:
	setp.le.u32 	%p152, %r50, %r1;
	bar.sync 	0;
	@%p152 bra 	$L__BB1_95;
	setp.ne.s32 	%p153, %r81, 0;
	ld.shared.u32 	%r88, [%r4];
	ld.shared.u32 	%r89, [%r51];
	setp.gt.u32 	%p154, %r88, %r89;
	xor.pred  	%p155, %p153, %p154;
	not.pred 	%p156, %p155;
	@%p156 bra 	$L__BB1_95;
	st.shared.u32 	[%r4], %r89;
	st.shared.u32 	[%r51], %r88;
$L__BB1_95:
	setp.le.u32 	%p157, %r37, %r1;
	bar.sync 	0;
	@%p157 bra 	$L__BB1_98;
	setp.ne.s32 	%p158, %r81, 0;
	ld.shared.u32 	%r90, [%r4];
	ld.shared.u32 	%r91, [%r38];
	setp.gt.u32 	%p159, %r90, %r91;
	xor.pred  	%p160, %p158, %p159;
	not.pred 	%p161, %p160;
	@%p161 bra 	$L__BB1_98;
	st.shared.u32 	[%r4], %r91;
	st.shared.u32 	[%r38], %r90;
$L__BB1_98:
	setp.le.u32 	%p162, %r26, %r1;
	bar.sync 	0;
	@%p162 bra 	$L__BB1_101;
	setp.ne.s32 	%p163, %r81, 0;
	ld.shared.u32 	%r92, [%r4];
	ld.shared.u32 	%r93, [%r27];
	setp.gt.u32 	%p164, %r92, %r93;
	xor.pred  	%p165, %p163, %p164;
	not.pred 	%p166, %p165;
	@%p166 bra 	$L__BB1_101;
	st.shared.u32 	[%r4], %r93;
	st.shared.u32 	[%r27], %r92;
$L__BB1_101:
	setp.le.u32 	%p167, %r17, %r1;
	bar.sync 	0;
	@%p167 bra 	$L__BB1_104;
	setp.ne.s32 	%p168, %r81, 0;
	ld.shared.u32 	%r94, [%r4];
	ld.shared.u32 	%r95, [%r18];
	setp.gt.u32 	%p169, %r94, %r95;
	xor.pred  	%p170, %p168, %p169;
	not.pred 	%p171, %p170;
	@%p171 bra 	$L__BB1_104;
	st.shared.u32 	[%r4], %r95;
	st.shared.u32 	[%r18], %r94;
$L__BB1_104:
	setp.le.u32 	%p172, %r10, %r1;
	bar.sync 	0;
	@%p172 bra 	$L__BB1_107;
	setp.ne.s32 	%p173, %r81, 0;
	ld.shared.u32 	%r96, [%r4];
	ld.shared.u32 	%r97, [%r11];
	setp.gt.u32 	%p174, %r96, %r97;
	xor.pred  	%p175, %p173, %p174;
	not.pred 	%p176, %p175;
	@%p176 bra 	$L__BB1_107;
	st.shared.u32 	[%r4], %r97;
	st.shared.u32 	[%r11], %r96;
$L__BB1_107:
	setp.le.u32 	%p177, %r5, %r1;
	bar.sync 	0;
	@%p177 bra 	$L__BB1_110;
	setp.ne.s32 	%p178, %r81, 0;
	ld.shared.u32 	%r98, [%r4];
	ld.shared.u32 	%r99, [%r6];
	setp.gt.u32 	%p179, %r98, %r99;
	xor.pred  	%p180, %p178, %p179;
	not.pred 	%p181, %p180;
	@%p181 bra 	$L__BB1_110;
	st.shared.u32 	[%r4], %r99;
	st.shared.u32 	[%r6], %r98;
$L__BB1_110:
	bar.sync 	0;
	and.b32  	%r100, %r1, 256;
	xor.b32  	%r101, %r1, 256;
	setp.le.u32 	%p182, %r101, %r1;
	xor.b32  	%r172, %r146, 1024;
	add.s32 	%r102, %r147, %r172;
	@%p182 bra 	$L__BB1_113;
	setp.ne.s32 	%p183, %r100, 0;
	ld.shared.u32 	%r103, [%r4];
	ld.shared.u32 	%r104, [%r102];
	setp.gt.u32 	%p184, %r103, %r104;
	xor.pred  	%p185, %p183, %p184;
	not.pred 	%p186, %p185;
	@%p186 bra 	$L__BB1_113;
	st.shared.u32 	[%r4], %r104;
	st.shared.u32 	[%r102], %r103;
$L__BB1_113:
	setp.le.u32 	%p187, %r82, %r1;
	bar.sync 	0;
	@%p187 bra 	$L__BB1_116;
	setp.ne.s32 	%p188, %r100, 0;
	ld.shared.u32 	%r105, [%r4];
	ld.shared.u32 	%r106, [%r83];
	setp.gt.u32 	%p189, %r105, %r106;
	xor.pred  	%p190, %p188, %p189;
	not.pred 	%p191, %p190;
	@%p191 bra 	$L__BB1_116;
	st.shared.u32 	[%r4], %r106;
	st.shared.u32 	[%r83], %r105;
$L__BB1_116:
	setp.le.u32 	%p192, %r65, %r1;
	bar.sync 	0;
	@%p192 bra 	$L__BB1_119;
	setp.ne.s32 	%p193, %r100, 0;
	ld.shared.u32 	%r107, [%r4];
	ld.shared.u32 	%r108, [%r66];
	setp.gt.u32 	%p194, %r107, %r108;
	xor.pred  	%p195, %p193, %p194;
	not.pred 	%p196, %p195;
	@%p196 bra 	$L__BB1_119;
	st.shared.u32 	[%r4], %r108;
	st.shared.u32 	[%r66], %r107;
$L__BB1_119:
	setp.le.u32 	%p197, %r50, %r1;
	bar.sync 	0;
	@%p197 bra 	$L__BB1_122;
	setp.ne.s32 	%p198, %r100, 0;
	ld.shared.u32 	%r109, [%r4];
	ld.shared.u32 	%r110, [%r51];
	setp.gt.u32 	%p199, %r109, %r110;
	xor.pred  	%p200, %p198, %p199;
	not.pred 	%p201, %p200;
	@%p201 bra 	$L__BB1_122;
	st.shared.u32 	[%r4], %r110;
	st.shared.u32 	[%r51], %r109;
$L__BB1_122:
	setp.le.u32 	%p202, %r37, %r1;
	bar.sync 	0;
	@%p202 bra 	$L__BB1_125;
	setp.ne.s32 	%p203, %r100, 0;
	ld.shared.u32 	%r111, [%r4];
	ld.shared.u32 	%r112, [%r38];
	setp.gt.u32 	%p204, %r111, %r112;
	xor.pred  	%p205, %p203, %p204;
	not.pred 	%p206, %p205;
	@%p206 bra 	$L__BB1_125;
	st.shared.u32 	[%r4], %r112;
	st.shared.u32 	[%r38], %r111;
$L__BB1_125:
	setp.le.u32 	%p207, %r26, %r1;
	bar.sync 	0;
	@%p207 bra 	$L__BB1_128;
	setp.ne.s32 	%p208, %r100, 0;
	ld.shared.u32 	%r113, [%r4];
	ld.shared.u32 	%r114, [%r27];
	setp.gt.u32 	%p209, %r113, %r114;
	xor.pred  	%p210, %p208, %p209;
	not.pred 	%p211, %p210;
	@%p211 bra 	$L__BB1_128;
	st.shared.u32 	[%r4], %r114;
	st.shared.u32 	[%r27], %r113;
$L__BB1_128:
	setp.le.u32 	%p212, %r17, %r1;
	bar.sync 	0;
	@%p212 bra 	$L__BB1_131;
	setp.ne.s32 	%p213, %r100, 0;
	ld.shared.u32 	%r115, [%r4];
	ld.shared.u32 	%r116, [%r18];
	setp.gt.u32 	%p214, %r115, %r116;
	xor.pred  	%p215, %p213, %p214;
	not.pred 	%p216, %p215;
	@%p216 bra 	$L__BB1_131;
	st.shared.u32 	[%r4], %r116;
	st.shared.u32 	[%r18], %r115;
$L__BB1_131:
	setp.le.u32 	%p217, %r10, %r1;
	bar.sync 	0;
	@%p217 bra 	$L__BB1_134;
	setp.ne.s32 	%p218, %r100, 0;
	ld.shared.u32 	%r117, [%r4];
	ld.shared.u32 	%r118, [%r11];
	setp.gt.u32 	%p219, %r117, %r118;
	xor.pred  	%p220, %p218, %p219;
	not.pred 	%p221, %p220;
	@%p221 bra 	$L__BB1_134;
	st.shared.u32 	[%r4], %r118;
	st.shared.u32 	[%r11], %r117;
$L__BB1_134:
	setp.le.u32 	%p222, %r5, %r1;
	bar.sync 	0;
	@%p222 bra 	$L__BB1_137;
	setp.ne.s32 	%p223, %r100, 0;
	ld.shared.u32 	%r119, [%r4];
	ld.shared.u32 	%r120, [%r6];
	setp.gt.u32 	%p224, %r119, %r120;
	xor.pred  	%p225, %p223, %p224;
	not.pred 	%p226, %p225;
	@%p226 bra 	$L__BB1_137;
	st.shared.u32 	[%r4], %r120;
	st.shared.u32 	[%r6], %r119;
$L__BB1_137:
	bar.sync 	0;
	and.b32  	%r121, %r1, 512;
	xor.b32  	%r122, %r1, 512;
	setp.le.u32 	%p227, %r122, %r1;
	@%p227 bra 	$L__BB1_140;
	setp.ne.s32 	%p228, %r121, 0;
	ld.shared.u32 	%r123, [%r4];
	shl.b32 	%r174, %r122, 2;
	add.s32 	%r124, %r147, %r174;
	ld.shared.u32 	%r125, [%r124];
	setp.gt.u32 	%p229, %r123, %r125;
	xor.pred  	%p230, %p228, %p229;
	not.pred 	%p231, %p230;
	@%p231 bra 	$L__BB1_140;
	st.shared.u32 	[%r4], %r125;
	st.shared.u32 	[%r124], %r123;
$L__BB1_140:
	setp.le.u32 	%p232, %r101, %r1;
	bar.sync 	0;
	@%p232 bra 	$L__BB1_143;
	setp.ne.s32 	%p233, %r121, 0;
	ld.shared.u32 	%r126, [%r4];
	ld.shared.u32 	%r127, [%r102];
	setp.gt.u32 	%p234, %r126, %r127;
	xor.pred  	%p235, %p233, %p234;
	not.pred 	%p236, %p235;
	@%p236 bra 	$L__BB1_143;
	st.shared.u32 	[%r4], %r127;
	st.shared.u32 	[%r102], %r126;
$L__BB1_143:
	setp.le.u32 	%p237, %r82, %r1;
	bar.sync 	0;
	@%p237 bra 	$L__BB1_146;
	setp.ne.s32 	%p238, %r121, 0;
	ld.shared.u32 	%r128, [%r4];
	ld.shared.u32 	%r129, [%r83];
	setp.gt.u32 	%p239, %r128, %r129;
	xor.pred  	%p240, %p238, %p239;
	not.pred 	%p241, %p240;
	@%p241 bra 	$L__BB1_146;
	st.shared.u32 	[%r4], %r129;
	st.shared.u32 	[%r83], %r128;
$L__BB1_146:
	setp.le.u32 	%p242, %r65, %r1;
	bar.sync 	0;
	@%p242 bra 	$L__BB1_149;
	setp.ne.s32 	%p243, %r121, 0;
	ld.shared.u32 	%r130, [%r4];
	ld.shared.u32 	%r131, [%r66];
	setp.gt.u32 	%p244, %r130, %r131;
	xor.pred  	%p245, %p243, %p244;
	not.pred 	%p246, %p245;
	@%p246 bra 	$L__BB1_149;
	st.shared.u32 	[%r4], %r131;
	st.shared.u32 	[%r66], %r130;
$L__BB1_149:
	setp.le.u32 	%p247, %r50, %r1;
	bar.sync 	0;
	@%p247 bra 	$L__BB1_152;
	setp.ne.s32 	%p248, %r121, 0;
	ld.shared.u32 	%r132, [%r4];
	ld.shared.u32 	%r133, [%r51];
	setp.gt.u32 	%p249, %r132, %r133;
	xor.pred  	%p250, %p248, %p249;
	not.pred 	%p251, %p250;
	@%p251 bra 	$L__BB1_152;
	st.shared.u32 	[%r4], %r133;
	st.shared.u32 	[%r51], %r132;
$L__BB1_152:
	setp.le.u32 	%p252, %r37, %r1;
	bar.sync 	0;
	@%p252 bra 	$L__BB1_155;
	setp.ne.s32 	%p253, %r121, 0;
	ld.shared.u32 	%r134, [%r4];
	ld.shared.u32 	%r135, [%r38];
	setp.gt.u32 	%p254, %r134, %r135;
	xor.pred  	%p255, %p253, %p254;
	not.pred 	%p256, %p255;
	@%p256 bra 	$L__BB1_155;
	st.shared.u32 	[%r4], %r135;
	st.shared.u32 	[%r38], %r134;
$L__BB1_155:
	setp.le.u32 	%p257, %r26, %r1;
	bar.sync 	0;
	@%p257 bra 	$L__BB1_158;
	setp.ne.s32 	%p258, %r121, 0;
	ld.shared.u32 	%r136, [%r4];
	ld.shared.u32 	%r137, [%r27];
	setp.gt.u32 	%p259, %r136, %r137;
	xor.pred  	%p260, %p258, %p259;
	not.pred 	%p261, %p260;
	@%p261 bra 	$L__BB1_158;
	st.shared.u32 	[%r4], %r137;
	st.shared.u32 	[%r27], %r136;
$L__BB1_158:
	setp.le.u32 	%p262, %r17, %r1;
	bar.sync 	0;
	@%p262 bra 	$L__BB1_161;
	setp.ne.s32 	%p263, %r121, 0;
	ld.shared.u32 	%r138, [%r4];
	ld.shared.u32 	%r139, [%r18];
	setp.gt.u32 	%p264, %r138, %r139;
	xor.pred  	%p265, %p263, %p264;
	not.pred 	%p266, %p265;
	@%p266 bra 	$L__BB1_161;
	st.shared.u32 	[%r4], %r139;
	st.shared.u32 	[%r18], %r138;
$L__BB1_161:
	setp.le.u32 	%p267, %r10, %r1;
	bar.sync 	0;
	@%p267 bra 	$L__BB1_164;
	setp.ne.s32 	%p268, %r121, 0;
	ld.shared.u32 	%r140, [%r4];
	ld.shared.u32 	%r141, [%r11];
	setp.gt.u32 	%p269, %r140, %r141;
	xor.pred  	%p270, %p268, %p269;
	not.pred 	%p271, %p270;
	@%p271 bra 	$L__BB1_164;
	st.shared.u32 	[%r4], %r141;
	st.shared.u32 	[%r11], %r140;
$L__BB1_164:
	setp.le.u32 	%p272, %r5, %r1;
	bar.sync 	0;
	@%p272 bra 	$L__BB1_167;
	setp.ne.s32 	%p273, %r121, 0;
	ld.shared.u32 	%r142, [%r4];
	ld.shared.u32 	%r143, [%r6];
	setp.gt.u32 	%p274, %r142, %r143;
	xor.pred  	%p275, %p273, %p274;
	not.pred 	%p276, %p275;
	@%p276 bra 	$L__BB1_167;
	st.shared.u32 	[%r4], %r143;
	st.shared.u32 	[%r6], %r142;
$L__BB1_167:
	setp.ge.s32 	%p277, %r1, %r144;
	bar.sync 	0;
	@%p277 bra 	$L__BB1_169;
	ld.shared.u32 	%r176, [%r4];
	st.global.u32 	[%rd1], %r176;
$L__BB1_169:
	ret;

}
	// .globl	_ZN3cub18CUB_300001_SM_10006detail11EmptyKernelIvEEvv
.visible .entry _ZN3cub18CUB_300001_SM_10006detail11EmptyKernelIvEEvv()
{


	ret;

}
	// .globl	_ZN3cub18CUB_300001_SM_10006detail10radix_sort31DeviceRadixSortSingleTileKernelINS1_5radix10policy_hubIjNS0_8NullTypeEyE10Policy1000ELNS0_9SortOrderE0EjS6_yNS1_21identity_decomposer_tEEEvPKT1_PSB_PKT2_PSF_T3_iiT4_
.visible .entry _ZN3cub18CUB_300001_SM_10006detail10radix_sort31DeviceRadixSortSingleTileKernelINS1_5radix10policy_hubIjNS0_8NullTypeEyE10Policy1000ELNS0_9SortOrderE0EjS6_yNS1_21identity_decomposer_tEEEvPKT1_PSB_PKT2_PSF_T3_iiT4_(
	.param .u64 .ptr .align 1 _ZN3cub18CUB_300001_SM_10006detail10radix_sort31DeviceRadixSortSingleTileKernelINS1_5radix10policy_hubIjNS0_8NullTypeEyE10Policy1000ELNS0_9SortOrderE0EjS6_yNS1_21identity_decomposer_tEEEvPKT1_PSB_PKT2_PSF_T3_iiT4__param_0,
	.param .u64 .ptr .align 1 _ZN3cub18CUB_300001_SM_10006detail10radix_sort31DeviceRadixSortSingleTileKernelINS1_5radix10policy_hubIjNS0_8NullTypeEyE10Policy1000ELNS0_9SortOrderE0EjS6_yNS1_21identity_decomposer_tEEEvPKT1_PSB_PKT2_PSF_T3_iiT4__param_1,
	.param .u64 .ptr .align 1 _ZN3cub18CUB_300001_SM_10006detail10radix_sort31DeviceRadixSortSingleTileKernelINS1_5radix10policy_hubIjNS0_8NullTypeEyE10Policy1000ELNS0_9SortOrderE0EjS6_yNS1_21identity_decomposer_tEEEvPKT1_PSB_PKT2_PSF_T3_iiT4__param_2,
	.param .u64 .ptr .align 1 _ZN3cub18CUB_300001_SM_10006detail10radix_sort31DeviceRadixSortSingleTileKernelINS1_5radix10policy_hubIjNS0_8NullTypeEyE10Policy1000ELNS0_9SortOrderE0EjS6_yNS1_21identity_decomposer_tEEEvPKT1_PSB_PKT2_PSF_T3_iiT4__param_3,
	.param .u64 _ZN3cub18CUB_300001_SM_10006detail10radix_sort31DeviceRadixSortSingleTileKernelINS1_5radix10policy_hubIjNS0_8NullTypeEyE10Policy1000ELNS0_9SortOrderE0EjS6_yNS1_21identity_decomposer_tEEEvPKT1_PSB_PKT2_PSF_T3_iiT4__param_4,
	.param .u32 _ZN3cub18CUB_300001_SM_10006detail10radix_sort31DeviceRadixSortSingleTileKernelINS1_5radix10policy_hubIjNS0_8NullTypeEyE10Policy1000ELNS0_9SortOrderE0EjS6_yNS1_21identity_decomposer_tEEEvPKT1_PSB_PKT2_PSF_T3_iiT4__param_5,
	.param .u32 _ZN3cub18CUB_300001_SM_10006detail10radix_sort31DeviceRadixSortSingleTileKernelINS1_5radix10policy_hubIjNS0_8NullTypeEyE10Policy1000ELNS0_9SortOrderE0EjS6_yNS1_21identity_decomposer_tEEEvPKT1_PSB_PKT2_PSF_T3_iiT4__param_6,
	.param .align 1 .b8 _ZN3cub18CUB_300001_SM_10006detail10radix_sort31DeviceRadixSortSingleTileKernelINS1_5radix10policy_hubIjNS0_8NullTypeEyE10Policy1000ELNS0_9SortOrderE0EjS6_yNS1_21identity_decomposer_tEEEvPKT1_PSB_PKT2_PSF_T3_iiT4__param_7[1]
)
.maxntid 256
.minnctapersm 1
{
	.reg .pred 	%p<52>;
	.reg .b16 	%rs<39>;
	.reg .b32 	%r<706>;
	.reg .b64 	%rd<29>;
	// demoted variable
	.shared .align 16 .b8 _ZZN3cub18CUB_300001_SM_10006detail10radix_sort31DeviceRadixSortSingleTileKernelINS1_5radix10policy_hubIjNS0_8NullTypeEyE10Policy1000ELNS0_9SortOrderE0EjS6_yNS1_21identity_decomposer_tEEEvPKT1_PSB_PKT2_PSF_T3_iiT4_E12temp_storage[33856];
	ld.param.u64 	%rd5, [_ZN3cub18CUB_300001_SM_10006detail10radix_sort31DeviceRadixSortSingleTileKernelINS1_5radix10policy_hubIjNS0_8NullTypeEyE10Policy1000ELNS0_9SortOrderE0EjS6_yNS1_21identity_decomposer_tEEEvPKT1_PSB_PKT2_PSF_T3_iiT4__param_0];
	ld.param.u64 	%rd3, [_ZN3cub18CUB_300001_SM_10006detail10radix_sort31DeviceRadixSortSingleTileKernelINS1_5radix10policy_hubIjNS0_8NullTypeEyE10Policy1000ELNS0_9SortOrderE0EjS6_yNS1_21identity_decomposer_tEEEvPKT1_PSB_PKT2_PSF_T3_iiT4__param_1];
	ld.param.u64 	%rd4, [_ZN3cub18CUB_300001_SM_10006detail10radix_sort31DeviceRadixSortSingleTileKernelINS1_5radix10policy_hubIjNS0_8NullTypeEyE10Policy1000ELNS0_9SortOrderE0EjS6_yNS1_21identity_decomposer_tEEEvPKT1_PSB_PKT2_PSF_T3_iiT4__param_4];
	ld.param.u32 	%r189, [_ZN3cub18CUB_300001_SM_10006detail10radix_sort31DeviceRadixSortSingleTileKernelINS1_5radix10policy_hubIjNS0_8NullTypeEyE10Policy1000ELNS0_9SortOrderE0EjS6_yNS1_21identity_decomposer_tEEEvPKT1_PSB_PKT2_PSF_T3_iiT4__param_5];
	ld.param.u32 	%r190, [_ZN3cub18CUB_300001_SM_10006detail10radix_sort31DeviceRadixSortSingleTileKernelINS1_5radix10policy_hubIjNS0_8NullTypeEyE10Policy1000ELNS0_9SortOrderE0EjS6_yNS1_21identity_decomposer_tEEEvPKT1_PSB_PKT2_PSF_T3_iiT4__param_6];
	cvta.to.global.u64 	%rd6, %rd5;
	cvt.u32.u64 	%r1, %rd4;
	mov.u32 	%r2, %tid.x;
	mul.lo.s32 	%r3, %r2, 19;
	setp.ge.s32 	%p1, %r3, %r1;
	mul.wide.u32 	%rd7, %r3, 4;
	add.s64 	%rd1, %rd6, %rd7;
	mov.b32 	%r703, -1;
	@%p1 bra 	$L__BB3_2;
	ld.global.u32 	%r703, [%rd1];
$L__BB3_2:
	add.s32 	%r193, %r3, 1;
	setp.ge.s32 	%p2, %r193, %r1;
	mov.b32 	%r702, -1;
	@%p2 bra 	$L__BB3_4;
	ld.global.u32 	%r702, [%rd1+4];
$L__BB3_4:
	add.s32 	%r195, %r3, 2;
	setp.ge.s32 	%p3, %r195, %r1;
	mov.b32 	%r701, -1;
	@%p3 bra 	$L__BB3_6;
	ld.global.u32 	%r701, [%rd1+8];
$L__BB3_6:
	add.s32 	%r197, %r3, 3;
	setp.ge.s32 	%p4, %r197, %r1;
	mov.b32 	%r700, -1;
	@%p4 bra 	$L__BB3_8;
	ld.global.u32 	%r700, [%rd1+12];
$L__BB3_8:
	add.s32 	%r199, %r3, 4;
	setp.ge.s32 	%p5, %r199, %r1;
	mov.b32 	%r699, -1;
	@%p5 bra 	$L__BB3_10;
	ld.global.u32 	%r699, [%rd1+16];
$L__BB3_10:
	add.s32 	%r201, %r3, 5;
	setp.ge.s32 	%p6, %r201, %r1;
	mov.b32 	%r698, -1;
	@%p6 bra 	$L__BB3_12;
	ld.global.u32 	%r698, [%rd1+20];
$L__BB3_12:
	add.s32 	%r203, %r3, 6;
	setp.ge.s32 	%p7, %r203, %r1;
	mov.b32 	%r697, -1;
	@%p7 bra 	$L__BB3_14;
	ld.global.u32 	%r697, [%rd1+24];
$L__BB3_14:
	add.s32 	%r205, %r3, 7;
	setp.ge.s32 	%p8, %r205, %r1;
	mov.b32 	%r696, -1;
	@%p8 bra 	$L__BB3_16;
	ld.global.u32 	%r696, [%rd1+28];
$L__BB3_16:
	add.s32 	%r207, %r3, 8;
	setp.ge.s32 	%p9, %r207, %r1;
	mov.b32 	%r695, -1;
	@%p9 bra 	$L__BB3_18;
	ld.global.u32 	%r695, [%rd1+32];
$L__BB3_18:
	add.s32 	%r209, %r3, 9;
	setp.ge.s32 	%p10, %r209, %r1;
	mov.b32 	%r694, -1;
	@%p10 bra 	$L__BB3_20;
	ld.global.u32 	%r694, [%rd1+36];
$L__BB3_20:
	add.s32 	%r211, %r3, 10;
	setp.ge.s32 	%p11, %r211, %r1;
	mov.b32 	%r693, -1;
	@%p11 bra 	$L__BB3_22;
	ld.global.u32 	%r693, [%rd1+40];
$L__BB3_22:
	add.s32 	%r213, %r3, 11;
	setp.ge.s32 	%p12, %r213, %r1;
	mov.b32 	%r692, -1;
	@%p12 bra 	$L__BB3_24;
	ld.global.u32 	%r692, [%rd1+44];
$L__BB3_24:
	add.s32 	%r215, %r3, 12;
	setp.ge.s32 	%p13, %r215, %r1;
	mov.b32 	%r691, -1;
	@%p13 bra 	$L__BB3_26;
	ld.global.u32 	%r691, [%rd1+48];
$L__BB3_26:
	add.s32 	%r217, %r3, 13;
	setp.ge.s32 	%p14, %r217, %r1;
	mov.b32 	%r690, -1;
	@%p14 bra 	$L__BB3_28;
	ld.global.u32 	%r690, [%rd1+52];
$L__BB3_28:
	add.s32 	%r219, %r3, 14;
	setp.ge.s32 	%p15, %r219, %r1;
	mov.b32 	%r689, -1;
	@%p15 bra 	$L__BB3_30;
	ld.global.u32 	%r689, [%rd1+56];
$L__BB3_30:
	add.s32 	%r221, %r3, 15;
	setp.ge.s32 	%p16, %r221, %r1;
	mov.b32 	%r688, -1;
	@%p16 bra 	$L__BB3_32;
	ld.global.u32 	%r688, [%rd1+60];
$L__BB3_32:
	add.s32 	%r223, %r3, 16;
	setp.ge.s32 	%p17, %r223, %r1;
	mov.b32 	%r687, -1;
	@%p17 bra 	$L__BB3_34;
	ld.global.u32 	%r687, [%rd1+64];
$L__BB3_34:
	add.s32 	%r225, %r3, 17;
	setp.ge.s32 	%p18, %r225, %r1;
	mov.b32 	%r686, -1;
	@%p18 bra 	$L__BB3_36;
	ld.global.u32 	%r686, [%rd1+68];
$L__BB3_36:
	add.s32 	%r227, %r3, 18;
	setp.ge.s32 	%p19, %r227, %r1;
	mov.b32 	%r685, -1;
	@%p19 bra 	$L__BB3_38;
	ld.global.u32 	%r685, [%rd1+72];
$L__BB3_38:
	bar.sync 	0;
	shr.u32 	%r42, %r2, 5;
	shl.b32 	%r229, %r2, 2;
	mov.u32 	%r230, _ZZN3cub18CUB_300001_SM_10006detail10radix_sort31DeviceRadixSortSingleTileKernelINS1_5radix10policy_hubIjNS0_8NullTypeEyE10Policy1000ELNS0_9SortOrderE0EjS6_yNS1_21identity_decomposer_tEEEvPKT1_PSB_PKT2_PSF_T3_iiT4_E12temp_storage;
	add.s32 	%r43, %r230, %r229;
	shl.b32 	%r231, %r2, 7;
	add.s32 	%r44, %r43, %r231;
	shl.b32 	%r232, %r42, 2;
	add.s32 	%r233, %r230, %r232;
	add.s32 	%r45, %r233, 33792;
	mad.lo.s32 	%r46, %r2, -56, %r44;
	add.s32 	%r684, %r189, 6;
	sub.s32 	%r683, %r190, %r189;
$L__BB3_39:
	add.s32 	%r293, %r684, -6;
	min.s32 	%r236, %r683, 6;
	mov.b32 	%r322, 0;
	st.shared.u32 	[%r43], %r322;
	st.shared.u32 	[%r43+1024], %r322;
	st.shared.u32 	[%r43+2048], %r322;
	st.shared.u32 	[%r43+3072], %r322;
	st.shared.u32 	[%r43+4096], %r322;
	st.shared.u32 	[%r43+5120], %r322;
	st.shared.u32 	[%r43+6144], %r322;
	st.shared.u32 	[%r43+7168], %r322;
	st.shared.u32 	[%r43+8192], %r322;
	st.shared.u32 	[%r43+9216], %r322;
	st.shared.u32 	[%r43+10240], %r322;
	st.shared.u32 	[%r43+11264], %r322;
	st.shared.u32 	[%r43+12288], %r322;
	st.shared.u32 	[%r43+13312], %r322;
	st.shared.u32 	[%r43+14336], %r322;
	st.shared.u32 	[%r43+15360], %r322;
	st.shared.u32 	[%r43+16384], %r322;
	st.shared.u32 	[%r43+17408], %r322;
	st.shared.u32 	[%r43+18432], %r322;
	st.shared.u32 	[%r43+19456], %r322;
	st.shared.u32 	[%r43+20480], %r322;
	st.shared.u32 	[%r43+21504], %r322;
	st.shared.u32 	[%r43+22528], %r322;
	st.shared.u32 	[%r43+23552], %r322;
	st.shared.u32 	[%r43+24576], %r322;
	st.shared.u32 	[%r43+25600], %r322;
	st.shared.u32 	[%r43+26624], %r322;
	st.shared.u32 	[%r43+27648], %r322;
	st.shared.u32 	[%r43+28672], %r322;
	st.shared.u32 	[%r43+29696], %r322;
	st.shared.u32 	[%r43+30720], %r322;
	st.shared.u32 	[%r43+31744], %r322;
	st.shared.u32 	[%r43+32768], %r322;
	// begin inline asm
	bmsk.clamp.b32 %r234, %r322, %r236;
	// end inline asm
	// begin inline asm
	shr.b32 %r237, %r703, %r293;
	// end inline asm
	and.b32  	%r325, %r234, %r237;
	shl.b32 	%r326, %r325, 10;
	and.b32  	%r327, %r326, 31744;
	add.s32 	%r328, %r43, %r327;
	shr.u32 	%r329, %r325, 4;
	and.b32  	%r330, %r329, 268435454;
	add.s32 	%r71, %r328, %r330;
	ld.shared.u16 	%rs1, [%r71];
	add.s16 	%rs20, %rs1, 1;
	st.shared.u16 	[%r71], %rs20;
	// begin inline asm
	shr.b32 %r240, %r702, %r293;
	// end inline asm
	and.b32  	%r331, %r234, %r240;
	shl.b32 	%r332, %r331, 10;
	and.b32  	%r333, %r332, 31744;
	add.s32 	%r334, %r43, %r333;
	shr.u32 	%r335, %r331, 4;
	and.b32  	%r336, %r335, 268435454;
	add.s32 	%r72, %r334, %r336;
	ld.shared.u16 	%rs2, [%r72];
	add.s16 	%rs21, %rs2, 1;
	st.shared.u16 	[%r72], %rs21;
	// begin inline asm
	shr.b32 %r243, %r701, %r293;
	// end inline asm
	and.b32  	%r337, %r234, %r243;
	shl.b32 	%r338, %r337, 10;
	and.b32  	%r339, %r338, 31744;
	add.s32 	%r340, %r43, %r339;
	shr.u32 	%r341, %r337, 4;
	and.b32  	%r342, %r341, 268435454;
	add.s32 	%r73, %r340, %r342;
	ld.shared.u16 	%rs3, [%r73];
	add.s16 	%rs22, %rs3, 1;
	st.shared.u16 	[%r73], %rs22;
	// begin inline asm
	shr.b32 %r246, %r700, %r293;
	// end inline asm
	and.b32  	%r343, %r234, %r246;
	shl.b32 	%r344, %r343, 10;
	and.b32  	%r345, %r344, 31744;
	add.s32 	%r346, %r43, %r345;
	shr.u32 	%r347, %r343, 4;
	and.b32  	%r348, %r347, 268435454;
	add.s32 	%r74, %r346, %r348;
	ld.shared.u16 	%rs4, [%r74];
	add.s16 	%rs23, %rs4, 1;
	st.shared.u16 	[%r74], %rs23;
	// begin inline asm
	shr.b32 %r249, %r699, %r293;
	// end inline asm
	and.b32  	%r349, %r234, %r249;
	shl.b32 	%r350, %r349, 10;
	and.b32  	%r351, %r350, 31744;
	add.s32 	%r352, %r43, %r351;
	shr.u32 	%r353, %r349, 4;
	and.b32  	%r354, %r353, 268435454;
	add.s32 	%r75, %r352, %r354;
	ld.shared.u16 	%rs5, [%r75];
	add.s16 	%rs24, %rs5, 1;
	st.shared.u16 	[%r75], %rs24;
	// begin inline asm
	shr.b32 %r252, %r698, %r293;
	// end inline asm
	and.b32  	%r355, %r234, %r252;
	shl.b32 	%r356, %r355, 10;
	and.b32  	%r357, %r356, 31744;
	add.s32 	%r358, %r43, %r357;
	shr.u32 	%r359, %r355, 4;
	and.b32  	%r360, %r359, 268435454;
	add.s32 	%r76, %r358, %r360;
	ld.shared.u16 	%rs6, [%r76];
	add.s16 	%rs25, %rs6, 1;
	st.shared.u16 	[%r76], %rs25;
	// begin inline asm
	shr.b32 %r255, %r697, %r293;
	// end inline asm
	and.b32  	%r361, %r234, %r255;
	shl.b32 	%r362, %r361, 10;
	and.b32  	%r363, %r362, 31744;
	add.s32 	%r364, %r43, %r363;
	shr.u32 	%r365, %r361, 4;
	and.b32  	%r366, %r365, 268435454;
	add.s32 	%r77, %r364, %r366;
	ld.shared.u16 	%rs7, [%r77];
	add.s16 	%rs26, %rs7, 1;
	st.shared.u16 	[%r77], %rs26;
	// begin inline asm
	shr.b32 %r258, %r696, %r293;
	// end inline asm
	and.b32  	%r367, %r234, %r258;
	shl.b32 	%r368, %r367, 10;
	and.b32  	%r369, %r368, 31744;
	add.s32 	%r370, %r43, %r369;
	shr.u32 	%r371, %r367, 4;
	and.b32  	%r372, %r371, 268435454;
	add.s32 	%r78, %r370, %r372;
	ld.shared.u16 	%rs8, [%r78];
	add.s16 	%rs27, %rs8, 1;
	st.shared.u16 	[%r78], %rs27;
	// begin inline asm
	shr.b32 %r261, %r695, %r293;
	// end inline asm
	and.b32  	%r373, %r234, %r261;
	shl.b32 	%r374, %r373, 10;
	and.b32  	%r375, %r374, 31744;
	add.s32 	%r376, %r43, %r375;
	shr.u32 	%r377, %r373, 4;
	and.b32  	%r378, %r377, 268435454;
	add.s32 	%r79, %r376, %r378;
	ld.shared.u16 	%rs9, [%r79];
	add.s16 	%rs28, %rs9, 1;
	st.shared.u16 	[%r79], %rs28;
	// begin inline asm
	shr.b32 %r264, %r694, %r293;
	// end inline asm
	and.b32  	%r379, %r234, %r264;
	shl.b32 	%r380, %r379, 10;
	and.b32  	%r381, %r380, 31744;
	add.s32 	%r382, %r43, %r381;
	shr.u32 	%r383, %r379, 4;
	and.b32  	%r384, %r383, 268435454;
	add.s32 	%r80, %r382, %r384;
	ld.shared.u16 	%rs10, [%r80];
	add.s16 	%rs29, %rs10, 1;
	st.shared.u16 	[%r80], %rs29;
	// begin inline asm
	shr.b32 %r267, %r693, %r293;
	// end inline asm
	and.b32  	%r385, %r234, %r267;
	shl.b32 	%r386, %r385, 10;
	and.b32  	%r387, %r386, 31744;
	add.s32 	%r388, %r43, %r387;
	shr.u32 	%r389, %r385, 4;
	and.b32  	%r390, %r389, 268435454;
	add.s32 	%r81, %r388, %r390;
	ld.shared.u16 	%rs11, [%r81];
	add.s16 	%rs30, %rs11, 1;
	st.shared.u16 	[%r81], %rs30;
	// begin inline asm
	shr.b32 %r270, %r692, %r293;
	// end inline asm
	and.b32  	%r391, %r234, %r270;
	shl.b32 	%r392, %r391, 10;
	and.b32  	%r393, %r392, 31744;
	add.s32 	%r394, %r43, %r393;
	shr.u32 	%r395, %r391, 4;
	and.b32  	%r396, %r395, 268435454;
	add.s32 	%r82, %r394, %r396;
	ld.shared.u16 	%rs12, [%r82];
	add.s16 	%rs31, %rs12, 1;
	st.shared.u16 	[%r82], %rs31;
	// begin inline asm
	shr.b32 %r273, %r691, %r293;
	// end inline asm
	and.b32  	%r397, %r234, %r273;
	shl.b32 	%r398, %r397, 10;
	and.b32  	%r399, %r398, 31744;
	add.s32 	%r400, %r43, %r399;
	shr.u32 	%r401, %r397, 4;
	and.b32  	%r402, %r401, 268435454;
	add.s32 	%r83, %r400, %r402;
	ld.shared.u16 	%rs13, [%r83];
	add.s16 	%rs32, %rs13, 1;
	st.shared.u16 	[%r83], %rs32;
	// begin inline asm
	shr.b32 %r276, %r690, %r293;
	// end inline asm
	and.b32  	%r403, %r234, %r276;
	shl.b32 	%r404, %r403, 10;
	and.b32  	%r405, %r404, 31744;
	add.s32 	%r406, %r43, %r405;
	shr.u32 	%r407, %r403, 4;
	and.b32  	%r408, %r407, 268435454;
	add.s32 	%r84, %r406, %r408;
	ld.shared.u16 	%rs14, [%r84];
	add.s16 	%rs33, %rs14, 1;
	st.shared.u16 	[%r84], %rs33;
	// begin inline asm
	shr.b32 %r279, %r689, %r293;
	// end inline asm
	and.b32  	%r409, %r234, %r279;
	shl.b32 	%r410, %r409, 10;
	and.b32  	%r411, %r410, 31744;
	add.s32 	%r412, %r43, %r411;
	shr.u32 	%r413, %r409, 4;
	and.b32  	%r414, %r413, 268435454;
	add.s32 	%r85, %r412, %r414;
	ld.shared.u16 	%rs15, [%r85];
	add.s16 	%rs34, %rs15, 1;
	st.shared.u16 	[%r85], %rs34;
	// begin inline asm
	shr.b32 %r282, %r688, %r293;
	// end inline asm
	and.b32  	%r415, %r234, %r282;
	shl.b32 	%r416, %r415, 10;
	and.b32  	%r417, %r416, 31744;
	add.s32 	%r418, %r43, %r417;
	shr.u32 	%r419, %r415, 4;
	and.b32  	%r420, %r419, 268435454;
	add.s32 	%r86, %r418, %r420;
	ld.shared.u16 	%rs16, [%r86];
	add.s16 	%rs35, %rs16, 1;
	st.shared.u16 	[%r86], %rs35;
	// begin inline asm
	shr.b32 %r285, %r687, %r293;
	// end inline asm
	and.b32  	%r421, %r234, %r285;
	shl.b32 	%r422, %r421, 10;
	and.b32  	%r423, %r422, 31744;
	add.s32 	%r424, %r43, %r423;
	shr.u32 	%r425, %r421, 4;
	and.b32  	%r426, %r425, 268435454;
	add.s32 	%r87, %r424, %r426;
	ld.shared.u16 	%rs17, [%r87];
	add.s16 	%rs36, %rs17, 1;
	st.shared.u16 	[%r87], %rs36;
	// begin inline asm
	shr.b32 %r288, %r686, %r293;
	// end inline asm
	and.b32  	%r427, %r234, %r288;
	shl.b32 	%r428, %r427, 10;
	and.b32  	%r429, %r428, 31744;
	add.s32 	%r430, %r43, %r429;
	shr.u32 	%r431, %r427, 4;
	and.b32  	%r432, %r431, 268435454;
	add.s32 	%r88, %r430, %r432;
	ld.shared.u16 	%rs18, [%r88];
	add.s16 	%rs37, %rs18, 1;
	st.shared.u16 	[%r88], %rs37;
	// begin inline asm
	shr.b32 %r291, %r685, %r293;
	// end inline asm
	and.b32  	%r433, %r234, %r291;
	shl.b32 	%r434, %r433, 10;
	and.b32  	%r435, %r434, 31744;
	add.s32 	%r436, %r43, %r435;
	shr.u32 	%r437, %r433, 4;
	and.b32  	%r438, %r437, 268435454;
	add.s32 	%r89, %r436, %r438;
	ld.shared.u16 	%rs19, [%r89];
	add.s16 	%rs38, %rs19, 1;
	st.shared.u16 	[%r89], %rs38;
	bar.sync 	0;
	ld.shared.u32 	%r90, [%r44];
	ld.shared.u32 	%r439, [%r44+4];
	ld.shared.u32 	%r440, [%r44+8];
	ld.shared.u32 	%r441, [%r44+12];
	ld.shared.u32 	%r442, [%r44+16];
	ld.shared.u32 	%r443, [%r44+20];
	ld.shared.u32 	%r444, [%r44+24];
	ld.shared.u32 	%r445, [%r44+28];
	ld.shared.u32 	%r446, [%r44+32];
	ld.shared.u32 	%r447, [%r44+36];
	ld.shared.u32 	%r448, [%r44+40];
	ld.shared.u32 	%r449, [%r44+44];
	ld.shared.u32 	%r450, [%r44+48];
	ld.shared.u32 	%r451, [%r44+52];
	ld.shared.u32 	%r452, [%r44+56];
	ld.shared.u32 	%r453, [%r44+60];
	ld.shared.u32 	%r454, [%r44+64];
	ld.shared.u32 	%r455, [%r44+68];
	ld.shared.u32 	%r456, [%r44+72];
	ld.shared.u32 	%r457, [%r44+76];
	ld.shared.u32 	%r458, [%r44+80];
	ld.shared.u32 	%r459, [%r44+84];
	ld.shared.u32 	%r460, [%r44+88];
	ld.shared.u32 	%r461, [%r44+92];
	ld.shared.u32 	%r462, [%r44+96];
	ld.shared.u32 	%r463, [%r44+100];
	ld.shared.u32 	%r464, [%r44+104];
	ld.shared.u32 	%r465, [%r44+108];
	ld.shared.u32 	%r466, [%r44+112];
	ld.shared.u32 	%r467, [%r44+116];
	ld.shared.u32 	%r468, [%r44+120];
	ld.shared.u32 	%r469, [%r44+124];
	ld.shared.u32 	%r470, [%r44+128];
	add.s32 	%r91, %r439, %r90;
	add.s32 	%r92, %r440, %r91;
	add.s32 	%r93, %r441, %r92;
	add.s32 	%r94, %r442, %r93;
	add.s32 	%r95, %r443, %r94;
	add.s32 	%r96, %r444, %r95;
	add.s32 	%r97, %r445, %r96;
	add.s32 	%r98, %r446, %r97;
	add.s32 	%r99, %r447, %r98;
	add.s32 	%r100, %r448, %r99;
	add.s32 	%r101, %r449, %r100;
	add.s32 	%r102, %r450, %r101;
	add.s32 	%r103, %r451, %r102;
	add.s32 	%r104, %r452, %r103;
	add.s32 	%r105, %r453, %r104;
	add.s32 	%r106, %r454, %r105;
	add.s32 	%r107, %r455, %r106;
	add.s32 	%r108, %r456, %r107;
	add.s32 	%r109, %r457, %r108;
	add.s32 	%r110, %r458, %r109;
	add.s32 	%r111, %r459, %r110;
	add.s32 	%r112, %r460, %r111;
	add.s32 	%r113, %r461, %r112;
	add.s32 	%r114, %r462, %r113;
	add.s32 	%r115, %r463, %r114;
	add.s32 	%r116, %r464, %r115;
	add.s32 	%r117, %r465, %r116;
	add.s32 	%r118, %r466, %r117;
	add.s32 	%r119, %r467, %r118;
	add.s32 	%r120, %r468, %r119;
	add.s32 	%r121, %r469, %r120;
	add.s32 	%r299, %r470, %r121;
	// begin inline asm
	mov.u32 %r294, %laneid;
	// end inline asm
	mov.b32 	%r297, 1;
	mov.b32 	%r324, -1;
	// begin inline asm
	{  .reg .u32 r0;  .reg .pred p;  shfl.sync.up.b32 r0|p, %r299, %r297, %r322, %r324;  @p add.u32 r0, r0, %r299;  mov.u32 %r295, r0;}
	// end inline asm
	mov.b32 	%r303, 2;
	// begin inline asm
	{  .reg .u32 r0;  .reg .pred p;  shfl.sync.up.b32 r0|p, %r295, %r303, %r322, %r324;  @p add.u32 r0, r0, %r295;  mov.u32 %r301, r0;}
	// end inline asm
	mov.b32 	%r309, 4;
	// begin inline asm
	{  .reg .u32 r0;  .reg .pred p;  shfl.sync.up.b32 r0|p, %r301, %r309, %r322, %r324;  @p add.u32 r0, r0, %r301;  mov.u32 %r307, r0;}
	// end inline asm
	mov.b32 	%r315, 8;
	// begin inline asm
	{  .reg .u32 r0;  .reg .pred p;  shfl.sync.up.b32 r0|p, %r307, %r315, %r322, %r324;  @p add.u32 r0, r0, %r307;  mov.u32 %r313, r0;}
	// end inline asm
	mov.b32 	%r321, 16;
	// begin inline asm
	{  .reg .u32 r0;  .reg .pred p;  shfl.sync.up.b32 r0|p, %r313, %r321, %r322, %r324;  @p add.u32 r0, r0, %r313;  mov.u32 %r319, r0;}
	// end inline asm
	setp.ne.s32 	%p20, %r294, 31;
	@%p20 bra 	$L__BB3_41;
	st.shared.u32 	[%r45], %r319;
$L__BB3_41:
	sub.s32 	%r471, %r319, %r299;
	setp.gt.u32 	%p21, %r2, 31;
	setp.eq.s32 	%p22, %r42, 7;
	setp.eq.s32 	%p23, %r42, 6;
	setp.eq.s32 	%p24, %r42, 5;
	setp.eq.s32 	%p25, %r42, 4;
	setp.eq.s32 	%p26, %r42, 3;
	setp.eq.s32 	%p27, %r42, 2;
	setp.eq.s32 	%p28, %r42, 1;
	bar.sync 	0;
	ld.shared.v4.u32 	{%r472, %r473, %r474, %r475}, [_ZZN3cub18CUB_300001_SM_10006detail10radix_sort31DeviceRadixSortSingleTileKernelINS1_5radix10policy_hubIjNS0_8NullTypeEyE10Policy1000ELNS0_9SortOrderE0EjS6_yNS1_21identity_decomposer_tEEEvPKT1_PSB_PKT2_PSF_T3_iiT4_E12temp_storage+33792];
	selp.b32 	%r476, %r472, %r704, %p28;
	add.s32 	%r477, %r473, %r472;
	selp.b32 	%r478, %r477, %r476, %p27;
	add.s32 	%r479, %r477, %r474;
	selp.b32 	%r480, %r479, %r478, %p26;
	add.s32 	%r481, %r479, %r475;
	selp.b32 	%r482, %r481, %r480, %p25;
	ld.shared.v4.u32 	{%r483, %r484, %r485, %r486}, [_ZZN3cub18CUB_300001_SM_10006detail10radix_sort31DeviceRadixSortSingleTileKernelINS1_5radix10policy_hubIjNS0_8NullTypeEyE10Policy1000ELNS0_9SortOrderE0EjS6_yNS1_21identity_decomposer_tEEEvPKT1_PSB_PKT2_PSF_T3_iiT4_E12temp_storage+33808];
	add.s32 	%r487, %r481, %r483;
	selp.b32 	%r488, %r487, %r482, %p24;
	add.s32 	%r489, %r487, %r484;
	selp.b32 	%r490, %r489, %r488, %p23;
	add.s32 	%r491, %r489, %r485;
	selp.b32 	%r704, %r491, %r490, %p22;
	add.s32 	%r126, %r491, %r486;
	setp.ne.s32 	%p29, %r294, 0;
	selp.b32 	%r492, %r471, 0, %p29;
	add.s32 	%r493, %r704, %r492;
	or.pred  	%p30, %p21, %p29;
	selp.b32 	%r705, %r493, %r471, %p21;
	@%p30 bra 	$L__BB3_43;
	shl.b32 	%r705, %r126, 16;
	st.shared.u32 	[_ZZN3cub18CUB_300001_SM_10006detail10radix_sort31DeviceRadixSortSingleTileKernelINS1_5radix10policy_hubIjNS0_8NullTypeEyE10Policy1000ELNS0_9SortOrderE0EjS6_yNS1_21identity_decomposer_tEEEvPKT1_PSB_PKT2_PSF_T3_iiT4_E12temp_storage+33832], %r705;
$L__BB3_43:
	setp.eq.s32 	%p31, %r2, 0;
	bar.sync 	0;
	ld.shared.u32 	%r494, [_ZZN3cub18CUB_300001_SM_10006detail10radix_sort31DeviceRadixSortSingleTileKernelINS1_5radix10policy_hubIjNS0_8NullTypeEyE10Policy1000ELNS0_9SortOrderE0EjS6_yNS1_21identity_decomposer_tEEEvPKT1_PSB_PKT2_PSF_T3_iiT4_E12temp_storage+33832];
	selp.b32 	%r495, 0, %r494, %p31;
	add.s32 	%r496, %r705, %r495;
	add.s32 	%r497, %r90, %r496;
	add.s32 	%r498, %r91, %r496;
	add.s32 	%r499, %r92, %r496;
	add.s32 	%r500, %r93, %r496;
	add.s32 	%r501, %r94, %r496;
	add.s32 	%r502, %r95, %r496;
	add.s32 	%r503, %r96, %r496;
	add.s32 	%r504, %r97, %r496;
	add.s32 	%r505, %r98, %r496;
	add.s32 	%r506, %r99, %r496;
	add.s32 	%r507, %r100, %r496;
	add.s32 	%r508, %r101, %r496;
	add.s32 	%r509, %r102, %r496;
	add.s32 	%r510, %r103, %r496;
	add.s32 	%r511, %r104, %r496;
	add.s32 	%r512, %r105, %r496;
	add.s32 	%r513, %r106, %r496;
	add.s32 	%r514, %r107, %r496;
	add.s32 	%r515, %r108, %r496;
	add.s32 	%r516, %r109, %r496;
	add.s32 	%r517, %r110, %r496;
	add.s32 	%r518, %r111, %r496;
	add.s32 	%r519, %r112, %r496;
	add.s32 	%r520, %r113, %r496;
	add.s32 	%r521, %r114, %r496;
	add.s32 	%r522, %r115, %r496;
	add.s32 	%r523, %r116, %r496;
	add.s32 	%r524, %r117, %r496;
	add.s32 	%r525, %r118, %r496;
	add.s32 	%r526, %r119, %r496;
	add.s32 	%r527, %r120, %r496;
	add.s32 	%r528, %r121, %r496;
	st.shared.u32 	[%r44], %r496;
	st.shared.u32 	[%r44+4], %r497;
	st.shared.u32 	[%r44+8], %r498;
	st.shared.u32 	[%r44+12], %r499;
	st.shared.u32 	[%r44+16], %r500;
	st.shared.u32 	[%r44+20], %r501;
	st.shared.u32 	[%r44+24], %r502;
	st.shared.u32 	[%r44+28], %r503;
	st.shared.u32 	[%r44+32], %r504;
	st.shared.u32 	[%r44+36], %r505;
	st.shared.u32 	[%r44+40], %r506;
	st.shared.u32 	[%r44+44], %r507;
	st.shared.u32 	[%r44+48], %r508;
	st.shared.u32 	[%r44+52], %r509;
	st.shared.u32 	[%r44+56], %r510;
	st.shared.u32 	[%r44+60], %r511;
	st.shared.u32 	[%r44+64], %r512;
	st.shared.u32 	[%r44+68], %r513;
	st.shared.u32 	[%r44+72], %r514;
	st.shared.u32 	[%r44+76], %r515;
	st.shared.u32 	[%r44+80], %r516;
	st.shared.u32 	[%r44+84], %r517;
	st.shared.u32 	[%r44+88], %r518;
	st.shared.u32 	[%r44+92], %r519;
	st.shared.u32 	[%r44+96], %r520;
	st.shared.u32 	[%r44+100], %r521;
	st.shared.u32 	[%r44+104], %r522;
	st.shared.u32 	[%r44+108], %r523;
	st.shared.u32 	[%r44+112], %r524;
	st.shared.u32 	[%r44+116], %r525;
	st.shared.u32 	[%r44+120], %r526;
	st.shared.u32 	[%r44+124], %r527;
	st.shared.u32 	[%r44+128], %r528;
	bar.sync 	0;
	cvt.u32.u16 	%r529, %rs1;
	ld.shared.u16 	%r530, [%r71];
	add.s32 	%r130, %r530, %r529;
	cvt.u32.u16 	%r531, %rs2;
	ld.shared.u16 	%r532, [%r72];
	add.s32 	%r131, %r532, %r531;
	cvt.u32.u16 	%r533, %rs3;
	ld.shared.u16 	%r534, [%r73];
	add.s32 	%r132, %r534, %r533;
	cvt.u32.u16 	%r535, %rs4;
	ld.shared.u16 	%r536, [%r74];
	add.s32 	%r133, %r536, %r535;
	cvt.u32.u16 	%r537, %rs5;
	ld.shared.u16 	%r538, [%r75];
	add.s32 	%r134, %r538, %r537;
	cvt.u32.u16 	%r539, %rs6;
	ld.shared.u16 	%r540, [%r76];
	add.s32 	%r135, %r540, %r539;
	cvt.u32.u16 	%r541, %rs7;
	ld.shared.u16 	%r542, [%r77];
	add.s32 	%r136, %r542, %r541;
	cvt.u32.u16 	%r543, %rs8;
	ld.shared.u16 	%r544, [%r78];
	add.s32 	%r137, %r544, %r543;
	cvt.u32.u16 	%r545, %rs9;
	ld.shared.u16 	%r546, [%r79];
	add.s32 	%r138, %r546, %r545;
	cvt.u32.u16 	%r547, %rs10;
	ld.shared.u16 	%r548, [%r80];
	add.s32 	%r139, %r548, %r547;
	cvt.u32.u16 	%r549, %rs11;
	ld.shared.u16 	%r550, [%r81];
	add.s32 	%r140, %r550, %r549;
	cvt.u32.u16 	%r551, %rs12;
	ld.shared.u16 	%r552, [%r82];
	add.s32 	%r141, %r552, %r551;
	cvt.u32.u16 	%r553, %rs13;
	ld.shared.u16 	%r554, [%r83];
	add.s32 	%r142, %r554, %r553;
	cvt.u32.u16 	%r555, %rs14;
	ld.shared.u16 	%r556, [%r84];
	add.s32 	%r143, %r556, %r555;
	cvt.u32.u16 	%r557, %rs15;
	ld.shared.u16 	%r558, [%r85];
	add.s32 	%r144, %r558, %r557;
	cvt.u32.u16 	%r559, %rs16;
	ld.shared.u16 	%r560, [%r86];
	add.s32 	%r145, %r560, %r559;
	cvt.u32.u16 	%r561, %rs17;
	ld.shared.u16 	%r562, [%r87];
	add.s32 	%r146, %r562, %r561;
	cvt.u32.u16 	%r563, %rs18;
	ld.shared.u16 	%r564, [%r88];
	add.s32 	%r147, %r564, %r563;
	cvt.u32.u16 	%r565, %rs19;
	ld.shared.u16 	%r566, [%r89];
	add.s32 	%r148, %r566, %r565;
	bar.sync 	0;
	setp.lt.s32 	%p32, %r684, %r190;
	@%p32 bra 	$L__BB3_83;
	cvt.u64.u32 	%rd8, %r2;
	shl.b32 	%r567, %r130, 2;
	mov.u32 	%r568, _ZZN3cub18CUB_300001_SM_10006detail10radix_sort31DeviceRadixSortSingleTileKernelINS1_5radix10policy_hubIjNS0_8NullTypeEyE10Policy1000ELNS0_9SortOrderE0EjS6_yNS1_21identity_decomposer_tEEEvPKT1_PSB_PKT2_PSF_T3_iiT4_E12temp_storage;
	add.s32 	%r569, %r568, %r567;
	st.shared.u32 	[%r569], %r703;
	shl.b32 	%r570, %r131, 2;
	add.s32 	%r571, %r568, %r570;
	st.shared.u32 	[%r571], %r702;
	shl.b32 	%r572, %r132, 2;
	add.s32 	%r573, %r568, %r572;
	st.shared.u32 	[%r573], %r701;
	shl.b32 	%r574, %r133, 2;
	add.s32 	%r575, %r568, %r574;
	st.shared.u32 	[%r575], %r700;
	shl.b32 	%r576, %r134, 2;
	add.s32 	%r577, %r568, %r576;
	st.shared.u32 	[%r577], %r699;
	shl.b32 	%r578, %r135, 2;
	add.s32 	%r579, %r568, %r578;
	st.shared.u32 	[%r579], %r698;
	shl.b32 	%r580, %r136, 2;
	add.s32 	%r581, %r568, %r580;
	st.shared.u32 	[%r581], %r697;
	shl.b32 	%r582, %r137, 2;
	add.s32 	%r583, %r568, %r582;
	st.shared.u32 	[%r583], %r696;
	shl.b32 	%r584, %r138, 2;
	add.s32 	%r585, %r568, %r584;
	st.shared.u32 	[%r585], %r695;
	shl.b32 	%r586, %r139, 2;
	add.s32 	%r587, %r568, %r586;
	st.shared.u32 	[%r587], %r694;
	shl.b32 	%r588, %r140, 2;
	add.s32 	%r589, %r568, %r588;
	st.shared.u32 	[%r589], %r693;
	shl.b32 	%r590, %r141, 2;
	add.s32 	%r591, %r568, %r590;
	st.shared.u32 	[%r591], %r692;
	shl.b32 	%r592, %r142, 2;
	add.s32 	%r593, %r568, %r592;
	st.shared.u32 	[%r593], %r691;
	shl.b32 	%r594, %r143, 2;
	add.s32 	%r595, %r568, %r594;
	st.shared.u32 	[%r595], %r690;
	shl.b32 	%r596, %r144, 2;
	add.s32 	%r597, %r568, %r596;
	st.shared.u32 	[%r597], %r689;
	shl.b32 	%r598, %r145, 2;
	add.s32 	%r599, %r568, %r598;
	st.shared.u32 	[%r599], %r688;
	shl.b32 	%r600, %r146, 2;
	add.s32 	%r601, %r568, %r600;
	st.shared.u32 	[%r601], %r687;
	shl.b32 	%r602, %r147, 2;
	add.s32 	%r603, %r568, %r602;
	st.shared.u32 	[%r603], %r686;
	shl.b32 	%r604, %r148, 2;
	add.s32 	%r605, %r568, %r604;
	st.shared.u32 	[%r605], %r685;
	bar.sync 	0;
	mad.lo.s32 	%r149, %r2, -72, %r46;
	ld.shared.u32 	%r150, [%r149+1024];
	ld.shared.u32 	%r151, [%r149+2048];
	ld.shared.u32 	%r152, [%r149+3072];
	ld.shared.u32 	%r153, [%r149+4096];
	ld.shared.u32 	%r154, [%r149+5120];
	ld.shared.u32 	%r155, [%r149+6144];
	ld.shared.u32 	%r156, [%r149+7168];
	ld.shared.u32 	%r157, [%r149+8192];
	ld.shared.u32 	%r158, [%r149+9216];
	ld.shared.u32 	%r159, [%r149+10240];
	ld.shared.u32 	%r160, [%r149+11264];
	ld.shared.u32 	%r161, [%r149+12288];
	ld.shared.u32 	%r162, [%r149+13312];
	ld.shared.u32 	%r163, [%r149+14336];
	ld.shared.u32 	%r164, [%r149+15360];
	ld.shared.u32 	%r165, [%r149+16384];
	ld.shared.u32 	%r166, [%r149+17408];
	ld.shared.u32 	%r167, [%r149+18432];
	setp.gt.u64 	%p33, %rd4, %rd8;
	cvta.to.global.u64 	%rd9, %rd3;
	mul.wide.u32 	%rd10, %r2, 4;
	add.s64 	%rd2, %rd9, %rd10;
	@%p33 bra 	$L__BB3_45;
	bra.uni 	$L__BB3_46;
$L__BB3_45:
	ld.shared.u32 	%r606, [%r149];
	st.global.u32 	[%rd2], %r606;
$L__BB3_46:
	add.s32 	%r607, %r2, 256;
	cvt.u64.u32 	%rd11, %r607;
	setp.le.u64 	%p34, %rd4, %rd11;
	@%p34 bra 	$L__BB3_48;
	st.global.u32 	[%rd2+1024], %r150;
$L__BB3_48:
	add.s32 	%r608, %r2, 512;
	cvt.u64.u32 	%rd12, %r608;
	setp.le.u64 	%p35, %rd4, %rd12;
	@%p35 bra 	$L__BB3_50;
	st.global.u32 	[%rd2+2048], %r151;
$L__BB3_50:
	add.s32 	%r609, %r2, 768;
	cvt.u64.u32 	%rd13, %r609;
	setp.le.u64 	%p36, %rd4, %rd13;
	@%p36 bra 	$L__BB3_52;
	st.global.u32 	[%rd2+3072], %r152;
$L__BB3_52:
	or.b32  	%r610, %r2, 1024;
	cvt.u64.u32 	%rd14, %r610;
	setp.le.u64 	%p37, %rd4, %rd14;
	@%p37 bra 	$L__BB3_54;
	st.global.u32 	[%rd2+4096], %r153;
$L__BB3_54:
	add.s32 	%r611, %r2, 1280;
	cvt.u64.u32 	%rd15, %r611;
	setp.le.u64 	%p38, %rd4, %rd15;
	@%p38 bra 	$L__BB3_56;
	st.global.u32 	[%rd2+5120], %r154;
$L__BB3_56:
	add.s32 	%r612, %r2, 1536;
	cvt.u64.u32 	%rd16, %r612;
	setp.le.u64 	%p39, %rd4, %rd16;
	@%p39 bra 	$L__BB3_58;
	st.global.u32 	[%rd2+6144], %r155;
$L__BB3_58:
	add.s32 	%r613, %r2, 1792;
	cvt.u64.u32 	%rd17, %r613;
	setp.le.u64 	%p40, %rd4, %rd17;
	@%p40 bra 	$L__BB3_60;
	st.global.u32 	[%rd2+7168], %r156;
$L__BB3_60:
	or.b32  	%r614, %r2, 2048;
	cvt.u64.u32 	%rd18, %r614;
	setp.le.u64 	%p41, %rd4, %rd18;
	@%p41 bra 	$L__BB3_62;
	st.global.u32 	[%rd2+8192], %r157;
$L__BB3_62:
	add.s32 	%r615, %r2, 2304;
	cvt.u64.u32 	%rd19, %r615;
	setp.le.u64 	%p42, %rd4, %rd19;
	@%p42 bra 	$L__BB3_64;
	st.global.u32 	[%rd2+9216], %r158;
$L__BB3_64:
	add.s32 	%r616, %r2, 2560;
	cvt.u64.u32 	%rd20, %r616;
	setp.le.u64 	%p43, %rd4, %rd20;
	@%p43 bra 	$L__BB3_66;
	st.global.u32 	[%rd2+10240], %r159;
$L__BB3_66:
	add.s32 	%r617, %r2, 2816;
	cvt.u64.u32 	%rd21, %r617;
	setp.le.u64 	%p44, %rd4, %rd21;
	@%p44 bra 	$L__BB3_68;
	st.global.u32 	[%rd2+11264], %r160;
$L__BB3_68:
	or.b32  	%r618, %r2, 3072;
	cvt.u64.u32 	%rd22, %r618;
	setp.le.u64 	%p45, %rd4, %rd22;
	@%p45 bra 	$L__BB3_70;
	st.global.u32 	[%rd2+12288], %r161;
$L__BB3_70:
	add.s32 	%r619, %r2, 3328;
	cvt.u64.u32 	%rd23, %r619;
	setp.le.u64 	%p46, %rd4, %rd23;
	@%p46 bra 	$L__BB3_72;
	st.global.u32 	[%rd2+13312], %r162;
$L__BB3_72:
	add.s32 	%r620, %r2, 3584;
	cvt.u64.u32 	%rd24, %r620;
	setp.le.u64 	%p47, %rd4, %rd24;
	@%p47 bra 	$L__BB3_74;
	st.global.u32 	[%rd2+14336], %r163;
$L__BB3_74:
	add.s32 	%r621, %r2, 3840;
	cvt.u64.u32 	%rd25, %r621;
	setp.le.u64 	%p48, %rd4, %rd25;
	@%p48 bra 	$L__BB3_76;
	st.global.u32 	[%rd2+15360], %r164;
$L__BB3_76:
	or.b32  	%r622, %r2, 4096;
	cvt.u64.u32 	%rd26, %r622;
	setp.le.u64 	%p49, %rd4, %rd26;
	@%p49 bra 	$L__BB3_78;
	st.global.u32 	[%rd2+16384], %r165;
$L__BB3_78:
	add.s32 	%r623, %r2, 4352;
	cvt.u64.u32 	%rd27, %r623;
	setp.le.u64 	%p50, %rd4, %rd27;
	@%p50 bra 	$L__BB3_80;
	st.global.u32 	[%rd2+17408], %r166;
$L__BB3_80:
	add.s32 	%r624, %r2, 4608;
	cvt.u64.u32 	%rd28, %r624;
	setp.le.u64 	%p51, %rd4, %rd28;
	@%p51 bra 	$L__BB3_82;
	st.global.u32 	[%rd2+18432], %r167;
$L__BB3_82:
	ret;
$L__BB3_83:
	shl.b32 	%r625, %r130, 2;
	mov.u32 	%r626, _ZZN3cub18CUB_300001_SM_10006detail10radix_sort31DeviceRadixSortSingleTileKernelINS1_5radix10policy_hubIjNS0_8NullTypeEyE10Policy1000ELNS0_9SortOrderE0EjS6_yNS1_21identity_decomposer_tEEEvPKT1_PSB_PKT2_PSF_T3_iiT4_E12temp_storage;
	add.s32 	%r627, %r626, %r625;
	st.shared.u32 	[%r627], %r703;
	shl.b32 	%r628, %r131, 2;
	add.s32 	%r629, %r626, %r628;
	st.shared.u32 	[%r629], %r702;
	shl.b32 	%r630, %r132, 2;
	add.s32 	%r631, %r626, %r630;
	st.shared.u32 	[%r631], %r701;
	shl.b32 	%r632, %r133, 2;
	add.s32 	%r633, %r626, %r632;
	st.shared.u32 	[%r633], %r700;
	shl.b32 	%r634, %r134, 2;
	add.s32 	%r635, %r626, %r634;
	st.shared.u32 	[%r635], %r699;
	shl.b32 	%r636, %r135, 2;
	add.s32 	%r637, %r626, %r636;
	st.shared.u32 	[%r637], %r698;
	shl.b32 	%r638, %r136, 2;
	add.s32 	%r639, %r626, %r638;
	st.shared.u32 	[%r639], %r697;
	shl.b32 	%r640, %r137, 2;
	add.s32 	%r641, %r626, %r640;
	st.shared.u32 	[%r641], %r696;
	shl.b32 	%r642, %r138, 2;
	add.s32 	%r643, %r626, %r642;
	st.shared.u32 	[%r643], %r695;
	shl.b32 	%r644, %r139, 2;
	add.s32 	%r645, %r626, %r644;
	st.shared.u32 	[%r645], %r694;
	shl.b32 	%r646, %r140, 2;
	add.s32 	%r647, %r626, %r646;
	st.shared.u32 	[%r647], %r693;
	shl.b32 	%r648, %r141, 2;
	add.s32 	%r649, %r626, %r648;
	st.shared.u32 	[%r649], %r692;
	shl.b32 	%r650, %r142, 2;
	add.s32 	%r651, %r626, %r650;
	st.shared.u32 	[%r651], %r691;
	shl.b32 	%r652, %r143, 2;
	add.s32 	%r653, %r626, %r652;
	st.shared.u32 	[%r653], %r690;
	shl.b32 	%r654, %r144, 2;
	add.s32 	%r655, %r626, %r654;
	st.shared.u32 	[%r655], %r689;
	shl.b32 	%r656, %r145, 2;
	add.s32 	%r657, %r626, %r656;
	st.shared.u32 	[%r657], %r688;
	shl.b32 	%r658, %r146, 2;
	add.s32 	%r659, %r626, %r658;
	st.shared.u32 	[%r659], %r687;
	shl.b32 	%r660, %r147, 2;
	add.s32 	%r661, %r626, %r660;
	st.shared.u32 	[%r661], %r686;
	shl.b32 	%r662, %r148, 2;
	add.s32 	%r663, %r626, %r662;
	st.shared.u32 	[%r663], %r685;
	bar.sync 	0;
	ld.shared.u32 	%r703, [%r46];
	ld.shared.u32 	%r702, [%r46+4];
	ld.shared.u32 	%r701, [%r46+8];
	ld.shared.u32 	%r700, [%r46+12];
	ld.shared.u32 	%r699, [%r46+16];
	ld.shared.u32 	%r698, [%r46+20];
	ld.shared.u32 	%r697, [%r46+24];
	ld.shared.u32 	%r696, [%r46+28];
	ld.shared.u32 	%r695, [%r46+32];
	ld.shared.u32 	%r694, [%r46+36];
	ld.shared.u32 	%r693, [%r46+40];
	ld.shared.u32 	%r692, [%r46+44];
	ld.shared.u32 	%r691, [%r46+48];
	ld.shared.u32 	%r690, [%r46+52];
	ld.shared.u32 	%r689, [%r46+56];
	ld.shared.u32 	%r688, [%r46+60];
	ld.shared.u32 	%r687, [%r46+64];
	ld.shared.u32 	%r686, [%r46+68];
	ld.shared.u32 	%r685, [%r46+72];
	bar.sync 	0;
	add.s32 	%r684, %r684, 6;
	add.s32 	%r683, %r683, -6;
	bra.uni 	$L__BB3_39;

}
	// .globl	_ZN3cub18CUB_300001_SM_10006detail10radix_sort30DeviceRadixSortHistogramKernelINS1_5radix10policy_hubIjNS0_8NullTypeEyE10Policy1000ELNS0_9SortOrderE0EjyNS1_21identity_decomposer_tEEEvPT2_PKT1_SB_iiT3_
.visible .entry _ZN3cub18CUB_300001_SM_10006detail10radix_sort30DeviceRadixSortHistogramKernelINS1_5radix10policy_hubIjNS0_8NullTypeEyE10Policy1000ELNS0_9SortOrderE0EjyNS1_21identity_decomposer_tEEEvPT2_PKT1_SB_iiT3_(
	.param .u64 .ptr .align 1 _ZN3cub18CUB_300001_SM_10006detail10radix_sort30DeviceRadixSortHistogramKernelINS1_5radix10policy_hubIjNS0_8NullTypeEyE10Policy1000ELNS0_9SortOrderE0EjyNS1_21identity_decomposer_tEEEvPT2_PKT1_SB_iiT3__param_0,
	.param .u64 .ptr .align 1 _ZN3cub18CUB_300001_SM_10006detail10radix_sort30DeviceRadixSortHistogramKernelINS1_5radix10policy_hubIjNS0_8NullTypeEyE10Policy1000ELNS0_9SortOrderE0EjyNS1_21identity_decomposer_tEEEvPT2_PKT1_SB_iiT3__param_1,
	.param .u64 _ZN3cub18CUB_300001_SM_10006detail10radix_sort30DeviceRadixSortHistogramKernelINS1_5radix10policy_hubIjNS0_8NullTypeEyE10Policy1000ELNS0_9SortOrderE0EjyNS1_21identity_decomposer_tEEEvPT2_PKT1_SB_iiT3__param_2,
	.param .u32 _ZN3cub18CUB_300001_SM_10006detail10radix_sort30DeviceRadixSortHistogramKernelINS1_5radix10policy_hubIjNS0_8NullTypeEyE10Policy1000ELNS0_9SortOrderE0EjyNS1_21identity_decomposer_tEEEvPT2_PKT1_SB_iiT3__param_3,
	.param .u32 _ZN3cub18CUB_300001_SM_10006detail10radix_sort30DeviceRadixSortHistogramKernelINS1_5radix10policy_hubIjNS0_8NullTypeEyE10Policy1000ELNS0_9SortOrderE0EjyNS1_21identity_decomposer_tEEEvPT2_PKT1_SB_iiT3__param_4,
	.param .align 1 .b8 _ZN3cub18CUB_300001_SM_10006detail10radix_sort30DeviceRadixSortHistogramKernelINS1_5radix10policy_hubIjNS0_8NullTypeEyE10Policy1000ELNS0_9SortOrderE0EjyNS1_21identity_decomposer_tEEEvPT2_PKT1_SB_iiT3__param_5[1]
)
.maxntid 128
{
	.reg .pred 	%p<91>;
	.reg .b32 	%r<470>;
	.reg .b64 	%rd<137>;
	// demoted variable
	.shared .align 4 .b8 _ZZN3cub18CUB_300001_SM_10006detail10radix_sort30DeviceRadixSortHistogramKernelINS1_5radix10policy_hubIjNS0_8NullTypeEyE10Policy1000ELNS0_9SortOrderE0EjyNS1_21identity_decomposer_tEEEvPT2_PKT1_SB_iiT3_E12temp_storage[4096];
	ld.param.u64 	%rd18, [_ZN3cub18CUB_300001_SM_10006detail10radix_sort30DeviceRadixSortHistogramKernelINS1_5radix10policy_hubIjNS0_8NullTypeEyE10Policy1000ELNS0_9SortOrderE0EjyNS1_21identity_decomposer_tEEEvPT2_PKT1_SB_iiT3__param_0];
	ld.param.u64 	%rd19, [_ZN3cub18CUB_300001_SM_10006detail10radix_sort30DeviceRadixSortHistogramKernelINS1_5radix10policy_hubIjNS0_8NullTypeEyE10Policy1000ELNS0_9SortOrderE0EjyNS1_21identity_decomposer_tEEEvPT2_PKT1_SB_iiT3__param_1];
	ld.param.u64 	%rd17, [_ZN3cub18CUB_300001_SM_10006detail10radix_sort30DeviceRadixSortHistogramKernelINS1_5radix10policy_hubIjNS0_8NullTypeEyE10Policy1000ELNS0_9SortOrderE0EjyNS1_21identity_decomposer_tEEEvPT2_PKT1_SB_iiT3__param_2];
	ld.param.u32 	%r158, [_ZN3cub18CUB_300001_SM_10006detail10radix_sort30DeviceRadixSortHistogramKernelINS1_5radix10policy_hubIjNS0_8NullTypeEyE10Policy1000ELNS0_9SortOrderE0EjyNS1_21identity_decomposer_tEEEvPT2_PKT1_SB_iiT3__param_3];
	ld.param.u32 	%r159, [_ZN3cub18CUB_300001_SM_10006detail10radix_sort30DeviceRadixSortHistogramKernelINS1_5radix10policy_hubIjNS0_8NullTypeEyE10Policy1000ELNS0_9SortOrderE0EjyNS1_21identity_decomposer_tEEEvPT2_PKT1_SB_iiT3__param_4];
	cvta.to.global.u64 	%rd1, %rd19;
	cvta.to.global.u64 	%rd2, %rd18;
	setp.eq.s64 	%p2, %rd17, 0;
	@%p2 bra 	$L__BB4_153;
	sub.s32 	%r160, %r159, %r158;
	add.s32 	%r161, %r160, 7;
	shr.s32 	%r162, %r161, 31;
	shr.u32 	%r163, %r162, 29;
	add.s32 	%r164, %r161, %r163;
	shr.s32 	%r165, %r164, 3;
	mov.u32 	%r166, %tid.x;
	setp.gt.u32 	%p3, %r166, 255;
	setp.lt.s32 	%p4, %r161, 8;
	mov.u32 	%r167, %ctaid.x;
	shl.b32 	%r168, %r167, 11;
	cvt.u64.u32 	%rd3, %r168;
	mov.u32 	%r169, %nctaid.x;
	shl.b32 	%r170, %r169, 11;
	cvt.u64.u32 	%rd4, %r170;
	add.s32 	%r1, %r165, -1;
	and.b32  	%r2, %r165, 15;
	and.b32  	%r3, %r165, 7;
	add.s32 	%r4, %r3, -1;
	and.b32  	%r5, %r165, 3;
	or.pred  	%p1, %p3, %p4;
	shl.b32 	%r171, %r166, 2;
	mov.u32 	%r172, _ZZN3cub18CUB_300001_SM_10006detail10radix_sort30DeviceRadixSortHistogramKernelINS1_5radix10policy_hubIjNS0_8NullTypeEyE10Policy1000ELNS0_9SortOrderE0EjyNS1_21identity_decomposer_tEEEvPT2_PKT1_SB_iiT3_E12temp_storage;
	add.s32 	%r6, %r172, %r171;
	and.b32  	%r7, %r165, 268435440;
	cvt.u64.u32 	%rd5, %r166;
	add.s32 	%r8, %r166, 128;
	add.s32 	%r9, %r166, 256;
	add.s32 	%r10, %r166, 384;
	add.s32 	%r11, %r166, 512;
	add.s32 	%r12, %r166, 640;
	add.s32 	%r13, %r166, 768;
	add.s32 	%r14, %r166, 1280;
	add.s32 	%r15, %r166, 1920;
	and.b32  	%r16, %r165, 268435448;
	and.b32  	%r17, %r165, 1;
	neg.s32 	%r18, %r7;
	add.s32 	%r19, %r6, 8192;
	add.s64 	%rd21, %rd17, -1;
	shr.u64 	%rd22, %rd21, 30;
	add.s64 	%rd23, %rd22, 1;
	min.u64 	%rd6, %rd23, %rd17;
	mov.b64 	%rd135, 0;
$L__BB4_2:
	@%p1 bra 	$L__BB4_30;
	setp.lt.u32 	%p5, %r1, 15;
	mov.b32 	%r423, 0;
	@%p5 bra 	$L__BB4_6;
	mov.u32 	%r420, %r19;
	mov.u32 	%r421, %r18;
$L__BB4_5:
	.pragma "nounroll";
	mov.b32 	%r174, 0;
	st.shared.u32 	[%r420+-8192], %r174;
	st.shared.u32 	[%r420+-7168], %r174;
	st.shared.u32 	[%r420+-6144], %r174;
	st.shared.u32 	[%r420+-5120], %r174;
	st.shared.u32 	[%r420+-4096], %r174;
	st.shared.u32 	[%r420+-3072], %r174;
	st.shared.u32 	[%r420+-2048], %r174;
	st.shared.u32 	[%r420+-1024], %r174;
	st.shared.u32 	[%r420], %r174;
	st.shared.u32 	[%r420+1024], %r174;
	st.shared.u32 	[%r420+2048], %r174;
	st.shared.u32 	[%r420+3072], %r174;
	st.shared.u32 	[%r420+4096], %r174;
	st.shared.u32 	[%r420+5120], %r174;
	st.shared.u32 	[%r420+6144], %r174;
	st.shared.u32 	[%r420+7168], %r174;
	add.s32 	%r421, %r421, 16;
	add.s32 	%r420, %r420, 16384;
	setp.ne.s32 	%p6, %r421, 0;
	mov.u32 	%r423, %r7;
	@%p6 bra 	$L__BB4_5;
$L__BB4_6:
	add.s32 	%r25, %r2, -1;
	setp.eq.s32 	%p7, %r2, 0;
	@%p7 bra 	$L__BB4_16;
	setp.lt.u32 	%p8, %r25, 7;
	@%p8 bra 	$L__BB4_9;
	shl.b32 	%r175, %r423, 10;
	add.s32 	%r176, %r6, %r175;
	mov.b32 	%r177, 0;
	st.shared.u32 	[%r176], %r177;
	st.shared.u32 	[%r176+1024], %r177;
	st.shared.u32 	[%r176+2048], %r177;
	st.shared.u32 	[%r176+3072], %r177;
	st.shared.u32 	[%r176+4096], %r177;
	st.shared.u32 	[%r176+5120], %r177;
	st.shared.u32 	[%r176+6144], %r177;
	st.shared.u32 	[%r176+7168], %r177;
	add.s32 	%r423, %r423, 8;
$L__BB4_9:
	setp.eq.s32 	%p9, %r3, 0;
	@%p9 bra 	$L__BB4_16;
	setp.lt.u32 	%p10, %r4, 3;
	@%p10 bra 	$L__BB4_12;
	shl.b32 	%r178, %r423, 10;
	add.s32 	%r179, %r6, %r178;
	mov.b32 	%r180, 0;
	st.shared.u32 	[%r179], %r180;
	st.shared.u32 	[%r179+1024], %r180;
	st.shared.u32 	[%r179+2048], %r180;
	st.shared.u32 	[%r179+3072], %r180;
	add.s32 	%r423, %r423, 4;
$L__BB4_12:
	setp.eq.s32 	%p11, %r5, 0;
	@%p11 bra 	$L__BB4_16;
	setp.eq.s32 	%p12, %r5, 1;
	shl.b32 	%r181, %r423, 10;
	add.s32 	%r30, %r6, %r181;
	mov.b32 	%r182, 0;
	st.shared.u32 	[%r30], %r182;
	@%p12 bra 	$L__BB4_16;
	setp.eq.s32 	%p13, %r5, 2;
	mov.b32 	%r183, 0;
	st.shared.u32 	[%r30+1024], %r183;
	@%p13 bra 	$L__BB4_16;
	mov.b32 	%r184, 0;
	st.shared.u32 	[%r30+2048], %r184;
$L__BB4_16:
	cvt.u32.u64 	%r185, %rd5;
	setp.gt.u32 	%p14, %r185, 127;
	@%p14 bra 	$L__BB4_30;
	setp.lt.u32 	%p15, %r1, 15;
	mov.b32 	%r427, 0;
	@%p15 bra 	$L__BB4_20;
	mov.b32 	%r425, 0;
$L__BB4_19:
	.pragma "nounroll";
	shl.b32 	%r188, %r425, 10;
	add.s32 	%r189, %r6, %r188;
	mov.b32 	%r190, 0;
	st.shared.u32 	[%r189+512], %r190;
	st.shared.u32 	[%r189+1536], %r190;
	st.shared.u32 	[%r189+2560], %r190;
	st.shared.u32 	[%r189+3584], %r190;
	st.shared.u32 	[%r189+4608], %r190;
	st.shared.u32 	[%r189+5632], %r190;
	st.shared.u32 	[%r189+6656], %r190;
	st.shared.u32 	[%r189+7680], %r190;
	st.shared.u32 	[%r189+8704], %r190;
	st.shared.u32 	[%r189+9728], %r190;
	st.shared.u32 	[%r189+10752], %r190;
	st.shared.u32 	[%r189+11776], %r190;
	st.shared.u32 	[%r189+12800], %r190;
	st.shared.u32 	[%r189+13824], %r190;
	st.shared.u32 	[%r189+14848], %r190;
	st.shared.u32 	[%r189+15872], %r190;
	add.s32 	%r425, %r425, 16;
	setp.ne.s32 	%p16, %r425, %r7;
	mov.u32 	%r427, %r7;
	@%p16 bra 	$L__BB4_19;
$L__BB4_20:
	setp.eq.s32 	%p17, %r2, 0;
	@%p17 bra 	$L__BB4_30;
	setp.lt.u32 	%p18, %r25, 7;
	@%p18 bra 	$L__BB4_23;
	shl.b32 	%r191, %r427, 10;
	add.s32 	%r192, %r6, %r191;
	mov.b32 	%r193, 0;
	st.shared.u32 	[%r192+512], %r193;
	st.shared.u32 	[%r192+1536], %r193;
	st.shared.u32 	[%r192+2560], %r193;
	st.shared.u32 	[%r192+3584], %r193;
	st.shared.u32 	[%r192+4608], %r193;
	st.shared.u32 	[%r192+5632], %r193;
	st.shared.u32 	[%r192+6656], %r193;
	st.shared.u32 	[%r192+7680], %r193;
	add.s32 	%r427, %r427, 8;
$L__BB4_23:
	setp.eq.s32 	%p19, %r3, 0;
	@%p19 bra 	$L__BB4_30;
	setp.lt.u32 	%p20, %r4, 3;
	@%p20 bra 	$L__BB4_26;
	shl.b32 	%r194, %r427, 10;
	add.s32 	%r195, %r6, %r194;
	mov.b32 	%r196, 0;
	st.shared.u32 	[%r195+512], %r196;
	st.shared.u32 	[%r195+1536], %r196;
	st.shared.u32 	[%r195+2560], %r196;
	st.shared.u32 	[%r195+3584], %r196;
	add.s32 	%r427, %r427, 4;
$L__BB4_26:
	setp.eq.s32 	%p21, %r5, 0;
	@%p21 bra 	$L__BB4_30;
	setp.eq.s32 	%p22, %r5, 1;
	shl.b32 	%r197, %r427, 10;
	add.s32 	%r38, %r6, %r197;
	mov.b32 	%r198, 0;
	st.shared.u32 	[%r38+512], %r198;
	@%p22 bra 	$L__BB4_30;
	setp.eq.s32 	%p23, %r5, 2;
	mov.b32 	%r199, 0;
	st.shared.u32 	[%r38+1536], %r199;
	@%p23 bra 	$L__BB4_30;
	mov.b32 	%r200, 0;
	st.shared.u32 	[%r38+2560], %r200;
$L__BB4_30:
	bar.sync 	0;
	bar.sync 	0;
	shl.b64 	%rd8, %rd135, 30;
	sub.s64 	%rd24, %rd17, %rd8;
	min.u64 	%rd9, %rd24, 1073741824;
	setp.le.u64 	%p24, %rd9, %rd3;
	@%p24 bra 	$L__BB4_70;
	mov.u64 	%rd136, %rd3;
$L__BB4_32:
	add.s64 	%rd11, %rd136, %rd8;
	sub.s64 	%rd12, %rd17, %rd11;
	setp.lt.u64 	%p25, %rd12, 2048;
	@%p25 bra 	$L__BB4_34;
	add.s64 	%rd27, %rd11, %rd5;
	shl.b64 	%rd28, %rd27, 2;
	add.s64 	%rd29, %rd1, %rd28;
	ld.global.u32 	%r459, [%rd29];
	ld.global.u32 	%r458, [%rd29+512];
	ld.global.u32 	%r457, [%rd29+1024];
	ld.global.u32 	%r456, [%rd29+1536];
	ld.global.u32 	%r455, [%rd29+2048];
	ld.global.u32 	%r454, [%rd29+2560];
	ld.global.u32 	%r453, [%rd29+3072];
	ld.global.u32 	%r452, [%rd29+3584];
	ld.global.u32 	%r451, [%rd29+4096];
	ld.global.u32 	%r450, [%rd29+4608];
	ld.global.u32 	%r449, [%rd29+5120];
	ld.global.u32 	%r448, [%rd29+5632];
	ld.global.u32 	%r447, [%rd29+6144];
	ld.global.u32 	%r446, [%rd29+6656];
	ld.global.u32 	%r445, [%rd29+7168];
	ld.global.u32 	%r444, [%rd29+7680];
	bra.uni 	$L__BB4_66;
$L__BB4_34:
	cvt.u32.u64 	%r202, %rd5;
	cvt.u32.u64 	%r55, %rd12;
	setp.ge.s32 	%p26, %r202, %r55;
	add.s64 	%rd25, %rd11, %rd5;
	shl.b64 	%rd26, %rd25, 2;
	add.s64 	%rd13, %rd1, %rd26;
	mov.b32 	%r459, -1;
	@%p26 bra 	$L__BB4_36;
	ld.global.u32 	%r459, [%rd13];
$L__BB4_36:
	setp.ge.s32 	%p27, %r8, %r55;
	mov.b32 	%r458, -1;
	@%p27 bra 	$L__BB4_38;
	ld.global.u32 	%r458, [%rd13+512];
$L__BB4_38:
	setp.ge.s32 	%p28, %r9, %r55;
	mov.b32 	%r457, -1;
	@%p28 bra 	$L__BB4_40;
	ld.global.u32 	%r457, [%rd13+1024];
$L__BB4_40:
	setp.ge.s32 	%p29, %r10, %r55;
	mov.b32 	%r456, -1;
	@%p29 bra 	$L__BB4_42;
	ld.global.u32 	%r456, [%rd13+1536];
$L__BB4_42:
	setp.ge.s32 	%p30, %r11, %r55;
	mov.b32 	%r455, -1;
	@%p30 bra 	$L__BB4_44;
	ld.global.u32 	%r455, [%rd13+2048];
$L__BB4_44:
	setp.ge.s32 	%p31, %r12, %r55;
	mov.b32 	%r454, -1;
	@%p31 bra 	$L__BB4_46;
	ld.global.u32 	%r454, [%rd13+2560];
$L__BB4_46:
	setp.ge.s32 	%p32, %r13, %r55;
	mov.b32 	%r453, -1;
	@%p32 bra 	$L__BB4_48;
	ld.global.u32 	%r453, [%rd13+3072];
$L__BB4_48:
	mov.u32 	%r210, %tid.x;
	add.s32 	%r211, %r210, 896;
	setp.ge.s32 	%p33, %r211, %r55;
	mov.b32 	%r452, -1;
	@%p33 bra 	$L__BB4_50;
	ld.global.u32 	%r452, [%rd13+3584];
$L__BB4_50:
	or.b32  	%r214, %r210, 1024;
	setp.ge.s32 	%p34, %r214, %r55;
	mov.b32 	%r451, -1;
	@%p34 bra 	$L__BB4_52;
	ld.global.u32 	%r451, [%rd13+4096];
$L__BB4_52:
	add.s32 	%r217, %r210, 1152;
	setp.ge.s32 	%p35, %r217, %r55;
	mov.b32 	%r450, -1;
	@%p35 bra 	$L__BB4_54;
	ld.global.u32 	%r450, [%rd13+4608];
$L__BB4_54:
	setp.ge.s32 	%p36, %r14, %r55;
	mov.b32 	%r449, -1;
	@%p36 bra 	$L__BB4_56;
	ld.global.u32 	%r449, [%rd13+5120];
$L__BB4_56:
	add.s32 	%r221, %r210, 1408;
	setp.ge.s32 	%p37, %r221, %r55;
	mov.b32 	%r448, -1;
	@%p37 bra 	$L__BB4_58;
	ld.global.u32 	%r448, [%rd13+5632];
$L__BB4_58:
	add.s32 	%r224, %r210, 1536;
	setp.ge.s32 	%p38, %r224, %r55;
	mov.b32 	%r447, -1;
	@%p38 bra 	$L__BB4_60;
	ld.global.u32 	%r447, [%rd13+6144];
$L__BB4_60:
	add.s32 	%r227, %r210, 1664;
	setp.ge.s32 	%p39, %r227, %r55;
	mov.b32 	%r446, -1;
	@%p39 bra 	$L__BB4_62;
	ld.global.u32 	%r446, [%rd13+6656];
$L__BB4_62:
	add.s32 	%r230, %r210, 1792;
	setp.ge.s32 	%p40, %r230, %r55;
	mov.b32 	%r445, -1;
	@%p40 bra 	$L__BB4_64;
	ld.global.u32 	%r445, [%rd13+7168];
$L__BB4_64:
	setp.ge.s32 	%p41, %r15, %r55;
	mov.b32 	%r444, -1;
	@%p41 bra 	$L__BB4_66;
	ld.global.u32 	%r444, [%rd13+7680];
$L__BB4_66:
	setp.le.s32 	%p42, %r159, %r158;
	@%p42 bra 	$L__BB4_69;
	mov.b32 	%r460, 0;
	mov.u32 	%r461, %r158;
$L__BB4_68:
	sub.s32 	%r233, %r159, %r461;
	shl.b32 	%r234, %r460, 10;
	mov.u32 	%r235, _ZZN3cub18CUB_300001_SM_10006detail10radix_sort30DeviceRadixSortHistogramKernelINS1_5radix10policy_hubIjNS0_8NullTypeEyE10Policy1000ELNS0_9SortOrderE0EjyNS1_21identity_decomposer_tEEEvPT2_PKT1_SB_iiT3_E12temp_storage;
	add.s32 	%r236, %r235, %r234;
	min.s32 	%r237, %r233, 8;
	mov.b32 	%r238, -1;
	shl.b32 	%r239, %r238, %r237;
	not.b32 	%r240, %r239;
	shr.u32 	%r241, %r459, %r461;
	and.b32  	%r242, %r241, %r240;
	shl.b32 	%r243, %r242, 2;
	add.s32 	%r244, %r236, %r243;
	atom.shared.add.u32 	%r245, [%r244], 1;
	shr.u32 	%r246, %r458, %r461;
	and.b32  	%r247, %r246, %r240;
	shl.b32 	%r248, %r247, 2;
	add.s32 	%r249, %r236, %r248;
	atom.shared.add.u32 	%r250, [%r249], 1;
	shr.u32 	%r251, %r457, %r461;
	and.b32  	%r252, %r251, %r240;
	shl.b32 	%r253, %r252, 2;
	add.s32 	%r254, %r236, %r253;
	atom.shared.add.u32 	%r255, [%r254], 1;
	shr.u32 	%r256, %r456, %r461;
	and.b32  	%r257, %r256, %r240;
	shl.b32 	%r258, %r257, 2;
	add.s32 	%r259, %r236, %r258;
	atom.shared.add.u32 	%r260, [%r259], 1;
	shr.u32 	%r261, %r455, %r461;
	and.b32  	%r262, %r261, %r240;
	shl.b32 	%r263, %r262, 2;
	add.s32 	%r264, %r236, %r263;
	atom.shared.add.u32 	%r265, [%r264], 1;
	shr.u32 	%r266, %r454, %r461;
	and.b32  	%r267, %r266, %r240;
	shl.b32 	%r268, %r267, 2;
	add.s32 	%r269, %r236, %r268;
	atom.shared.add.u32 	%r270, [%r269], 1;
	shr.u32 	%r271, %r453, %r461;
	and.b32  	%r272, %r271, %r240;
	shl.b32 	%r273, %r272, 2;
	add.s32 	%r274, %r236, %r273;
	atom.shared.add.u32 	%r275, [%r274], 1;
	shr.u32 	%r276, %r452, %r461;
	and.b32  	%r277, %r276, %r240;
	shl.b32 	%r278, %r277, 2;
	add.s32 	%r279, %r236, %r278;
	atom.shared.add.u32 	%r280, [%r279], 1;
	shr.u32 	%r281, %r451, %r461;
	and.b32  	%r282, %r281, %r240;
	shl.b32 	%r283, %r282, 2;
	add.s32 	%r284, %r236, %r283;
	atom.shared.add.u32 	%r285, [%r284], 1;
	shr.u32 	%r286, %r450, %r461;
	and.b32  	%r287, %r286, %r240;
	shl.b32 	%r288, %r287, 2;
	add.s32 	%r289, %r236, %r288;
	atom.shared.add.u32 	%r290, [%r289], 1;
	shr.u32 	%r291, %r449, %r461;
	and.b32  	%r292, %r291, %r240;
	shl.b32 	%r293, %r292, 2;
	add.s32 	%r294, %r236, %r293;
	atom.shared.add.u32 	%r295, [%r294], 1;
	shr.u32 	%r296, %r448, %r461;
	and.b32  	%r297, %r296, %r240;
	shl.b32 	%r298, %r297, 2;
	add.s32 	%r299, %r236, %r298;
	atom.shared.add.u32 	%r300, [%r299], 1;
	shr.u32 	%r301, %r447, %r461;
	and.b32  	%r302, %r301, %r240;
	shl.b32 	%r303, %r302, 2;
	add.s32 	%r304, %r236, %r303;
	atom.shared.add.u32 	%r305, [%r304], 1;
	shr.u32 	%r306, %r446, %r461;
	and.b32  	%r307, %r306, %r240;
	shl.b32 	%r308, %r307, 2;
	add.s32 	%r309, %r236, %r308;
	atom.shared.add.u32 	%r310, [%r309], 1;
	shr.u32 	%r311, %r445, %r461;
	and.b32  	%r312, %r311, %r240;
	shl.b32 	%r313, %r312, 2;
	add.s32 	%r314, %r236, %r313;
	atom.shared.add.u32 	%r315, [%r314], 1;
	shr.u32 	%r316, %r444, %r461;
	and.b32  	%r317, %r316, %r240;
	shl.b32 	%r318, %r317, 2;
	add.s32 	%r319, %r236, %r318;
	atom.shared.add.u32 	%r320, [%r319], 1;
	add.s32 	%r461, %r461, 8;
	add.s32 	%r460, %r460, 1;
	setp.lt.s32 	%p43, %r461, %r159;
	@%p43 bra 	$L__BB4_68;
$L__BB4_69:
	add.s64 	%rd136, %rd136, %rd4;
	setp.lt.u64 	%p44, %rd136, %rd9;
	@%p44 bra 	$L__BB4_32;
$L__BB4_70:
	bar.sync 	0;
	@%p1 bra 	$L__BB4_152;
	setp.lt.u32 	%p45, %r1, 7;
	mov.b32 	%r464, 0;
	@%p45 bra 	$L__BB4_90;
	mov.b32 	%r462, 0;
$L__BB4_73:
	.pragma "nounroll";
	shl.b32 	%r323, %r462, 10;
	add.s32 	%r108, %r6, %r323;
	ld.shared.u32 	%r109, [%r108];
	setp.eq.s32 	%p46, %r109, 0;
	@%p46 bra 	$L__BB4_75;
	cvt.u32.u64 	%r324, %rd5;
	shl.b32 	%r325, %r462, 8;
	add.s32 	%r326, %r325, %r324;
	mul.wide.u32 	%rd30, %r326, 8;
	add.s64 	%rd31, %rd2, %rd30;
	cvt.u64.u32 	%rd32, %r109;
	atom.global.add.u64 	%rd33, [%rd31], %rd32;
$L__BB4_75:
	ld.shared.u32 	%r110, [%r108+1024];
	setp.eq.s32 	%p47, %r110, 0;
	@%p47 bra 	$L__BB4_77;
	cvt.u32.u64 	%r327, %rd5;
	shl.b32 	%r328, %r462, 8;
	add.s32 	%r329, %r328, %r327;
	add.s32 	%r330, %r329, 256;
	mul.wide.u32 	%rd34, %r330, 8;
	add.s64 	%rd35, %rd2, %rd34;
	cvt.u64.u32 	%rd36, %r110;
	atom.global.add.u64 	%rd37, [%rd35], %rd36;
$L__BB4_77:
	ld.shared.u32 	%r111, [%r108+2048];
	setp.eq.s32 	%p48, %r111, 0;
	@%p48 bra 	$L__BB4_79;
	cvt.u32.u64 	%r331, %rd5;
	shl.b32 	%r332, %r462, 8;
	add.s32 	%r333, %r332, %r331;
	add.s32 	%r334, %r333, 512;
	mul.wide.u32 	%rd38, %r334, 8;
	add.s64 	%rd39, %rd2, %rd38;
	cvt.u64.u32 	%rd40, %r111;
	atom.global.add.u64 	%rd41, [%rd39], %rd40;
$L__BB4_79:
	ld.shared.u32 	%r112, [%r108+3072];
	setp.eq.s32 	%p49, %r112, 0;
	@%p49 bra 	$L__BB4_81;
	cvt.u32.u64 	%r335, %rd5;
	shl.b32 	%r336, %r462, 8;
	add.s32 	%r337, %r336, %r335;
	add.s32 	%r338, %r337, 768;
	mul.wide.u32 	%rd42, %r338, 8;
	add.s64 	%rd43, %rd2, %rd42;
	cvt.u64.u32 	%rd44, %r112;
	atom.global.add.u64 	%rd45, [%rd43], %rd44;
$L__BB4_81:
	ld.shared.u32 	%r113, [%r108+4096];
	setp.eq.s32 	%p50, %r113, 0;
	@%p50 bra 	$L__BB4_83;
	cvt.u32.u64 	%r339, %rd5;
	shl.b32 	%r340, %r462, 8;
	add.s32 	%r341, %r340, %r339;
	add.s32 	%r342, %r341, 1024;
	mul.wide.u32 	%rd46, %r342, 8;
	add.s64 	%rd47, %rd2, %rd46;
	cvt.u64.u32 	%rd48, %r113;
	atom.global.add.u64 	%rd49, [%rd47], %rd48;
$L__BB4_83:
	ld.shared.u32 	%r114, [%r108+5120];
	setp.eq.s32 	%p51, %r114, 0;
	@%p51 bra 	$L__BB4_85;
	cvt.u32.u64 	%r343, %rd5;
	shl.b32 	%r344, %r462, 8;
	add.s32 	%r345, %r344, %r343;
	add.s32 	%r346, %r345, 1280;
	mul.wide.u32 	%rd50, %r346, 8;
	add.s64 	%rd51, %rd2, %rd50;
	cvt.u64.u32 	%rd52, %r114;
	atom.global.add.u64 	%rd53, [%rd51], %rd52;
$L__BB4_85:
	ld.shared.u32 	%r115, [%r108+6144];
	setp.eq.s32 	%p52, %r115, 0;
	@%p52 bra 	$L__BB4_87;
	cvt.u32.u64 	%r347, %rd5;
	shl.b32 	%r348, %r462, 8;
	add.s32 	%r349, %r348, %r347;
	add.s32 	%r350, %r349, 1536;
	mul.wide.u32 	%rd54, %r350, 8;
	add.s64 	%rd55, %rd2, %rd54;
	cvt.u64.u32 	%rd56, %r115;
	atom.global.add.u64 	%rd57, [%rd55], %rd56;
$L__BB4_87:
	ld.shared.u32 	%r116, [%r108+7168];
	setp.eq.s32 	%p53, %r116, 0;
	@%p53 bra 	$L__BB4_89;
	cvt.u32.u64 	%r351, %rd5;
	shl.b32 	%r352, %r462, 8;
	add.s32 	%r353, %r352, %r351;
	add.s32 	%r354, %r353, 1792;
	mul.wide.u32 	%rd58, %r354, 8;
	add.s64 	%rd59, %rd2, %rd58;
	cvt.u64.u32 	%rd60, %r116;
	atom.global.add.u64 	%rd61, [%rd59], %rd60;
$L__BB4_89:
	add.s32 	%r462, %r462, 8;
	setp.ne.s32 	%p54, %r462, %r16;
	mov.u32 	%r464, %r16;
	@%p54 bra 	$L__BB4_73;
$L__BB4_90:
	add.s32 	%r119, %r5, -1;
	setp.eq.s32 	%p55, %r3, 0;
	@%p55 bra 	$L__BB4_111;
	setp.lt.u32 	%p56, %r4, 3;
	@%p56 bra 	$L__BB4_101;
	shl.b32 	%r355, %r464, 10;
	add.s32 	%r120, %r6, %r355;
	ld.shared.u32 	%r121, [%r120];
	setp.eq.s32 	%p57, %r121, 0;
	@%p57 bra 	$L__BB4_94;
	cvt.u32.u64 	%r356, %rd5;
	shl.b32 	%r357, %r464, 8;
	add.s32 	%r358, %r357, %r356;
	mul.wide.u32 	%rd62, %r358, 8;
	add.s64 	%rd63, %rd2, %rd62;
	cvt.u64.u32 	%rd64, %r121;
	atom.global.add.u64 	%rd65, [%rd63], %rd64;
$L__BB4_94:
	ld.shared.u32 	%r122, [%r120+1024];
	setp.eq.s32 	%p58, %r122, 0;
	@%p58 bra 	$L__BB4_96;
	cvt.u32.u64 	%r359, %rd5;
	shl.b32 	%r360, %r464, 8;
	add.s32 	%r361, %r360, %r359;
	add.s32 	%r362, %r361, 256;
	mul.wide.u32 	%rd66, %r362, 8;
	add.s64 	%rd67, %rd2, %rd66;
	cvt.u64.u32 	%rd68, %r122;
	atom.global.add.u64 	%rd69, [%rd67], %rd68;
$L__BB4_96:
	ld.shared.u32 	%r123, [%r120+2048];
	setp.eq.s32 	%p59, %r123, 0;
	@%p59 bra 	$L__BB4_98;
	cvt.u32.u64 	%r363, %rd5;
	shl.b32 	%r364, %r464, 8;
	add.s32 	%r365, %r364, %r363;
	add.s32 	%r366, %r365, 512;
	mul.wide.u32 	%rd70, %r366, 8;
	add.s64 	%rd71, %rd2, %rd70;
	cvt.u64.u32 	%rd72, %r123;
	atom.global.add.u64 	%rd73, [%rd71], %rd72;
$L__BB4_98:
	ld.shared.u32 	%r124, [%r120+3072];
	setp.eq.s32 	%p60, %r124, 0;
	@%p60 bra 	$L__BB4_100;
	cvt.u32.u64 	%r367, %rd5;
	shl.b32 	%r368, %r464, 8;
	add.s32 	%r369, %r368, %r367;
	add.s32 	%r370, %r369, 768;
	mul.wide.u32 	%rd74, %r370, 8;
	add.s64 	%rd75, %rd2, %rd74;
	cvt.u64.u32 	%rd76, %r124;
	atom.global.add.u64 	%rd77, [%rd75], %rd76;
$L__BB4_100:
	add.s32 	%r464, %r464, 4;
$L__BB4_101:
	setp.eq.s32 	%p61, %r5, 0;
	@%p61 bra 	$L__BB4_111;
	setp.eq.s32 	%p62, %r119, 0;
	@%p62 bra 	$L__BB4_108;
	shl.b32 	%r371, %r464, 10;
	add.s32 	%r127, %r6, %r371;
	ld.shared.u32 	%r128, [%r127];
	setp.eq.s32 	%p63, %r128, 0;
	@%p63 bra 	$L__BB4_105;
	cvt.u32.u64 	%r372, %rd5;
	shl.b32 	%r373, %r464, 8;
	add.s32 	%r374, %r373, %r372;
	mul.wide.u32 	%rd78, %r374, 8;
	add.s64 	%rd79, %rd2, %rd78;
	cvt.u64.u32 	%rd80, %r128;
	atom.global.add.u64 	%rd81, [%rd79], %rd80;
$L__BB4_105:
	ld.shared.u32 	%r129, [%r127+1024];
	setp.eq.s32 	%p64, %r129, 0;
	@%p64 bra 	$L__BB4_107;
	cvt.u32.u64 	%r375, %rd5;
	shl.b32 	%r376, %r464, 8;
	add.s32 	%r377, %r376, %r375;
	add.s32 	%r378, %r377, 256;
	mul.wide.u32 	%rd82, %r378, 8;
	add.s64 	%rd83, %rd2, %rd82;
	cvt.u64.u32 	%rd84, %r129;
	atom.global.add.u64 	%rd85, [%rd83], %rd84;
$L__BB4_107:
	add.s32 	%r464, %r464, 2;
$L__BB4_108:
	setp.eq.s32 	%p65, %r17, 0;
	@%p65 bra 	$L__BB4_111;
	shl.b32 	%r379, %r464, 10;
	add.s32 	%r380, %r6, %r379;
	ld.shared.u32 	%r132, [%r380];
	setp.eq.s32 	%p66, %r132, 0;
	@%p66 bra 	$L__BB4_111;
	cvt.u32.u64 	%r381, %rd5;
	shl.b32 	%r382, %r464, 8;
	add.s32 	%r383, %r382, %r381;
	mul.wide.u32 	%rd86, %r383, 8;
	add.s64 	%rd87, %rd2, %rd86;
	cvt.u64.u32 	%rd88, %r132;
	atom.global.add.u64 	%rd89, [%rd87], %rd88;
$L__BB4_111:
	cvt.u32.u64 	%r384, %rd5;
	setp.gt.u32 	%p67, %r384, 127;
	@%p67 bra 	$L__BB4_152;
	setp.lt.u32 	%p68, %r1, 7;
	mov.b32 	%r468, 0;
	@%p68 bra 	$L__BB4_131;
	mov.b32 	%r466, 0;
$L__BB4_114:
	.pragma "nounroll";
	shl.b32 	%r388, %r466, 10;
	add.s32 	%r134, %r6, %r388;
	ld.shared.u32 	%r135, [%r134+512];
	setp.eq.s32 	%p69, %r135, 0;
	shl.b32 	%r389, %r466, 8;
	add.s32 	%r390, %r389, %r384;
	mul.wide.u32 	%rd90, %r390, 8;
	add.s64 	%rd15, %rd2, %rd90;
	@%p69 bra 	$L__BB4_116;
	cvt.u64.u32 	%rd91, %r135;
	atom.global.add.u64 	%rd92, [%rd15+1024], %rd91;
$L__BB4_116:
	ld.shared.u32 	%r136, [%r134+1536];
	setp.eq.s32 	%p70, %r136, 0;
	@%p70 bra 	$L__BB4_118;
	cvt.u64.u32 	%rd93, %r136;
	atom.global.add.u64 	%rd94, [%rd15+3072], %rd93;
$L__BB4_118:
	ld.shared.u32 	%r137, [%r134+2560];
	setp.eq.s32 	%p71, %r137, 0;
	@%p71 bra 	$L__BB4_120;
	cvt.u64.u32 	%rd95, %r137;
	atom.global.add.u64 	%rd96, [%rd15+5120], %rd95;
$L__BB4_120:
	ld.shared.u32 	%r138, [%r134+3584];
	setp.eq.s32 	%p72, %r138, 0;
	@%p72 bra 	$L__BB4_122;
	cvt.u64.u32 	%rd97, %r138;
	atom.global.add.u64 	%rd98, [%rd15+7168], %rd97;
$L__BB4_122:
	ld.shared.u32 	%r139, [%r134+4608];
	setp.eq.s32 	%p73, %r139, 0;
	@%p73 bra 	$L__BB4_124;
	cvt.u64.u32 	%rd99, %r139;
	atom.global.add.u64 	%rd100, [%rd15+9216], %rd99;
$L__BB4_124:
	ld.shared.u32 	%r140, [%r134+5632];
	setp.eq.s32 	%p74, %r140, 0;
	@%p74 bra 	$L__BB4_126;
	cvt.u64.u32 	%rd101, %r140;
	atom.global.add.u64 	%rd102, [%rd15+11264], %rd101;
$L__BB4_126:
	ld.shared.u32 	%r141, [%r134+6656];
	setp.eq.s32 	%p75, %r141, 0;
	@%p75 bra 	$L__BB4_128;
	cvt.u64.u32 	%rd103, %r141;
	atom.global.add.u64 	%rd104, [%rd15+13312], %rd103;
$L__BB4_128:
	ld.shared.u32 	%r142, [%r134+7680];
	setp.eq.s32 	%p76, %r142, 0;
	@%p76 bra 	$L__BB4_130;
	cvt.u64.u32 	%rd105, %r142;
	atom.global.add.u64 	%rd106, [%rd15+15360], %rd105;
$L__BB4_130:
	add.s32 	%r466, %r466, 8;
	setp.ne.s32 	%p77, %r466, %r16;
	mov.u32 	%r468, %r16;
	@%p77 bra 	$L__BB4_114;
$L__BB4_131:
	setp.eq.s32 	%p78, %r3, 0;
	@%p78 bra 	$L__BB4_152;
	setp.lt.u32 	%p79, %r4, 3;
	@%p79 bra 	$L__BB4_142;
	shl.b32 	%r391, %r468, 10;
	add.s32 	%r145, %r6, %r391;
	ld.shared.u32 	%r146, [%r145+512];
	setp.eq.s32 	%p80, %r146, 0;
	@%p80 bra 	$L__BB4_135;
	shl.b32 	%r393, %r468, 8;
	add.s32 	%r394, %r393, %r384;
	mul.wide.u32 	%rd107, %r394, 8;
	add.s64 	%rd108, %rd2, %rd107;
	cvt.u64.u32 	%rd109, %r146;
	atom.global.add.u64 	%rd110, [%rd108+1024], %rd109;
$L__BB4_135:
	ld.shared.u32 	%r147, [%r145+1536];
	setp.eq.s32 	%p81, %r147, 0;
	@%p81 bra 	$L__BB4_137;
	shl.b32 	%r396, %r468, 8;
	add.s32 	%r397, %r396, %r384;
	add.s32 	%r398, %r397, 256;
	mul.wide.u32 	%rd111, %r398, 8;
	add.s64 	%rd112, %rd2, %rd111;
	cvt.u64.u32 	%rd113, %r147;
	atom.global.add.u64 	%rd114, [%rd112+1024], %rd113;
$L__BB4_137:
	ld.shared.u32 	%r148, [%r145+2560];
	setp.eq.s32 	%p82, %r148, 0;
	@%p82 bra 	$L__BB4_139;
	shl.b32 	%r400, %r468, 8;
	add.s32 	%r401, %r400, %r384;
	add.s32 	%r402, %r401, 512;
	mul.wide.u32 	%rd115, %r402, 8;
	add.s64 	%rd116, %rd2, %rd115;
	cvt.u64.u32 	%rd117, %r148;
	atom.global.add.u64 	%rd118, [%rd116+1024], %rd117;
$L__BB4_139:
	ld.shared.u32 	%r149, [%r145+3584];
	setp.eq.s32 	%p83, %r149, 0;
	@%p83 bra 	$L__BB4_141;
	shl.b32 	%r404, %r468, 8;
	add.s32 	%r405, %r404, %r384;
	add.s32 	%r406, %r405, 768;
	mul.wide.u32 	%rd119, %r406, 8;
	add.s64 	%rd120, %rd2, %rd119;
	cvt.u64.u32 	%rd121, %r149;
	atom.global.add.u64 	%rd122, [%rd120+1024], %rd121;
$L__BB4_141:
	add.s32 	%r468, %r468, 4;
$L__BB4_142:
	setp.eq.s32 	%p84, %r5, 0;
	@%p84 bra 	$L__BB4_152;
	setp.eq.s32 	%p85, %r119, 0;
	@%p85 bra 	$L__BB4_149;
	shl.b32 	%r407, %r468, 10;
	add.s32 	%r152, %r6, %r407;
	ld.shared.u32 	%r153, [%r152+512];
	setp.eq.s32 	%p86, %r153, 0;
	@%p86 bra 	$L__BB4_146;
	shl.b32 	%r409, %r468, 8;
	add.s32 	%r410, %r409, %r384;
	mul.wide.u32 	%rd123, %r410, 8;
	add.s64 	%rd124, %rd2, %rd123;
	cvt.u64.u32 	%rd125, %r153;
	atom.global.add.u64 	%rd126, [%rd124+1024], %rd125;
$L__BB4_146:
	ld.shared.u32 	%r154, [%r152+1536];
	setp.eq.s32 	%p87, %r154, 0;
	@%p87 bra 	$L__BB4_148;
	shl.b32 	%r412, %r468, 8;
	add.s32 	%r413, %r412, %r384;
	add.s32 	%r414, %r413, 256;
	mul.wide.u32 	%rd127, %r414, 8;
	add.s64 	%rd128, %rd2, %rd127;
	cvt.u64.u32 	%rd129, %r154;
	atom.global.add.u64 	%rd130, [%rd128+1024], %rd129;
$L__BB4_148:
	add.s32 	%r468, %r468, 2;
$L__BB4_149:
	setp.eq.s32 	%p88, %r17, 0;
	@%p88 bra 	$L__BB4_152;
	shl.b32 	%r415, %r468, 10;
	add.s32 	%r416, %r6, %r415;
	ld.shared.u32 	%r157, [%r416+512];
	setp.eq.s32 	%p89, %r157, 0;
	@%p89 bra 	$L__BB4_152;
	shl.b32 	%r418, %r468, 8;
	add.s32 	%r419, %r418, %r384;
	mul.wide.u32 	%rd131, %r419, 8;
	add.s64 	%rd132, %rd2, %rd131;
	cvt.u64.u32 	%rd133, %r157;
	atom.global.add.u64 	%rd134, [%rd132+1024], %rd133;
$L__BB4_152:
	bar.sync 	0;
	add.s64 	%rd135, %rd135, 1;
	setp.ne.s64 	%p90, %rd135, %rd6;
	@%p90 bra 	$L__BB4_2;
$L__BB4_153:
	ret;

}
	// .globl	_ZN3cub18CUB_300001_SM_10006detail10radix_sort33DeviceRadixSortExclusiveSumKernelINS1_5radix10policy_hubIjNS0_8NullTypeEyE10Policy1000EyEEvPT0_
.visible .entry _ZN3cub18CUB_300001_SM_10006detail10radix_sort33DeviceRadixSortExclusiveSumKernelINS1_5radix10policy_hubIjNS0_8NullTypeEyE10Policy1000EyEEvPT0_(
	.param .u64 .ptr .align 1 _ZN3cub18CUB_300001_SM_10006detail10radix_sort33DeviceRadixSortExclusiveSumKernelINS1_5radix10policy_hubIjNS0_8NullTypeEyE10Policy1000EyEEvPT0__param_0
)
{
	.reg .pred 	%p<4>;
	.reg .b32 	%r<28>;
	.reg .b64 	%rd<54>;
	// demoted variable
	.shared .align 16 .b8 _ZZN3cub18CUB_300001_SM_10006detail10radix_sort33DeviceRadixSortExclusiveSumKernelINS1_5radix10policy_hubIjNS0_8NullTypeEyE10Policy1000EyEEvPT0_E12temp_storage[2336];
	ld.param.u64 	%rd5, [_ZN3cub18CUB_300001_SM_10006detail10radix_sort33DeviceRadixSortExclusiveSumKernelINS1_5radix10policy_hubIjNS0_8NullTypeEyE10Policy1000EyEEvPT0__param_0];
	cvta.to.global.u64 	%rd6, %rd5;
	mov.u32 	%r3, %ctaid.x;
	shl.b32 	%r4, %r3, 8;
	mov.u32 	%r1, %tid.x;
	setp.gt.u32 	%p1, %r1, 255;
	add.s32 	%r5, %r4, %r1;
	mul.wide.s32 	%rd7, %r5, 8;
	add.s64 	%rd1, %rd6, %rd7;
	@%p1 bra 	$L__BB5_2;
	ld.global.u64 	%rd53, [%rd1];
$L__BB5_2:
	shr.u32 	%r6, %r1, 3;
	add.s32 	%r7, %r6, %r1;
	shl.b32 	%r8, %r7, 3;
	mov.u32 	%r9, _ZZN3cub18CUB_300001_SM_10006detail10radix_sort33DeviceRadixSortExclusiveSumKernelINS1_5radix10policy_hubIjNS0_8NullTypeEyE10Policy1000EyEEvPT0_E12temp_storage;
	add.s32 	%r10, %r9, %r8;
	add.s32 	%r2, %r10, 16;
	st.shared.u64 	[%r10+16], %rd53;
	bar.sync 	0;
	setp.gt.u32 	%p2, %r1, 31;
	@%p2 bra 	$L__BB5_4;
	mad.lo.s32 	%r27, %r1, 72, %r9;
	ld.shared.u64 	%rd23, [%r27+16];
	ld.shared.u64 	%rd24, [%r27+24];
	ld.shared.u64 	%rd25, [%r27+32];
	ld.shared.u64 	%rd26, [%r27+40];
	ld.shared.u64 	%rd27, [%r27+48];
	ld.shared.u64 	%rd28, [%r27+56];
	ld.shared.u64 	%rd29, [%r27+64];
	ld.shared.u64 	%rd30, [%r27+72];
	add.s64 	%rd31, %rd24, %rd23;
	add.s64 	%rd32, %rd31, %rd25;
	add.s64 	%rd33, %rd32, %rd26;
	add.s64 	%rd34, %rd33, %rd27;
	add.s64 	%rd35, %rd34, %rd28;
	add.s64 	%rd36, %rd35, %rd29;
	add.s64 	%rd10, %rd36, %rd30;
	mov.b32 	%r11, 1;
	mov.b32 	%r24, 0;
	mov.b32 	%r25, -1;
	// begin inline asm
	{  .reg .u64 r0;  .reg .u32 lo;  .reg .u32 hi;  .reg .pred p;  mov.b64 {lo, hi}, %rd10;  shfl.sync.up.b32 lo|p, lo, %r11, %r24, %r25;  shfl.sync.up.b32 hi|p, hi, %r11, %r24, %r25;  mov.b64 r0, {lo, hi};  @p add.u64 r0, r0, %rd10;  mov.u64 %rd8, r0;}
	// end inline asm
	mov.b32 	%r14, 2;
	// begin inline asm
	{  .reg .u64 r0;  .reg .u32 lo;  .reg .u32 hi;  .reg .pred p;  mov.b64 {lo, hi}, %rd8;  shfl.sync.up.b32 lo|p, lo, %r14, %r24, %r25;  shfl.sync.up.b32 hi|p, hi, %r14, %r24, %r25;  mov.b64 r0, {lo, hi};  @p add.u64 r0, r0, %rd8;  mov.u64 %rd11, r0;}
	// end inline asm
	mov.b32 	%r17, 4;
	// begin inline asm
	{  .reg .u64 r0;  .reg .u32 lo;  .reg .u32 hi;  .reg .pred p;  mov.b64 {lo, hi}, %rd11;  shfl.sync.up.b32 lo|p, lo, %r17, %r24, %r25;  shfl.sync.up.b32 hi|p, hi, %r17, %r24, %r25;  mov.b64 r0, {lo, hi};  @p add.u64 r0, r0, %rd11;  mov.u64 %rd14, r0;}
	// end inline asm
	mov.b32 	%r20, 8;
	// begin inline asm
	{  .reg .u64 r0;  .reg .u32 lo;  .reg .u32 hi;  .reg .pred p;  mov.b64 {lo, hi}, %rd14;  shfl.sync.up.b32 lo|p, lo, %r20, %r24, %r25;  shfl.sync.up.b32 hi|p, hi, %r20, %r24, %r25;  mov.b64 r0, {lo, hi};  @p add.u64 r0, r0, %rd14;  mov.u64 %rd17, r0;}
	// end inline asm
	mov.b32 	%r23, 16;
	// begin inline asm
	{  .reg .u64 r0;  .reg .u32 lo;  .reg .u32 hi;  .reg .pred p;  mov.b64 {lo, hi}, %rd17;  shfl.sync.up.b32 lo|p, lo, %r23, %r24, %r25;  shfl.sync.up.b32 hi|p, hi, %r23, %r24, %r25;  mov.b64 r0, {lo, hi};  @p add.u64 r0, r0, %rd17;  mov.u64 %rd20, r0;}
	// end inline asm
	sub.s64 	%rd37, %rd20, %rd10;
	ld.shared.u64 	%rd38, [%r27+16];
	ld.shared.u64 	%rd39, [%r27+24];
	ld.shared.u64 	%rd40, [%r27+32];
	ld.shared.u64 	%rd41, [%r27+40];
	ld.shared.u64 	%rd42, [%r27+48];
	ld.shared.u64 	%rd43, [%r27+56];
	ld.shared.u64 	%rd44, [%r27+64];
	add.s64 	%rd45, %rd38, %rd37;
	add.s64 	%rd46, %rd39, %rd45;
	add.s64 	%rd47, %rd40, %rd46;
	add.s64 	%rd48, %rd41, %rd47;
	add.s64 	%rd49, %rd42, %rd48;
	add.s64 	%rd50, %rd43, %rd49;
	add.s64 	%rd51, %rd44, %rd50;
	st.shared.u64 	[%r27+16], %rd37;
	st.shared.u64 	[%r27+24], %rd45;
	st.shared.u64 	[%r27+32], %rd46;
	st.shared.u64 	[%r27+40], %rd47;
	st.shared.u64 	[%r27+48], %rd48;
	st.shared.u64 	[%r27+56], %rd49;
	st.shared.u64 	[%r27+64], %rd50;
	st.shared.u64 	[%r27+72], %rd51;
$L__BB5_4:
	setp.gt.u32 	%p3, %r1, 255;
	bar.sync 	0;
	@%p3 bra 	$L__BB5_6;
	ld.shared.u64 	%rd52, [%r2];
	st.global.u64 	[%rd1], %rd52;
$L__BB5_6:
	ret;

}
	// .globl	_ZN3cub18CUB_300001_SM_10006detail10radix_sort29DeviceRadixSortOnesweepKernelINS1_5radix10policy_hubIjNS0_8NullTypeEyE10Policy1000ELNS0_9SortOrderE0EjS6_yiiNS1_21identity_decomposer_tEEEvPT5_SC_PT3_PKSD_PT1_PKSH_PT2_PKSL_T4_iiT6_
.visible .entry _ZN3cub18CUB_300001_SM_10006detail10radix_sort29DeviceRadixSortOnesweepKernelINS1_5radix10policy_hubIjNS0_8NullTypeEyE10Policy1000ELNS0_9SortOrderE0EjS6_yiiNS1_21identity_decomposer_tEEEvPT5_SC_PT3_PKSD_PT1_PKSH_PT2_PKSL_T4_iiT6_(
	.param .u64 .ptr .align 1 _ZN3cub18CUB_300001_SM_10006detail10radix_sort29DeviceRadixSortOnesweepKernelINS1_5radix10policy_hubIjNS0_8NullTypeEyE10Policy1000ELNS0_9SortOrderE0EjS6_yiiNS1_21identity_decomposer_tEEEvPT5_SC_PT3_PKSD_PT1_PKSH_PT2_PKSL_T4_iiT6__param_0,
	.param .u64 .ptr .align 1 _ZN3cub18CUB_300001_SM_10006detail10radix_sort29DeviceRadixSortOnesweepKernelINS1_5radix10policy_hubIjNS0_8NullTypeEyE10Policy1000ELNS0_9SortOrderE0EjS6_yiiNS1_21identity_decomposer_tEEEvPT5_SC_PT3_PKSD_PT1_PKSH_PT2_PKSL_T4_iiT6__param_1,
	.param .u64 .ptr .align 1 _ZN3cub18CUB_300001_SM_10006detail10radix_sort29DeviceRadixSortOnesweepKernelINS1_5radix10policy_hubIjNS0_8NullTypeEyE10Policy1000ELNS0_9SortOrderE0EjS6_yiiNS1_21identity_decomposer_tEEEvPT5_SC_PT3_PKSD_PT1_PKSH_PT2_PKSL_T4_iiT6__param_2,
	.param .u64 .ptr .align 1 _ZN3cub18CUB_300001_SM_10006detail10radix_sort29DeviceRadixSortOnesweepKernelINS1_5radix10policy_hubIjNS0_8NullTypeEyE10Policy1000ELNS0_9SortOrderE0EjS6_yiiNS1_21identity_decomposer_tEEEvPT5_SC_PT3_PKSD_PT1_PKSH_PT2_PKSL_T4_iiT6__param_3,
	.param .u64 .ptr .align 1 _ZN3cub18CUB_300001_SM_10006detail10radix_sort29DeviceRadixSortOnesweepKernelINS1_5radix10policy_hubIjNS0_8NullTypeEyE10Policy1000ELNS0_9SortOrderE0EjS6_yiiNS1_21identity_decomposer_tEEEvPT5_SC_PT3_PKSD_PT1_PKSH_PT2_PKSL_T4_iiT6__param_4,
	.param .u64 .ptr .align 1 _ZN3cub18CUB_300001_SM_10006detail10radix_sort29DeviceRadixSortOnesweepKernelINS1_5radix10policy_hubIjNS0_8NullTypeEyE10Policy1000ELNS0_9SortOrderE0EjS6_yiiNS1_21identity_decomposer_tEEEvPT5_SC_PT3_PKSD_PT1_PKSH_PT2_PKSL_T4_iiT6__param_5,
	.param .u64 .ptr .align 1 _ZN3cub18CUB_300001_SM_10006detail10radix_sort29DeviceRadixSortOnesweepKernelINS1_5radix10policy_hubIjNS0_8NullTypeEyE10Policy1000ELNS0_9SortOrderE0EjS6_yiiNS1_21identity_decomposer_tEEEvPT5_SC_PT3_PKSD_PT1_PKSH_PT2_PKSL_T4_iiT6__param_6,
	.param .u64 .ptr .align 1 _ZN3cub18CUB_300001_SM_10006detail10radix_sort29DeviceRadixSortOnesweepKernelINS1_5radix10policy_hubIjNS0_8NullTypeEyE10Policy1000ELNS0_9SortOrderE0EjS6_yiiNS1_21identity_decomposer_tEEEvPT5_SC_PT3_PKSD_PT1_PKSH_PT2_PKSL_T4_iiT6__param_7,
	.param .u32 _ZN3cub18CUB_300001_SM_10006detail10radix_sort29DeviceRadixSortOnesweepKernelINS1_5radix10policy_hubIjNS0_8NullTypeEyE10Policy1000ELNS0_9SortOrderE0EjS6_yiiNS1_21identity_decomposer_tEEEvPT5_SC_PT3_PKSD_PT1_PKSH_PT2_PKSL_T4_iiT6__param_8,
	.param .u32 _ZN3cub18CUB_300001_SM_10006detail10radix_sort29DeviceRadixSortOnesweepKernelINS1_5radix10policy_hubIjNS0_8NullTypeEyE10Policy1000ELNS0_9SortOrderE0EjS6_yiiNS1_21identity_decomposer_tEEEvPT5_SC_PT3_PKSD_PT1_PKSH_PT2_PKSL_T4_iiT6__param_9,
	.param .u32 _ZN3cub18CUB_300001_SM_10006detail10radix_sort29DeviceRadixSortOnesweepKernelINS1_5radix10policy_hubIjNS0_8NullTypeEyE10Policy1000ELNS0_9SortOrderE0EjS6_yiiNS1_21identity_decomposer_tEEEvPT5_SC_PT3_PKSD_PT1_PKSH_PT2_PKSL_T4_iiT6__param_10,
	.param .align 1 .b8 _ZN3cub18CUB_300001_SM_10006detail10radix_sort29DeviceRadixSortOnesweepKernelINS1_5radix10policy_hubIjNS0_8NullTypeEyE10Policy1000ELNS0_9SortOrderE0EjS6_yiiNS1_21identity_decomposer_tEEEvPT5_SC_PT3_PKSD_PT1_PKSH_PT2_PKSL_T4_iiT6__param_11[1]
)
.maxntid 384
{
	.reg .pred 	%p<143>;
	.reg .b32 	%r<1708>;
	.reg .b64 	%rd<242>;
	// demoted variable
	.shared .align 16 .b8 _ZZN3cub18CUB_300001_SM_10006detail10radix_sort29DeviceRadixSortOnesweepKernelINS1_5radix10policy_hubIjNS0_8NullTypeEyE10Policy1000ELNS0_9SortOrderE0EjS6_yiiNS1_21identity_decomposer_tEEEvPT5_SC_PT3_PKSD_PT1_PKSH_PT2_PKSL_T4_iiT6_E1s[31232];
	ld.param.u64 	%rd18, [_ZN3cub18CUB_300001_SM_10006detail10radix_sort29DeviceRadixSortOnesweepKernelINS1_5radix10policy_hubIjNS0_8NullTypeEyE10Policy1000ELNS0_9SortOrderE0EjS6_yiiNS1_21identity_decomposer_tEEEvPT5_SC_PT3_PKSD_PT1_PKSH_PT2_PKSL_T4_iiT6__param_1];
	ld.param.u64 	%rd22, [_ZN3cub18CUB_300001_SM_10006detail10radix_sort29DeviceRadixSortOnesweepKernelINS1_5radix10policy_hubIjNS0_8NullTypeEyE10Policy1000ELNS0_9SortOrderE0EjS6_yiiNS1_21identity_decomposer_tEEEvPT5_SC_PT3_PKSD_PT1_PKSH_PT2_PKSL_T4_iiT6__param_5];
	ld.param.u32 	%r247, [_ZN3cub18CUB_300001_SM_10006detail10radix_sort29DeviceRadixSortOnesweepKernelINS1_5radix10policy_hubIjNS0_8NullTypeEyE10Policy1000ELNS0_9SortOrderE0EjS6_yiiNS1_21identity_decomposer_tEEEvPT5_SC_PT3_PKSD_PT1_PKSH_PT2_PKSL_T4_iiT6__param_10];
	cvta.to.global.u64 	%rd1, %rd22;
	mov.u32 	%r1, %tid.x;
	shr.u32 	%r2, %r1, 5;
	// begin inline asm
	mov.u32 %r248, %laneid;
	// end inline asm
	setp.ne.s32 	%p1, %r1, 0;
	@%p1 bra 	$L__BB6_2;
	cvta.to.global.u64 	%rd23, %rd18;
	atom.global.add.u32 	%r249, [%rd23], 1;
	st.shared.u32 	[_ZZN3cub18CUB_300001_SM_10006detail10radix_sort29DeviceRadixSortOnesweepKernelINS1_5radix10policy_hubIjNS0_8NullTypeEyE10Policy1000ELNS0_9SortOrderE0EjS6_yiiNS1_21identity_decomposer_tEEEvPT5_SC_PT3_PKSD_PT1_PKSH_PT2_PKSL_T4_iiT6_E1s+29184], %r249;
$L__BB6_2:
	ld.param.u32 	%r1582, [_ZN3cub18CUB_300001_SM_10006detail10radix_sort29DeviceRadixSortOnesweepKernelINS1_5radix10policy_hubIjNS0_8NullTypeEyE10Policy1000ELNS0_9SortOrderE0EjS6_yiiNS1_21identity_decomposer_tEEEvPT5_SC_PT3_PKSD_PT1_PKSH_PT2_PKSL_T4_iiT6__param_8];
	bar.sync 	0;
	ld.shared.u32 	%r4, [_ZZN3cub18CUB_300001_SM_10006detail10radix_sort29DeviceRadixSortOnesweepKernelINS1_5radix10policy_hubIjNS0_8NullTypeEyE10Policy1000ELNS0_9SortOrderE0EjS6_yiiNS1_21identity_decomposer_tEEEvPT5_SC_PT3_PKSD_PT1_PKSH_PT2_PKSL_T4_iiT6_E1s+29184];
	mul.lo.s32 	%r250, %r4, 7296;
	add.s32 	%r251, %r250, 7296;
	setp.gt.s32 	%p2, %r251, %r1582;
	cvt.s64.s32 	%rd2, %r250;
	@%p2 bra 	$L__BB6_4;
	and.b32  	%r252, %r1, 31;
	and.b32  	%r253, %r1, 992;
	mul.lo.s32 	%r254, %r253, 19;
	or.b32  	%r255, %r254, %r252;
	cvt.u64.u32 	%rd24, %r255;
	add.s64 	%rd25, %rd24, %rd2;
	shl.b64 	%rd26, %rd25, 2;
	add.s64 	%rd27, %rd1, %rd26;
	ld.global.u32 	%r1653, [%rd27];
	ld.global.u32 	%r1654, [%rd27+128];
	ld.global.u32 	%r1655, [%rd27+256];
	ld.global.u32 	%r1656, [%rd27+384];
	ld.global.u32 	%r1657, [%rd27+512];
	ld.global.u32 	%r1658, [%rd27+640];
	ld.global.u32 	%r1659, [%rd27+768];
	ld.global.u32 	%r1660, [%rd27+896];
	ld.global.u32 	%r1661, [%rd27+1024];
	ld.global.u32 	%r1662, [%rd27+1152];
	ld.global.u32 	%r1663, [%rd27+1280];
	ld.global.u32 	%r1664, [%rd27+1408];
	ld.global.u32 	%r1665, [%rd27+1536];
	ld.global.u32 	%r1666, [%rd27+1664];
	ld.global.u32 	%r1667, [%rd27+1792];
	ld.global.u32 	%r1668, [%rd27+1920];
	ld.global.u32 	%r1669, [%rd27+2048];
	ld.global.u32 	%r1670, [%rd27+2176];
	ld.global.u32 	%r1671, [%rd27+2304];
	bra.uni 	$L__BB6_42;
$L__BB6_4:
	ld.param.u32 	%r1583, [_ZN3cub18CUB_300001_SM_10006detail10radix_sort29DeviceRadixSortOnesweepKernelINS1_5radix10policy_hubIjNS0_8NullTypeEyE10Policy1000ELNS0_9SortOrderE0EjS6_yiiNS1_21identity_decomposer_tEEEvPT5_SC_PT3_PKSD_PT1_PKSH_PT2_PKSL_T4_iiT6__param_8];
	cvt.u32.u64 	%r257, %rd2;
	sub.s32 	%r24, %r1583, %r257;
	and.b32  	%r258, %r1, 31;
	and.b32  	%r259, %r1, 992;
	mul.lo.s32 	%r260, %r259, 19;
	or.b32  	%r25, %r260, %r258;
	setp.ge.s32 	%p3, %r25, %r24;
	cvt.u64.u32 	%rd28, %r25;
	add.s64 	%rd29, %rd28, %rd2;
	shl.b64 	%rd30, %rd29, 2;
	add.s64 	%rd3, %rd1, %rd30;
	mov.b32 	%r1653, -1;
	@%p3 bra 	$L__BB6_6;
	ld.global.u32 	%r1653, [%rd3];
$L__BB6_6:
	add.s32 	%r262, %r25, 32;
	setp.ge.s32 	%p4, %r262, %r24;
	mov.b32 	%r1654, -1;
	@%p4 bra 	$L__BB6_8;
	ld.global.u32 	%r1654, [%rd3+128];
$L__BB6_8:
	add.s32 	%r264, %r25, 64;
	setp.ge.s32 	%p5, %r264, %r24;
	mov.b32 	%r1655, -1;
	@%p5 bra 	$L__BB6_10;
	ld.global.u32 	%r1655, [%rd3+256];
$L__BB6_10:
	add.s32 	%r266, %r25, 96;
	setp.ge.s32 	%p6, %r266, %r24;
	mov.b32 	%r1656, -1;
	@%p6 bra 	$L__BB6_12;
	ld.global.u32 	%r1656, [%rd3+384];
$L__BB6_12:
	add.s32 	%r268, %r25, 128;
	setp.ge.s32 	%p7, %r268, %r24;
	mov.b32 	%r1657, -1;
	@%p7 bra 	$L__BB6_14;
	ld.global.u32 	%r1657, [%rd3+512];
$L__BB6_14:
	add.s32 	%r270, %r25, 160;
	setp.ge.s32 	%p8, %r270, %r24;
	mov.b32 	%r1658, -1;
	@%p8 bra 	$L__BB6_16;
	ld.global.u32 	%r1658, [%rd3+640];
$L__BB6_16:
	add.s32 	%r272, %r25, 192;
	setp.ge.s32 	%p9, %r272, %r24;
	mov.b32 	%r1659, -1;
	@%p9 bra 	$L__BB6_18;
	ld.global.u32 	%r1659, [%rd3+768];
$L__BB6_18:
	add.s32 	%r274, %r25, 224;
	setp.ge.s32 	%p10, %r274, %r24;
	mov.b32 	%r1660, -1;
	@%p10 bra 	$L__BB6_20;
	ld.global.u32 	%r1660, [%rd3+896];
$L__BB6_20:
	add.s32 	%r276, %r25, 256;
	setp.ge.s32 	%p11, %r276, %r24;
	mov.b32 	%r1661, -1;
	@%p11 bra 	$L__BB6_22;
	ld.global.u32 	%r1661, [%rd3+1024];
$L__BB6_22:
	add.s32 	%r278, %r25, 288;
	setp.ge.s32 	%p12, %r278, %r24;
	mov.b32 	%r1662, -1;
	@%p12 bra 	$L__BB6_24;
	ld.global.u32 	%r1662, [%rd3+1152];
$L__BB6_24:
	add.s32 	%r280, %r25, 320;
	setp.ge.s32 	%p13, %r280, %r24;
	mov.b32 	%r1663, -1;
	@%p13 bra 	$L__BB6_26;
	ld.global.u32 	%r1663, [%rd3+1280];
$L__BB6_26:
	add.s32 	%r282, %r25, 352;
	setp.ge.s32 	%p14, %r282, %r24;
	mov.b32 	%r1664, -1;
	@%p14 bra 	$L__BB6_28;
	ld.global.u32 	%r1664, [%rd3+1408];
$L__BB6_28:
	add.s32 	%r284, %r25, 384;
	setp.ge.s32 	%p15, %r284, %r24;
	mov.b32 	%r1665, -1;
	@%p15 bra 	$L__BB6_30;
	ld.global.u32 	%r1665, [%rd3+1536];
$L__BB6_30:
	add.s32 	%r286, %r25, 416;
	setp.ge.s32 	%p16, %r286, %r24;
	mov.b32 	%r1666, -1;
	@%p16 bra 	$L__BB6_32;
	ld.global.u32 	%r1666, [%rd3+1664];
$L__BB6_32:
	add.s32 	%r288, %r25, 448;
	setp.ge.s32 	%p17, %r288, %r24;
	mov.b32 	%r1667, -1;
	@%p17 bra 	$L__BB6_34;
	ld.global.u32 	%r1667, [%rd3+1792];
$L__BB6_34:
	add.s32 	%r290, %r25, 480;
	setp.ge.s32 	%p18, %r290, %r24;
	mov.b32 	%r1668, -1;
	@%p18 bra 	$L__BB6_36;
	ld.global.u32 	%r1668, [%rd3+1920];
$L__BB6_36:
	add.s32 	%r292, %r25, 512;
	setp.ge.s32 	%p19, %r292, %r24;
	mov.b32 	%r1669, -1;
	@%p19 bra 	$L__BB6_38;
	ld.global.u32 	%r1669, [%rd3+2048];
$L__BB6_38:
	add.s32 	%r294, %r25, 544;
	setp.ge.s32 	%p20, %r294, %r24;
	mov.b32 	%r1670, -1;
	@%p20 bra 	$L__BB6_40;
	ld.global.u32 	%r1670, [%rd3+2176];
$L__BB6_40:
	add.s32 	%r296, %r25, 576;
	setp.ge.s32 	%p21, %r296, %r24;
	mov.b32 	%r1671, -1;
	@%p21 bra 	$L__BB6_42;
	ld.global.u32 	%r1671, [%rd3+2304];
$L__BB6_42:
	mov.b32 	%r297, -1;
	shl.b32 	%r298, %r297, %r247;
	not.b32 	%r82, %r298;
	shl.b32 	%r299, %r2, 10;
	mov.u32 	%r300, _ZZN3cub18CUB_300001_SM_10006detail10radix_sort29DeviceRadixSortOnesweepKernelINS1_5radix10policy_hubIjNS0_8NullTypeEyE10Policy1000ELNS0_9SortOrderE0EjS6_yiiNS1_21identity_decomposer_tEEEvPT5_SC_PT3_PKSD_PT1_PKSH_PT2_PKSL_T4_iiT6_E1s;
	add.s32 	%r83, %r300, %r299;
	setp.gt.s32 	%p22, %r248, 255;
	@%p22 bra 	$L__BB6_55;
	max.s32 	%r301, %r248, 224;
	sub.s32 	%r302, %r301, %r248;
	add.s32 	%r303, %r302, 31;
	shr.u32 	%r304, %r303, 5;
	add.s32 	%r84, %r304, 1;
	and.b32  	%r85, %r84, 15;
	setp.lt.u32 	%p23, %r303, 480;
	mov.u32 	%r1675, %r248;
	@%p23 bra 	$L__BB6_46;
	and.b32  	%r305, %r84, 268435440;
	neg.s32 	%r1673, %r305;
	shl.b32 	%r307, %r248, 2;
	add.s32 	%r308, %r299, %r307;
	add.s32 	%r310, %r308, %r300;
	add.s32 	%r1672, %r310, 1024;
	mov.u32 	%r1675, %r248;
$L__BB6_45:
	.pragma "nounroll";
	mov.b32 	%r311, 0;
	st.shared.u32 	[%r1672+-1024], %r311;
	st.shared.u32 	[%r1672+-896], %r311;
	st.shared.u32 	[%r1672+-768], %r311;
	st.shared.u32 	[%r1672+-640], %r311;
	st.shared.u32 	[%r1672+-512], %r311;
	st.shared.u32 	[%r1672+-384], %r311;
	st.shared.u32 	[%r1672+-256], %r311;
	st.shared.u32 	[%r1672+-128], %r311;
	st.shared.u32 	[%r1672], %r311;
	st.shared.u32 	[%r1672+128], %r311;
	st.shared.u32 	[%r1672+256], %r311;
	st.shared.u32 	[%r1672+384], %r311;
	st.shared.u32 	[%r1672+512], %r311;
	st.shared.u32 	[%r1672+640], %r311;
	st.shared.u32 	[%r1672+768], %r311;
	st.shared.u32 	[%r1672+896], %r311;
	add.s32 	%r1675, %r1675, 512;
	add.s32 	%r1673, %r1673, 16;
	add.s32 	%r1672, %r1672, 2048;
	setp.ne.s32 	%p24, %r1673, 0;
	@%p24 bra 	$L__BB6_45;
$L__BB6_46:
	setp.eq.s32 	%p25, %r85, 0;
	@%p25 bra 	$L__BB6_55;
	and.b32  	%r95, %r84, 7;
	setp.lt.u32 	%p26, %r85, 8;
	@%p26 bra 	$L__BB6_49;
	shl.b32 	%r312, %r1675, 2;
	add.s32 	%r313, %r83, %r312;
	mov.b32 	%r314, 0;
	st.shared.u32 	[%r313], %r314;
	st.shared.u32 	[%r313+128], %r314;
	st.shared.u32 	[%r313+256], %r314;
	st.shared.u32 	[%r313+384], %r314;
	st.shared.u32 	[%r313+512], %r314;
	st.shared.u32 	[%r313+640], %r314;
	st.shared.u32 	[%r313+768], %r314;
	st.shared.u32 	[%r313+896], %r314;
	add.s32 	%r1675, %r1675, 256;
$L__BB6_49:
	setp.eq.s32 	%p27, %r95, 0;
	@%p27 bra 	$L__BB6_55;
	and.b32  	%r98, %r84, 3;
	setp.lt.u32 	%p28, %r95, 4;
	@%p28 bra 	$L__BB6_52;
	shl.b32 	%r315, %r1675, 2;
	add.s32 	%r316, %r83, %r315;
	mov.b32 	%r317, 0;
	st.shared.u32 	[%r316], %r317;
	st.shared.u32 	[%r316+128], %r317;
	st.shared.u32 	[%r316+256], %r317;
	st.shared.u32 	[%r316+384], %r317;
	add.s32 	%r1675, %r1675, 128;
$L__BB6_52:
	setp.eq.s32 	%p29, %r98, 0;
	@%p29 bra 	$L__BB6_55;
	shl.b32 	%r319, %r1675, 2;
	add.s32 	%r320, %r299, %r319;
	add.s32 	%r1679, %r300, %r320;
	neg.s32 	%r1678, %r98;
$L__BB6_54:
	.pragma "nounroll";
	mov.b32 	%r322, 0;
	st.shared.u32 	[%r1679], %r322;
	add.s32 	%r1679, %r1679, 128;
	add.s32 	%r1678, %r1678, 1;
	setp.ne.s32 	%p30, %r1678, 0;
	@%p30 bra 	$L__BB6_54;
$L__BB6_55:
	ld.param.u32 	%r1590, [_ZN3cub18CUB_300001_SM_10006detail10radix_sort29DeviceRadixSortOnesweepKernelINS1_5radix10policy_hubIjNS0_8NullTypeEyE10Policy1000ELNS0_9SortOrderE0EjS6_yiiNS1_21identity_decomposer_tEEEvPT5_SC_PT3_PKSD_PT1_PKSH_PT2_PKSL_T4_iiT6__param_9];
	bar.warp.sync 	-1;
	shr.u32 	%r324, %r1653, %r1590;
	and.b32  	%r107, %r324, %r82;
	shl.b32 	%r325, %r1, 5;
	and.b32  	%r326, %r325, 31744;
	mov.u32 	%r327, _ZZN3cub18CUB_300001_SM_10006detail10radix_sort29DeviceRadixSortOnesweepKernelINS1_5radix10policy_hubIjNS0_8NullTypeEyE10Policy1000ELNS0_9SortOrderE0EjS6_yiiNS1_21identity_decomposer_tEEEvPT5_SC_PT3_PKSD_PT1_PKSH_PT2_PKSL_T4_iiT6_E1s;
	add.s32 	%r328, %r327, %r326;
	shl.b32 	%r329, %r107, 2;
	add.s32 	%r108, %r328, %r329;
	atom.shared.add.u32 	%r330, [%r108], 1;
	shr.u32 	%r331, %r1654, %r1590;
	and.b32  	%r332, %r331, %r82;
	shl.b32 	%r333, %r332, 2;
	add.s32 	%r109, %r328, %r333;
	atom.shared.add.u32 	%r334, [%r109], 1;
	shr.u32 	%r335, %r1655, %r1590;
	and.b32  	%r336, %r335, %r82;
	shl.b32 	%r337, %r336, 2;
	add.s32 	%r110, %r328, %r337;
	atom.shared.add.u32 	%r338, [%r110], 1;
	shr.u32 	%r339, %r1656, %r1590;
	and.b32  	%r340, %r339, %r82;
	shl.b32 	%r341, %r340, 2;
	add.s32 	%r111, %r328, %r341;
	atom.shared.add.u32 	%r342, [%r111], 1;
	shr.u32 	%r343, %r1657, %r1590;
	and.b32  	%r344, %r343, %r82;
	shl.b32 	%r345, %r344, 2;
	add.s32 	%r112, %r328, %r345;
	atom.shared.add.u32 	%r346, [%r112], 1;
	shr.u32 	%r347, %r1658, %r1590;
	and.b32  	%r348, %r347, %r82;
	shl.b32 	%r349, %r348, 2;
	add.s32 	%r113, %r328, %r349;
	atom.shared.add.u32 	%r350, [%r113], 1;
	shr.u32 	%r351, %r1659, %r1590;
	and.b32  	%r352, %r351, %r82;
	shl.b32 	%r353, %r352, 2;
	add.s32 	%r114, %r328, %r353;
	atom.shared.add.u32 	%r354, [%r114], 1;
	shr.u32 	%r355, %r1660, %r1590;
	and.b32  	%r356, %r355, %r82;
	shl.b32 	%r357, %r356, 2;
	add.s32 	%r358, %r328, %r357;
	atom.shared.add.u32 	%r359, [%r358], 1;
	shr.u32 	%r360, %r1661, %r1590;
	and.b32  	%r361, %r360, %r82;
	shl.b32 	%r362, %r361, 2;
	add.s32 	%r363, %r328, %r362;
	atom.shared.add.u32 	%r364, [%r363], 1;
	shr.u32 	%r365, %r1662, %r1590;
	and.b32  	%r366, %r365, %r82;
	shl.b32 	%r367, %r366, 2;
	add.s32 	%r115, %r328, %r367;
	atom.shared.add.u32 	%r368, [%r115], 1;
	shr.u32 	%r369, %r1663, %r1590;
	and.b32  	%r370, %r369, %r82;
	shl.b32 	%r371, %r370, 2;
	add.s32 	%r116, %r328, %r371;
	atom.shared.add.u32 	%r372, [%r116], 1;
	shr.u32 	%r373, %r1664, %r1590;
	and.b32  	%r374, %r373, %r82;
	shl.b32 	%r375, %r374, 2;
	add.s32 	%r117, %r328, %r375;
	atom.shared.add.u32 	%r376, [%r117], 1;
	shr.u32 	%r377, %r1665, %r1590;
	and.b32  	%r378, %r377, %r82;
	shl.b32 	%r379, %r378, 2;
	add.s32 	%r118, %r328, %r379;
	atom.shared.add.u32 	%r380, [%r118], 1;
	shr.u32 	%r381, %r1666, %r1590;
	and.b32  	%r382, %r381, %r82;
	shl.b32 	%r383, %r382, 2;
	add.s32 	%r119, %r328, %r383;
	atom.shared.add.u32 	%r384, [%r119], 1;
	shr.u32 	%r385, %r1667, %r1590;
	and.b32  	%r386, %r385, %r82;
	shl.b32 	%r387, %r386, 2;
	add.s32 	%r120, %r328, %r387;
	atom.shared.add.u32 	%r388, [%r120], 1;
	shr.u32 	%r389, %r1668, %r1590;
	and.b32  	%r390, %r389, %r82;
	shl.b32 	%r391, %r390, 2;
	add.s32 	%r392, %r328, %r391;
	atom.shared.add.u32 	%r393, [%r392], 1;
	shr.u32 	%r394, %r1669, %r1590;
	and.b32  	%r395, %r394, %r82;
	shl.b32 	%r396, %r395, 2;
	add.s32 	%r397, %r328, %r396;
	atom.shared.add.u32 	%r398, [%r397], 1;
	shr.u32 	%r399, %r1670, %r1590;
	and.b32  	%r400, %r399, %r82;
	shl.b32 	%r401, %r400, 2;
	add.s32 	%r402, %r328, %r401;
	atom.shared.add.u32 	%r403, [%r402], 1;
	shr.u32 	%r404, %r1671, %r1590;
	and.b32  	%r405, %r404, %r82;
	shl.b32 	%r406, %r405, 2;
	add.s32 	%r407, %r328, %r406;
	atom.shared.add.u32 	%r408, [%r407], 1;
	bar.sync 	0;
	setp.gt.u32 	%p31, %r1, 255;
	shl.b32 	%r409, %r1, 2;
	add.s32 	%r121, %r327, %r409;
	mov.b32 	%r1680, 0;
	@%p31 bra 	$L__BB6_57;
	ld.shared.u32 	%r410, [%r121];
	mov.b32 	%r411, 0;
	st.shared.u32 	[%r121], %r411;
	ld.shared.u32 	%r412, [%r121+1024];
	st.shared.u32 	[%r121+1024], %r410;
	add.s32 	%r413, %r412, %r410;
	ld.shared.u32 	%r414, [%r121+2048];
	st.shared.u32 	[%r121+2048], %r413;
	add.s32 	%r415, %r414, %r413;
	ld.shared.u32 	%r416, [%r121+3072];
	st.shared.u32 	[%r121+3072], %r415;
	add.s32 	%r417, %r416, %r415;
	ld.shared.u32 	%r418, [%r121+4096];
	st.shared.u32 	[%r121+4096], %r417;
	add.s32 	%r419, %r418, %r417;
	ld.shared.u32 	%r420, [%r121+5120];
	st.shared.u32 	[%r121+5120], %r419;
	add.s32 	%r421, %r420, %r419;
	ld.shared.u32 	%r422, [%r121+6144];
	st.shared.u32 	[%r121+6144], %r421;
	add.s32 	%r423, %r422, %r421;
	ld.shared.u32 	%r424, [%r121+7168];
	st.shared.u32 	[%r121+7168], %r423;
	add.s32 	%r425, %r424, %r423;
	ld.shared.u32 	%r426, [%r121+8192];
	st.shared.u32 	[%r121+8192], %r425;
	add.s32 	%r427, %r426, %r425;
	ld.shared.u32 	%r428, [%r121+9216];
	st.shared.u32 	[%r121+9216], %r427;
	add.s32 	%r429, %r428, %r427;
	ld.shared.u32 	%r430, [%r121+10240];
	st.shared.u32 	[%r121+10240], %r429;
	add.s32 	%r431, %r430, %r429;
	ld.shared.u32 	%r432, [%r121+11264];
	st.shared.u32 	[%r121+11264], %r431;
	add.s32 	%r1680, %r432, %r431;
$L__BB6_57:
	ld.param.u64 	%rd230, [_ZN3cub18CUB_300001_SM_10006detail10radix_sort29DeviceRadixSortOnesweepKernelINS1_5radix10policy_hubIjNS0_8NullTypeEyE10Policy1000ELNS0_9SortOrderE0EjS6_yiiNS1_21identity_decomposer_tEEEvPT5_SC_PT3_PKSD_PT1_PKSH_PT2_PKSL_T4_iiT6__param_0];
	cvta.to.global.u64 	%rd4, %rd230;
	setp.gt.u32 	%p32, %r1, 255;
	@%p32 bra 	$L__BB6_59;
	or.b32  	%r433, %r1680, 1073741824;
	shl.b32 	%r434, %r4, 8;
	add.s32 	%r435, %r434, %r1;
	mul.wide.s32 	%rd31, %r435, 4;
	add.s64 	%rd32, %rd4, %rd31;
	st.volatile.global.u32 	[%rd32], %r433;
$L__BB6_59:
	ld.param.u64 	%rd239, [_ZN3cub18CUB_300001_SM_10006detail10radix_sort29DeviceRadixSortOnesweepKernelINS1_5radix10policy_hubIjNS0_8NullTypeEyE10Policy1000ELNS0_9SortOrderE0EjS6_yiiNS1_21identity_decomposer_tEEEvPT5_SC_PT3_PKSD_PT1_PKSH_PT2_PKSL_T4_iiT6__param_4];
	cvta.to.global.u64 	%rd5, %rd239;
	setp.lt.u32 	%p33, %r1, 256;
	setp.eq.s32 	%p34, %r1680, 7296;
	and.pred  	%p35, %p33, %p34;
	selp.u32 	%r436, 1, 0, %p35;
	{ 
	.reg .pred 	%p1; 
	.reg .pred 	%p2; 
	setp.ne.u32 	%p1, %r436, 0; 
	bar.red.or.pred 	%p2, 0, %p1; 
	selp.u32 	%r437, 1, 0, %p2; 
	}
	setp.eq.s32 	%p36, %r437, 0;
	cvt.u64.u32 	%rd6, %r1;
	@%p36 bra 	$L__BB6_111;
	shl.b32 	%r438, %r1, 3;
	add.s32 	%r440, %r327, %r438;
	add.s32 	%r124, %r440, 29184;
	@%p32 bra 	$L__BB6_68;
	ld.param.u64 	%rd237, [_ZN3cub18CUB_300001_SM_10006detail10radix_sort29DeviceRadixSortOnesweepKernelINS1_5radix10policy_hubIjNS0_8NullTypeEyE10Policy1000ELNS0_9SortOrderE0EjS6_yiiNS1_21identity_decomposer_tEEEvPT5_SC_PT3_PKSD_PT1_PKSH_PT2_PKSL_T4_iiT6__param_3];
	cvta.to.global.u64 	%rd33, %rd237;
	shl.b64 	%rd34, %rd6, 3;
	add.s64 	%rd35, %rd33, %rd34;
	ld.global.u64 	%rd36, [%rd35];
	setp.gt.u32 	%p38, %r1, %r107;
	selp.b64 	%rd37, 7296, 0, %p38;
	sub.s64 	%rd240, %rd36, %rd37;
	st.shared.u64 	[%r124], %rd240;
	setp.lt.s32 	%p39, %r4, 1;
	mov.u32 	%r1684, %r1680;
	@%p39 bra 	$L__BB6_67;
	mov.b32 	%r1682, -1;
	mov.u32 	%r1681, %r4;
	mov.u32 	%r1684, %r1680;
$L__BB6_63:
	add.s32 	%r128, %r1681, -1;
$L__BB6_64:
	membar.cta;
	shl.b32 	%r442, %r128, 8;
	add.s32 	%r443, %r442, %r1;
	mul.wide.s32 	%rd38, %r443, 4;
	add.s64 	%rd39, %rd4, %rd38;
	ld.volatile.global.u32 	%r129, [%rd39];
	setp.eq.s32 	%p40, %r129, 0;
	@%p40 bra 	$L__BB6_64;
	and.b32  	%r444, %r129, 1073741823;
	add.s32 	%r1684, %r444, %r1684;
	setp.gt.s32 	%p41, %r129, -1;
	vote.sync.ballot.b32 	%r1682, %p41, %r1682;
	setp.gt.u32 	%p43, %r1681, 1;
	and.pred  	%p44, %p41, %p43;
	mov.u32 	%r1681, %r128;
	@%p44 bra 	$L__BB6_63;
	ld.shared.u64 	%rd240, [%r124];
$L__BB6_67:
	or.b32  	%r445, %r1684, -2147483648;
	shl.b32 	%r446, %r4, 8;
	add.s32 	%r447, %r446, %r1;
	mul.wide.s32 	%rd40, %r447, 4;
	add.s64 	%rd41, %rd4, %rd40;
	st.volatile.global.u32 	[%rd41], %r445;
	sub.s32 	%r448, %r1684, %r1680;
	cvt.s64.s32 	%rd42, %r448;
	add.s64 	%rd43, %rd240, %rd42;
	st.shared.u64 	[%r124], %rd43;
$L__BB6_68:
	ld.param.u32 	%r1584, [_ZN3cub18CUB_300001_SM_10006detail10radix_sort29DeviceRadixSortOnesweepKernelINS1_5radix10policy_hubIjNS0_8NullTypeEyE10Policy1000ELNS0_9SortOrderE0EjS6_yiiNS1_21identity_decomposer_tEEEvPT5_SC_PT3_PKSD_PT1_PKSH_PT2_PKSL_T4_iiT6__param_8];
	ld.param.u64 	%rd233, [_ZN3cub18CUB_300001_SM_10006detail10radix_sort29DeviceRadixSortOnesweepKernelINS1_5radix10policy_hubIjNS0_8NullTypeEyE10Policy1000ELNS0_9SortOrderE0EjS6_yiiNS1_21identity_decomposer_tEEEvPT5_SC_PT3_PKSD_PT1_PKSH_PT2_PKSL_T4_iiT6__param_2];
	mad.lo.s32 	%r133, %r4, 7296, 7296;
	setp.lt.s32 	%p46, %r133, %r1584;
	setp.eq.s64 	%p47, %rd233, 0;
	or.pred  	%p48, %p47, %p46;
	or.pred  	%p49, %p32, %p48;
	@%p49 bra 	$L__BB6_70;
	ld.param.u64 	%rd234, [_ZN3cub18CUB_300001_SM_10006detail10radix_sort29DeviceRadixSortOnesweepKernelINS1_5radix10policy_hubIjNS0_8NullTypeEyE10Policy1000ELNS0_9SortOrderE0EjS6_yiiNS1_21identity_decomposer_tEEEvPT5_SC_PT3_PKSD_PT1_PKSH_PT2_PKSL_T4_iiT6__param_2];
	ld.shared.u64 	%rd44, [%r124];
	setp.gt.u32 	%p50, %r1, %r107;
	selp.b64 	%rd45, 7296, 0, %p50;
	cvt.s64.s32 	%rd46, %r1680;
	add.s64 	%rd47, %rd45, %rd46;
	add.s64 	%rd48, %rd47, %rd44;
	cvta.to.global.u64 	%rd49, %rd234;
	shl.b64 	%rd50, %rd6, 3;
	add.s64 	%rd51, %rd49, %rd50;
	st.global.u64 	[%rd51], %rd48;
$L__BB6_70:
	ld.param.u32 	%r1585, [_ZN3cub18CUB_300001_SM_10006detail10radix_sort29DeviceRadixSortOnesweepKernelINS1_5radix10policy_hubIjNS0_8NullTypeEyE10Policy1000ELNS0_9SortOrderE0EjS6_yiiNS1_21identity_decomposer_tEEEvPT5_SC_PT3_PKSD_PT1_PKSH_PT2_PKSL_T4_iiT6__param_8];
	setp.gt.s32 	%p51, %r133, %r1585;
	bar.sync 	0;
	shl.b32 	%r449, %r107, 3;
	add.s32 	%r451, %r327, %r449;
	ld.shared.u64 	%rd10, [%r451+29184];
	@%p51 bra 	$L__BB6_72;
	and.b32  	%r452, %r1, 31;
	and.b32  	%r453, %r1, 992;
	mul.lo.s32 	%r454, %r453, 19;
	or.b32  	%r455, %r454, %r452;
	cvt.u64.u32 	%rd52, %r455;
	add.s64 	%rd53, %rd10, %rd52;
	shl.b64 	%rd54, %rd53, 2;
	add.s64 	%rd55, %rd5, %rd54;
	st.global.u32 	[%rd55], %r1653;
	st.global.u32 	[%rd55+128], %r1654;
	st.global.u32 	[%rd55+256], %r1655;
	st.global.u32 	[%rd55+384], %r1656;
	st.global.u32 	[%rd55+512], %r1657;
	st.global.u32 	[%rd55+640], %r1658;
	st.global.u32 	[%rd55+768], %r1659;
	st.global.u32 	[%rd55+896], %r1660;
	st.global.u32 	[%rd55+1024], %r1661;
	st.global.u32 	[%rd55+1152], %r1662;
	st.global.u32 	[%rd55+1280], %r1663;
	st.global.u32 	[%rd55+1408], %r1664;
	st.global.u32 	[%rd55+1536], %r1665;
	st.global.u32 	[%rd55+1664], %r1666;
	st.global.u32 	[%rd55+1792], %r1667;
	st.global.u32 	[%rd55+1920], %r1668;
	st.global.u32 	[%rd55+2048], %r1669;
	st.global.u32 	[%rd55+2176], %r1670;
	st.global.u32 	[%rd55+2304], %r1671;
	bra.uni 	$L__BB6_110;
$L__BB6_72:
	ld.param.u32 	%r1586, [_ZN3cub18CUB_300001_SM_10006detail10radix_sort29DeviceRadixSortOnesweepKernelINS1_5radix10policy_hubIjNS0_8NullTypeEyE10Policy1000ELNS0_9SortOrderE0EjS6_yiiNS1_21identity_decomposer_tEEEvPT5_SC_PT3_PKSD_PT1_PKSH_PT2_PKSL_T4_iiT6__param_8];
	mad.lo.s32 	%r134, %r4, -7296, %r1586;
	and.b32  	%r456, %r1, 31;
	and.b32  	%r457, %r1, 992;
	mul.lo.s32 	%r458, %r457, 19;
	or.b32  	%r135, %r458, %r456;
	setp.ge.s32 	%p52, %r135, %r134;
	cvt.u64.u32 	%rd56, %r135;
	add.s64 	%rd57, %rd10, %rd56;
	shl.b64 	%rd58, %rd57, 2;
	add.s64 	%rd11, %rd5, %rd58;
	@%p52 bra 	$L__BB6_74;
	st.global.u32 	[%rd11], %r1653;
$L__BB6_74:
	add.s32 	%r459, %r135, 32;
	setp.ge.s32 	%p53, %r459, %r134;
	@%p53 bra 	$L__BB6_76;
	st.global.u32 	[%rd11+128], %r1654;
$L__BB6_76:
	add.s32 	%r460, %r135, 64;
	setp.ge.s32 	%p54, %r460, %r134;
	@%p54 bra 	$L__BB6_78;
	st.global.u32 	[%rd11+256], %r1655;
$L__BB6_78:
	add.s32 	%r461, %r135, 96;
	setp.ge.s32 	%p55, %r461, %r134;
	@%p55 bra 	$L__BB6_80;
	st.global.u32 	[%rd11+384], %r1656;
$L__BB6_80:
	add.s32 	%r462, %r135, 128;
	setp.ge.s32 	%p56, %r462, %r134;
	@%p56 bra 	$L__BB6_82;
	st.global.u32 	[%rd11+512], %r1657;
$L__BB6_82:
	add.s32 	%r463, %r135, 160;
	setp.ge.s32 	%p57, %r463, %r134;
	@%p57 bra 	$L__BB6_84;
	st.global.u32 	[%rd11+640], %r1658;
$L__BB6_84:
	add.s32 	%r464, %r135, 192;
	setp.ge.s32 	%p58, %r464, %r134;
	@%p58 bra 	$L__BB6_86;
	st.global.u32 	[%rd11+768], %r1659;
$L__BB6_86:
	add.s32 	%r465, %r135, 224;
	setp.ge.s32 	%p59, %r465, %r134;
	@%p59 bra 	$L__BB6_88;
	st.global.u32 	[%rd11+896], %r1660;
$L__BB6_88:
	add.s32 	%r466, %r135, 256;
	setp.ge.s32 	%p60, %r466, %r134;
	@%p60 bra 	$L__BB6_90;
	st.global.u32 	[%rd11+1024], %r1661;
$L__BB6_90:
	add.s32 	%r467, %r135, 288;
	setp.ge.s32 	%p61, %r467, %r134;
	@%p61 bra 	$L__BB6_92;
	st.global.u32 	[%rd11+1152], %r1662;
$L__BB6_92:
	add.s32 	%r468, %r135, 320;
	setp.ge.s32 	%p62, %r468, %r134;
	@%p62 bra 	$L__BB6_94;
	st.global.u32 	[%rd11+1280], %r1663;
$L__BB6_94:
	add.s32 	%r469, %r135, 352;
	setp.ge.s32 	%p63, %r469, %r134;
	@%p63 bra 	$L__BB6_96;
	st.global.u32 	[%rd11+1408], %r1664;
$L__BB6_96:
	add.s32 	%r470, %r135, 384;
	setp.ge.s32 	%p64, %r470, %r134;
	@%p64 bra 	$L__BB6_98;
	st.global.u32 	[%rd11+1536], %r1665;
$L__BB6_98:
	add.s32 	%r471, %r135, 416;
	setp.ge.s32 	%p65, %r471, %r134;
	@%p65 bra 	$L__BB6_100;
	st.global.u32 	[%rd11+1664], %r1666;
$L__BB6_100:
	add.s32 	%r472, %r135, 448;
	setp.ge.s32 	%p66, %r472, %r134;
	@%p66 bra 	$L__BB6_102;
	st.global.u32 	[%rd11+1792], %r1667;
$L__BB6_102:
	add.s32 	%r473, %r135, 480;
	setp.ge.s32 	%p67, %r473, %r134;
	@%p67 bra 	$L__BB6_104;
	st.global.u32 	[%rd11+1920], %r1668;
$L__BB6_104:
	add.s32 	%r474, %r135, 512;
	setp.ge.s32 	%p68, %r474, %r134;
	@%p68 bra 	$L__BB6_106;
	st.global.u32 	[%rd11+2048], %r1669;
$L__BB6_106:
	add.s32 	%r475, %r135, 544;
	setp.ge.s32 	%p69, %r475, %r134;
	@%p69 bra 	$L__BB6_108;
	st.global.u32 	[%rd11+2176], %r1670;
$L__BB6_108:
	add.s32 	%r476, %r135, 576;
	setp.ge.s32 	%p70, %r476, %r134;
	@%p70 bra 	$L__BB6_110;
	st.global.u32 	[%rd11+2304], %r1671;
$L__BB6_110:
	// begin inline asm
	exit;
	// end inline asm
$L__BB6_111:
	mul.hi.u32 	%r477, %r1, 357913942;
	add.s32 	%r478, %r477, %r1;
	shl.b32 	%r479, %r478, 2;
	add.s32 	%r481, %r327, %r479;
	add.s32 	%r136, %r481, 13328;
	st.shared.u32 	[%r481+13328], %r1680;
	bar.sync 	0;
	setp.gt.u32 	%p71, %r1, 31;
	@%p71 bra 	$L__BB6_113;
	mov.u32 	%r512, _ZZN3cub18CUB_300001_SM_10006detail10radix_sort29DeviceRadixSortOnesweepKernelINS1_5radix10policy_hubIjNS0_8NullTypeEyE10Policy1000ELNS0_9SortOrderE0EjS6_yiiNS1_21identity_decomposer_tEEEvPT5_SC_PT3_PKSD_PT1_PKSH_PT2_PKSL_T4_iiT6_E1s;
	mad.lo.s32 	%r513, %r1, 52, %r512;
	ld.shared.u32 	%r514, [%r513+13328];
	ld.shared.u32 	%r515, [%r513+13332];
	ld.shared.u32 	%r516, [%r513+13336];
	ld.shared.u32 	%r517, [%r513+13340];
	ld.shared.u32 	%r518, [%r513+13344];
	ld.shared.u32 	%r519, [%r513+13348];
	ld.shared.u32 	%r520, [%r513+13352];
	ld.shared.u32 	%r521, [%r513+13356];
	ld.shared.u32 	%r522, [%r513+13360];
	ld.shared.u32 	%r523, [%r513+13364];
	ld.shared.u32 	%r524, [%r513+13368];
	ld.shared.u32 	%r525, [%r513+13372];
	add.s32 	%r526, %r515, %r514;
	add.s32 	%r527, %r526, %r516;
	add.s32 	%r528, %r527, %r517;
	add.s32 	%r529, %r528, %r518;
	add.s32 	%r530, %r529, %r519;
	add.s32 	%r531, %r530, %r520;
	add.s32 	%r532, %r531, %r521;
	add.s32 	%r533, %r532, %r522;
	add.s32 	%r534, %r533, %r523;
	add.s32 	%r535, %r534, %r524;
	add.s32 	%r486, %r535, %r525;
	mov.b32 	%r484, 1;
	mov.b32 	%r509, 0;
	mov.b32 	%r511, -1;
	// begin inline asm
	{  .reg .s32 r0;  .reg .pred p;  shfl.sync.up.b32 r0|p, %r486, %r484, %r509, %r511;  @p add.s32 r0, r0, %r486;  mov.s32 %r482, r0;}
	// end inline asm
	mov.b32 	%r490, 2;
	// begin inline asm
	{  .reg .s32 r0;  .reg .pred p;  shfl.sync.up.b32 r0|p, %r482, %r490, %r509, %r511;  @p add.s32 r0, r0, %r482;  mov.s32 %r488, r0;}
	// end inline asm
	mov.b32 	%r496, 4;
	// begin inline asm
	{  .reg .s32 r0;  .reg .pred p;  shfl.sync.up.b32 r0|p, %r488, %r496, %r509, %r511;  @p add.s32 r0, r0, %r488;  mov.s32 %r494, r0;}
	// end inline asm
	mov.b32 	%r502, 8;
	// begin inline asm
	{  .reg .s32 r0;  .reg .pred p;  shfl.sync.up.b32 r0|p, %r494, %r502, %r509, %r511;  @p add.s32 r0, r0, %r494;  mov.s32 %r500, r0;}
	// end inline asm
	mov.b32 	%r508, 16;
	// begin inline asm
	{  .reg .s32 r0;  .reg .pred p;  shfl.sync.up.b32 r0|p, %r500, %r508, %r509, %r511;  @p add.s32 r0, r0, %r500;  mov.s32 %r506, r0;}
	// end inline asm
	sub.s32 	%r536, %r506, %r486;
	add.s32 	%r537, %r514, %r536;
	add.s32 	%r538, %r515, %r537;
	add.s32 	%r539, %r516, %r538;
	add.s32 	%r540, %r517, %r539;
	add.s32 	%r541, %r518, %r540;
	add.s32 	%r542, %r519, %r541;
	add.s32 	%r543, %r520, %r542;
	add.s32 	%r544, %r521, %r543;
	add.s32 	%r545, %r522, %r544;
	add.s32 	%r546, %r523, %r545;
	add.s32 	%r547, %r524, %r546;
	st.shared.u32 	[%r513+13328], %r536;
	st.shared.u32 	[%r513+13332], %r537;
	st.shared.u32 	[%r513+13336], %r538;
	st.shared.u32 	[%r513+13340], %r539;
	st.shared.u32 	[%r513+13344], %r540;
	st.shared.u32 	[%r513+13348], %r541;
	st.shared.u32 	[%r513+13352], %r542;
	st.shared.u32 	[%r513+13356], %r543;
	st.shared.u32 	[%r513+13360], %r544;
	st.shared.u32 	[%r513+13364], %r545;
	st.shared.u32 	[%r513+13368], %r546;
	st.shared.u32 	[%r513+13372], %r547;
$L__BB6_113:
	setp.gt.u32 	%p72, %r1, 255;
	bar.sync 	0;
	ld.shared.u32 	%r137, [%r136];
	@%p72 bra 	$L__BB6_115;
	ld.shared.u32 	%r548, [%r121];
	add.s32 	%r549, %r548, %r137;
	st.shared.u32 	[%r121], %r549;
	ld.shared.u32 	%r550, [%r121+1024];
	add.s32 	%r551, %r550, %r137;
	st.shared.u32 	[%r121+1024], %r551;
	ld.shared.u32 	%r552, [%r121+2048];
	add.s32 	%r553, %r552, %r137;
	st.shared.u32 	[%r121+2048], %r553;
	ld.shared.u32 	%r554, [%r121+3072];
	add.s32 	%r555, %r554, %r137;
	st.shared.u32 	[%r121+3072], %r555;
	ld.shared.u32 	%r556, [%r121+4096];
	add.s32 	%r557, %r556, %r137;
	st.shared.u32 	[%r121+4096], %r557;
	ld.shared.u32 	%r558, [%r121+5120];
	add.s32 	%r559, %r558, %r137;
	st.shared.u32 	[%r121+5120], %r559;
	ld.shared.u32 	%r560, [%r121+6144];
	add.s32 	%r561, %r560, %r137;
	st.shared.u32 	[%r121+6144], %r561;
	ld.shared.u32 	%r562, [%r121+7168];
	add.s32 	%r563, %r562, %r137;
	st.shared.u32 	[%r121+7168], %r563;
	ld.shared.u32 	%r564, [%r121+8192];
	add.s32 	%r565, %r564, %r137;
	st.shared.u32 	[%r121+8192], %r565;
	ld.shared.u32 	%r566, [%r121+9216];
	add.s32 	%r567, %r566, %r137;
	st.shared.u32 	[%r121+9216], %r567;
	ld.shared.u32 	%r568, [%r121+10240];
	add.s32 	%r569, %r568, %r137;
	st.shared.u32 	[%r121+10240], %r569;
	ld.shared.u32 	%r570, [%r121+11264];
	add.s32 	%r571, %r570, %r137;
	st.shared.u32 	[%r121+11264], %r571;
$L__BB6_115:
	bar.sync 	0;
	// begin inline asm
	mov.u32 %r572, %lanemask_le;
	// end inline asm
	mov.b32 	%r575, 1;
	// begin inline asm
	{
    .reg .pred p;
    and.b32 %r573, %r107, %r575;    setp.ne.u32 p, %r573, 0;
    vote.ballot.sync.b32 %r573, p, 0xffffffff;
    @!p not.b32 %r573, %r573;
}

	// end inline asm
	mov.b32 	%r578, 2;
	// begin inline asm
	{
    .reg .pred p;
    and.b32 %r576, %r107, %r578;    setp.ne.u32 p, %r576, 0;
    vote.ballot.sync.b32 %r576, p, 0xffffffff;
    @!p not.b32 %r576, %r576;
}

	// end inline asm
	and.b32  	%r598, %r576, %r573;
	mov.b32 	%r581, 4;
	// begin inline asm
	{
    .reg .pred p;
    and.b32 %r579, %r107, %r581;    setp.ne.u32 p, %r579, 0;
    vote.ballot.sync.b32 %r579, p, 0xffffffff;
    @!p not.b32 %r579, %r579;
}

	// end inline asm
	and.b32  	%r599, %r579, %r598;
	mov.b32 	%r584, 8;
	// begin inline asm
	{
    .reg .pred p;
    and.b32 %r582, %r107, %r584;    setp.ne.u32 p, %r582, 0;
    vote.ballot.sync.b32 %r582, p, 0xffffffff;
    @!p not.b32 %r582, %r582;
}

	// end inline asm
	and.b32  	%r600, %r582, %r599;
	mov.b32 	%r587, 16;
	// begin inline asm
	{
    .reg .pred p;
    and.b32 %r585, %r107, %r587;    setp.ne.u32 p, %r585, 0;
    vote.ballot.sync.b32 %r585, p, 0xffffffff;
    @!p not.b32 %r585, %r585;
}

	// end inline asm
	and.b32  	%r601, %r585, %r600;
	mov.b32 	%r590, 32;
	// begin inline asm
	{
    .reg .pred p;
    and.b32 %r588, %r107, %r590;    setp.ne.u32 p, %r588, 0;
    vote.ballot.sync.b32 %r588, p, 0xffffffff;
    @!p not.b32 %r588, %r588;
}

	// end inline asm
	and.b32  	%r602, %r588, %r601;
	mov.b32 	%r593, 64;
	// begin inline asm
	{
    .reg .pred p;
    and.b32 %r591, %r107, %r593;    setp.ne.u32 p, %r591, 0;
    vote.ballot.sync.b32 %r591, p, 0xffffffff;
    @!p not.b32 %r591, %r591;
}

	// end inline asm
	and.b32  	%r603, %r591, %r602;
	mov.b32 	%r596, 128;
	// begin inline asm
	{
    .reg .pred p;
    and.b32 %r594, %r107, %r596;    setp.ne.u32 p, %r594, 0;
    vote.ballot.sync.b32 %r594, p, 0xffffffff;
    @!p not.b32 %r594, %r594;
}

	// end inline asm
	and.b32  	%r604, %r594, %r603;
	clz.b32 	%r605, %r604;
	sub.s32 	%r139, 31, %r605;
	and.b32  	%r606, %r572, %r604;
	popc.b32 	%r140, %r606;
	setp.ne.s32 	%p73, %r248, %r139;
	mov.b32 	%r1685, 0;
	@%p73 bra 	$L__BB6_117;
	atom.shared.add.u32 	%r1685, [%r108], %r140;
$L__BB6_117:
	ld.param.u32 	%r1591, [_ZN3cub18CUB_300001_SM_10006detail10radix_sort29DeviceRadixSortOnesweepKernelINS1_5radix10policy_hubIjNS0_8NullTypeEyE10Policy1000ELNS0_9SortOrderE0EjS6_yiiNS1_21identity_decomposer_tEEEvPT5_SC_PT3_PKSD_PT1_PKSH_PT2_PKSL_T4_iiT6__param_9];
	shfl.sync.idx.b32	%r632|%p74, %r1685, %r139, 31, -1;
	add.s32 	%r143, %r140, %r632;
	shr.u32 	%r633, %r1654, %r1591;
	and.b32  	%r629, %r633, %r82;
	mov.b32 	%r609, 1;
	// begin inline asm
	{
    .reg .pred p;
    and.b32 %r607, %r629, %r609;    setp.ne.u32 p, %r607, 0;
    vote.ballot.sync.b32 %r607, p, 0xffffffff;
    @!p not.b32 %r607, %r607;
}

	// end inline asm
	mov.b32 	%r612, 2;
	// begin inline asm
	{
    .reg .pred p;
    and.b32 %r610, %r629, %r612;    setp.ne.u32 p, %r610, 0;
    vote.ballot.sync.b32 %r610, p, 0xffffffff;
    @!p not.b32 %r610, %r610;
}

	// end inline asm
	and.b32  	%r634, %r610, %r607;
	mov.b32 	%r615, 4;
	// begin inline asm
	{
    .reg .pred p;
    and.b32 %r613, %r629, %r615;    setp.ne.u32 p, %r613, 0;
    vote.ballot.sync.b32 %r613, p, 0xffffffff;
    @!p not.b32 %r613, %r613;
}

	// end inline asm
	and.b32  	%r635, %r613, %r634;
	mov.b32 	%r618, 8;
	// begin inline asm
	{
    .reg .pred p;
    and.b32 %r616, %r629, %r618;    setp.ne.u32 p, %r616, 0;
    vote.ballot.sync.b32 %r616, p, 0xffffffff;
    @!p not.b32 %r616, %r616;
}

	// end inline asm
	and.b32  	%r636, %r616, %r635;
	mov.b32 	%r621, 16;
	// begin inline asm
	{
    .reg .pred p;
    and.b32 %r619, %r629, %r621;    setp.ne.u32 p, %r619, 0;
    vote.ballot.sync.b32 %r619, p, 0xffffffff;
    @!p not.b32 %r619, %r619;
}

	// end inline asm
	and.b32  	%r637, %r619, %r636;
	mov.b32 	%r624, 32;
	// begin inline asm
	{
    .reg .pred p;
    and.b32 %r622, %r629, %r624;    setp.ne.u32 p, %r622, 0;
    vote.ballot.sync.b32 %r622, p, 0xffffffff;
    @!p not.b32 %r622, %r622;
}

	// end inline asm
	and.b32  	%r638, %r622, %r637;
	mov.b32 	%r627, 64;
	// begin inline asm
	{
    .reg .pred p;
    and.b32 %r625, %r629, %r627;    setp.ne.u32 p, %r625, 0;
    vote.ballot.sync.b32 %r625, p, 0xffffffff;
    @!p not.b32 %r625, %r625;
}

	// end inline asm
	and.b32  	%r639, %r625, %r638;
	mov.b32 	%r630, 128;
	// begin inline asm
	{
    .reg .pred p;
    and.b32 %r628, %r629, %r630;    setp.ne.u32 p, %r628, 0;
    vote.ballot.sync.b32 %r628, p, 0xffffffff;
    @!p not.b32 %r628, %r628;
}

	// end inline asm
	and.b32  	%r640, %r628, %r639;
	clz.b32 	%r641, %r640;
	sub.s32 	%r144, 31, %r641;
	and.b32  	%r642, %r572, %r640;
	popc.b32 	%r145, %r642;
	setp.ne.s32 	%p75, %r248, %r144;
	mov.b32 	%r1686, 0;
	@%p75 bra 	$L__BB6_119;
	atom.shared.add.u32 	%r1686, [%r109], %r145;
$L__BB6_119:
	ld.param.u32 	%r1592, [_ZN3cub18CUB_300001_SM_10006detail10radix_sort29DeviceRadixSortOnesweepKernelINS1_5radix10policy_hubIjNS0_8NullTypeEyE10Policy1000ELNS0_9SortOrderE0EjS6_yiiNS1_21identity_decomposer_tEEEvPT5_SC_PT3_PKSD_PT1_PKSH_PT2_PKSL_T4_iiT6__param_9];
	shfl.sync.idx.b32	%r668|%p76, %r1686, %r144, 31, -1;
	add.s32 	%r148, %r145, %r668;
	shr.u32 	%r669, %r1655, %r1592;
	and.b32  	%r665, %r669, %r82;
	mov.b32 	%r645, 1;
	// begin inline asm
	{
    .reg .pred p;
    and.b32 %r643, %r665, %r645;    setp.ne.u32 p, %r643, 0;
    vote.ballot.sync.b32 %r643, p, 0xffffffff;
    @!p not.b32 %r643, %r643;
}

	// end inline asm
	mov.b32 	%r648, 2;
	// begin inline asm
	{
    .reg .pred p;
    and.b32 %r646, %r665, %r648;    setp.ne.u32 p, %r646, 0;
    vote.ballot.sync.b32 %r646, p, 0xffffffff;
    @!p not.b32 %r646, %r646;
}

	// end inline asm
	and.b32  	%r670, %r646, %r643;
	mov.b32 	%r651, 4;
	// begin inline asm
	{
    .reg .pred p;
    and.b32 %r649, %r665, %r651;    setp.ne.u32 p, %r649, 0;
    vote.ballot.sync.b32 %r649, p, 0xffffffff;
    @!p not.b32 %r649, %r649;
}

	// end inline asm
	and.b32  	%r671, %r649, %r670;
	mov.b32 	%r654, 8;
	// begin inline asm
	{
    .reg .pred p;
    and.b32 %r652, %r665, %r654;    setp.ne.u32 p, %r652, 0;
    vote.ballot.sync.b32 %r652, p, 0xffffffff;
    @!p not.b32 %r652, %r652;
}

	// end inline asm
	and.b32  	%r672, %r652, %r671;
	mov.b32 	%r657, 16;
	// begin inline asm
	{
    .reg .pred p;
    and.b32 %r655, %r665, %r657;    setp.ne.u32 p, %r655, 0;
    vote.ballot.sync.b32 %r655, p, 0xffffffff;
    @!p not.b32 %r655, %r655;
}

	// end inline asm
	and.b32  	%r673, %r655, %r672;
	mov.b32 	%r660, 32;
	// begin inline asm
	{
    .reg .pred p;
    and.b32 %r658, %r665, %r660;    setp.ne.u32 p, %r658, 0;
    vote.ballot.sync.b32 %r658, p, 0xffffffff;
    @!p not.b32 %r658, %r658;
}

	// end inline asm
	and.b32  	%r674, %r658, %r673;
	mov.b32 	%r663, 64;
	// begin inline asm
	{
    .reg .pred p;
    and.b32 %r661, %r665, %r663;    setp.ne.u32 p, %r661, 0;
    vote.ballot.sync.b32 %r661, p, 0xffffffff;
    @!p not.b32 %r661, %r661;
}

	// end inline asm
	and.b32  	%r675, %r661, %r674;
	mov.b32 	%r666, 128;
	// begin inline asm
	{
    .reg .pred p;
    and.b32 %r664, %r665, %r666;    setp.ne.u32 p, %r664, 0;
    vote.ballot.sync.b32 %r664, p, 0xffffffff;
    @!p not.b32 %r664, %r664;
}

	// end inline asm
	and.b32  	%r676, %r664, %r675;
	clz.b32 	%r677, %r676;
	sub.s32 	%r149, 31, %r677;
	and.b32  	%r678, %r572, %r676;
	popc.b32 	%r150, %r678;
	setp.ne.s32 	%p77, %r248, %r149;
	mov.b32 	%r1687, 0;
	@%p77 bra 	$L__BB6_121;
	atom.shared.add.u32 	%r1687, [%r110], %r150;
$L__BB6_121:
	ld.param.u32 	%r1593, [_ZN3cub18CUB_300001_SM_10006detail10radix_sort29DeviceRadixSortOnesweepKernelINS1_5radix10policy_hubIjNS0_8NullTypeEyE10Policy1000ELNS0_9SortOrderE0EjS6_yiiNS1_21identity_decomposer_tEEEvPT5_SC_PT3_PKSD_PT1_PKSH_PT2_PKSL_T4_iiT6__param_9];
	shfl.sync.idx.b32	%r704|%p78, %r1687, %r149, 31, -1;
	add.s32 	%r153, %r150, %r704;
	shr.u32 	%r705, %r1656, %r1593;
	and.b32  	%r701, %r705, %r82;
	mov.b32 	%r681, 1;
	// begin inline asm
	{
    .reg .pred p;
    and.b32 %r679, %r701, %r681;    setp.ne.u32 p, %r679, 0;
    vote.ballot.sync.b32 %r679, p, 0xffffffff;
    @!p not.b32 %r679, %r679;
}

	// end inline asm
	mov.b32 	%r684, 2;
	// begin inline asm
	{
    .reg .pred p;
    and.b32 %r682, %r701, %r684;    setp.ne.u32 p, %r682, 0;
    vote.ballot.sync.b32 %r682, p, 0xffffffff;
    @!p not.b32 %r682, %r682;
}

	// end inline asm
	and.b32  	%r706, %r682, %r679;
	mov.b32 	%r687, 4;
	// begin inline asm
	{
    .reg .pred p;
    and.b32 %r685, %r701, %r687;    setp.ne.u32 p, %r685, 0;
    vote.ballot.sync.b32 %r685, p, 0xffffffff;
    @!p not.b32 %r685, %r685;
}

	// end inline asm
	and.b32  	%r707, %r685, %r706;
	mov.b32 	%r690, 8;
	// begin inline asm
	{
    .reg .pred p;
    and.b32 %r688, %r701, %r690;    setp.ne.u32 p, %r688, 0;
    vote.ballot.sync.b32 %r688, p, 0xffffffff;
    @!p not.b32 %r688, %r688;
}

	// end inline asm
	and.b32  	%r708, %r688, %r707;
	mov.b32 	%r693, 16;
	// begin inline asm
	{
    .reg .pred p;
    and.b32 %r691, %r701, %r693;    setp.ne.u32 p, %r691, 0;
    vote.ballot.sync.b32 %r691, p, 0xffffffff;
    @!p not.b32 %r691, %r691;
}

	// end inline asm
	and.b32  	%r709, %r691, %r708;
	mov.b32 	%r696, 32;
	// begin inline asm
	{
    .reg .pred p;
    and.b32 %r694, %r701, %r696;    setp.ne.u32 p, %r694, 0;
    vote.ballot.sync.b32 %r694, p, 0xffffffff;
    @!p not.b32 %r694, %r694;
}

	// end inline asm
	and.b32  	%r710, %r694, %r709;
	mov.b32 	%r699, 64;
	// begin inline asm
	{
    .reg .pred p;
    and.b32 %r697, %r701, %r699;    setp.ne.u32 p, %r697, 0;
    vote.ballot.sync.b32 %r697, p, 0xffffffff;
    @!p not.b32 %r697, %r697;
}

	// end inline asm
	and.b32  	%r711, %r697, %r710;
	mov.b32 	%r702, 128;
	// begin inline asm
	{
    .reg .pred p;
    and.b32 %r700, %r701, %r702;    setp.ne.u32 p, %r700, 0;
    vote.ballot.sync.b32 %r700, p, 0xffffffff;
    @!p not.b32 %r700, %r700;
}

	// end inline asm
	and.b32  	%r712, %r700, %r711;
	clz.b32 	%r713, %r712;
	sub.s32 	%r154, 31, %r713;
	and.b32  	%r714, %r572, %r712;
	popc.b32 	%r155, %r714;
	setp.ne.s32 	%p79, %r248, %r154;
	mov.b32 	%r1688, 0;
	@%p79 bra 	$L__BB6_123;
	atom.shared.add.u32 	%r1688, [%r111], %r155;
$L__BB6_123:
	ld.param.u32 	%r1594, [_ZN3cub18CUB_300001_SM_10006detail10radix_sort29DeviceRadixSortOnesweepKernelINS1_5radix10policy_hubIjNS0_8NullTypeEyE10Policy1000ELNS0_9SortOrderE0EjS6_yiiNS1_21identity_decomposer_tEEEvPT5_SC_PT3_PKSD_PT1_PKSH_PT2_PKSL_T4_iiT6__param_9];
	shfl.sync.idx.b32	%r740|%p80, %r1688, %r154, 31, -1;
	add.s32 	%r158, %r155, %r740;
	shr.u32 	%r741, %r1657, %r1594;
	and.b32  	%r737, %r741, %r82;
	mov.b32 	%r717, 1;
	// begin inline asm
	{
    .reg .pred p;
    and.b32 %r715, %r737, %r717;    setp.ne.u32 p, %r715, 0;
    vote.ballot.sync.b32 %r715, p, 0xffffffff;
    @!p not.b32 %r715, %r715;
}

	// end inline asm
	mov.b32 	%r720, 2;
	// begin inline asm
	{
    .reg .pred p;
    and.b32 %r718, %r737, %r720;    setp.ne.u32 p, %r718, 0;
    vote.ballot.sync.b32 %r718, p, 0xffffffff;
    @!p not.b32 %r718, %r718;
}

	// end inline asm
	and.b32  	%r742, %r718, %r715;
	mov.b32 	%r723, 4;
	// begin inline asm
	{
    .reg .pred p;
    and.b32 %r721, %r737, %r723;    setp.ne.u32 p, %r721, 0;
    vote.ballot.sync.b32 %r721, p, 0xffffffff;
    @!p not.b32 %r721, %r721;
}

	// end inline asm
	and.b32  	%r743, %r721, %r742;
	mov.b32 	%r726, 8;
	// begin inline asm
	{
    .reg .pred p;
    and.b32 %r724, %r737, %r726;    setp.ne.u32 p, %r724, 0;
    vote.ballot.sync.b32 %r724, p, 0xffffffff;
    @!p not.b32 %r724, %r724;
}

	// end inline asm
	and.b32  	%r744, %r724, %r743;
	mov.b32 	%r729, 16;
	// begin inline asm
	{
    .reg .pred p;
    and.b32 %r727, %r737, %r729;    setp.ne.u32 p, %r727, 0;
    vote.ballot.sync.b32 %r727, p, 0xffffffff;
    @!p not.b32 %r727, %r727;
}

	// end inline asm
	and.b32  	%r745, %r727, %r744;
	mov.b32 	%r732, 32;
	// begin inline asm
	{
    .reg .pred p;
    and.b32 %r730, %r737, %r732;    setp.ne.u32 p, %r730, 0;
    vote.ballot.sync.b32 %r730, p, 0xffffffff;
    @!p not.b32 %r730, %r730;
}

	// end inline asm
	and.b32  	%r746, %r730, %r745;
	mov.b32 	%r735, 64;
	// begin inline asm
	{
    .reg .pred p;
    and.b32 %r733, %r737, %r735;    setp.ne.u32 p, %r733, 0;
    vote.ballot.sync.b32 %r733, p, 0xffffffff;
    @!p not.b32 %r733, %r733;
}

	// end inline asm
	and.b32  	%r747, %r733, %r746;
	mov.b32 	%r738, 128;
	// begin inline asm
	{
    .reg .pred p;
    and.b32 %r736, %r737, %r738;    setp.ne.u32 p, %r736, 0;
    vote.ballot.sync.b32 %r736, p, 0xffffffff;
    @!p not.b32 %r736, %r736;
}

	// end inline asm
	and.b32  	%r748, %r736, %r747;
	clz.b32 	%r749, %r748;
	sub.s32 	%r159, 31, %r749;
	and.b32  	%r750, %r572, %r748;
	popc.b32 	%r160, %r750;
	setp.ne.s32 	%p81, %r248, %r159;
	mov.b32 	%r1689, 0;
	@%p81 bra 	$L__BB6_125;
	atom.shared.add.u32 	%r1689, [%r112], %r160;
$L__BB6_125:
	ld.param.u32 	%r1595, [_ZN3cub18CUB_300001_SM_10006detail10radix_sort29DeviceRadixSortOnesweepKernelINS1_5radix10policy_hubIjNS0_8NullTypeEyE10Policy1000ELNS0_9SortOrderE0EjS6_yiiNS1_21identity_decomposer_tEEEvPT5_SC_PT3_PKSD_PT1_PKSH_PT2_PKSL_T4_iiT6__param_9];
	shfl.sync.idx.b32	%r776|%p82, %r1689, %r159, 31, -1;
	add.s32 	%r163, %r160, %r776;
	shr.u32 	%r777, %r1658, %r1595;
	and.b32  	%r773, %r777, %r82;
	mov.b32 	%r753, 1;
	// begin inline asm
	{
    .reg .pred p;
    and.b32 %r751, %r773, %r753;    setp.ne.u32 p, %r751, 0;
    vote.ballot.sync.b32 %r751, p, 0xffffffff;
    @!p not.b32 %r751, %r751;
}

	// end inline asm
	mov.b32 	%r756, 2;
	// begin inline asm
	{
    .reg .pred p;
    and.b32 %r754, %r773, %r756;    setp.ne.u32 p, %r754, 0;
    vote.ballot.sync.b32 %r754, p, 0xffffffff;
    @!p not.b32 %r754, %r754;
}

	// end inline asm
	and.b32  	%r778, %r754, %r751;
	mov.b32 	%r759, 4;
	// begin inline asm
	{
    .reg .pred p;
    and.b32 %r757, %r773, %r759;    setp.ne.u32 p, %r757, 0;
    vote.ballot.sync.b32 %r757, p, 0xffffffff;
    @!p not.b32 %r757, %r757;
}

	// end inline asm
	and.b32  	%r779, %r757, %r778;
	mov.b32 	%r762, 8;
	// begin inline asm
	{
    .reg .pred p;
    and.b32 %r760, %r773, %r762;    setp.ne.u32 p, %r760, 0;
    vote.ballot.sync.b32 %r760, p, 0xffffffff;
    @!p not.b32 %r760, %r760;
}

	// end inline asm
	and.b32  	%r780, %r760, %r779;
	mov.b32 	%r765, 16;
	// begin inline asm
	{
    .reg .pred p;
    and.b32 %r763, %r773, %r765;    setp.ne.u32 p, %r763, 0;
    vote.ballot.sync.b32 %r763, p, 0xffffffff;
    @!p not.b32 %r763, %r763;
}

	// end inline asm
	and.b32  	%r781, %r763, %r780;
	mov.b32 	%r768, 32;
	// begin inline asm
	{
    .reg .pred p;
    and.b32 %r766, %r773, %r768;    setp.ne.u32 p, %r766, 0;
    vote.ballot.sync.b32 %r766, p, 0xffffffff;
    @!p not.b32 %r766, %r766;
}

	// end inline asm
	and.b32  	%r782, %r766, %r781;
	mov.b32 	%r771, 64;
	// begin inline asm
	{
    .reg .pred p;
    and.b32 %r769, %r773, %r771;    setp.ne.u32 p, %r769, 0;
    vote.ballot.sync.b32 %r769, p, 0xffffffff;
    @!p not.b32 %r769, %r769;
}

	// end inline asm
	and.b32  	%r783, %r769, %r782;
	mov.b32 	%r774, 128;
	// begin inline asm
	{
    .reg .pred p;
    and.b32 %r772, %r773, %r774;    setp.ne.u32 p, %r772, 0;
    vote.ballot.sync.b32 %r772, p, 0xffffffff;
    @!p not.b32 %r772, %r772;
}

	// end inline asm
	and.b32  	%r784, %r772, %r783;
	clz.b32 	%r785, %r784;
	sub.s32 	%r164, 31, %r785;
	and.b32  	%r786, %r572, %r784;
	popc.b32 	%r165, %r786;
	setp.ne.s32 	%p83, %r248, %r164;
	mov.b32 	%r1690, 0;
	@%p83 bra 	$L__BB6_127;
	atom.shared.add.u32 	%r1690, [%r113], %r165;
$L__BB6_127:
	ld.param.u32 	%r1596, [_ZN3cub18CUB_300001_SM_10006detail10radix_sort29DeviceRadixSortOnesweepKernelINS1_5radix10policy_hubIjNS0_8NullTypeEyE10Policy1000ELNS0_9SortOrderE0EjS6_yiiNS1_21identity_decomposer_tEEEvPT5_SC_PT3_PKSD_PT1_PKSH_PT2_PKSL_T4_iiT6__param_9];
	shfl.sync.idx.b32	%r812|%p84, %r1690, %r164, 31, -1;
	add.s32 	%r168, %r165, %r812;
	shr.u32 	%r813, %r1659, %r1596;
	and.b32  	%r809, %r813, %r82;
	mov.b32 	%r789, 1;
	// begin inline asm
	{
    .reg .pred p;
    and.b32 %r787, %r809, %r789;    setp.ne.u32 p, %r787, 0;
    vote.ballot.sync.b32 %r787, p, 0xffffffff;
    @!p not.b32 %r787, %r787;
}

	// end inline asm
	mov.b32 	%r792, 2;
	// begin inline asm
	{
    .reg .pred p;
    and.b32 %r790, %r809, %r792;    setp.ne.u32 p, %r790, 0;
    vote.ballot.sync.b32 %r790, p, 0xffffffff;
    @!p not.b32 %r790, %r790;
}

	// end inline asm
	and.b32  	%r814, %r790, %r787;
	mov.b32 	%r795, 4;
	// begin inline asm
	{
    .reg .pred p;
    and.b32 %r793, %r809, %r795;    setp.ne.u32 p, %r793, 0;
    vote.ballot.sync.b32 %r793, p, 0xffffffff;
    @!p not.b32 %r793, %r793;
}

	// end inline asm
	and.b32  	%r815, %r793, %r814;
	mov.b32 	%r798, 8;
	// begin inline asm
	{
    .reg .pred p;
    and.b32 %r796, %r809, %r798;    setp.ne.u32 p, %r796, 0;
    vote.ballot.sync.b32 %r796, p, 0xffffffff;
    @!p not.b32 %r796, %r796;
}

	// end inline asm
	and.b32  	%r816, %r796, %r815;
	mov.b32 	%r801, 16;
	// begin inline asm
	{
    .reg .pred p;
    and.b32 %r799, %r809, %r801;    setp.ne.u32 p, %r799, 0;
    vote.ballot.sync.b32 %r799, p, 0xffffffff;
    @!p not.b32 %r799, %r799;
}

	// end inline asm
	and.b32  	%r817, %r799, %r816;
	mov.b32 	%r804, 32;
	// begin inline asm
	{
    .reg .pred p;
    and.b32 %r802, %r809, %r804;    setp.ne.u32 p, %r802, 0;
    vote.ballot.sync.b32 %r802, p, 0xffffffff;
    @!p not.b32 %r802, %r802;
}

	// end inline asm
	and.b32  	%r818, %r802, %r817;
	mov.b32 	%r807, 64;
	// begin inline asm
	{
    .reg .pred p;
    and.b32 %r805, %r809, %r807;    setp.ne.u32 p, %r805, 0;
    vote.ballot.sync.b32 %r805, p, 0xffffffff;
    @!p not.b32 %r805, %r805;
}

	// end inline asm
	and.b32  	%r819, %r805, %r818;
	mov.b32 	%r810, 128;
	// begin inline asm
	{
    .reg .pred p;
    and.b32 %r808, %r809, %r810;    setp.ne.u32 p, %r808, 0;
    vote.ballot.sync.b32 %r808, p, 0xffffffff;
    @!p not.b32 %r808, %r808;
}

	// end inline asm
	and.b32  	%r820, %r808, %r819;
	clz.b32 	%r821, %r820;
	sub.s32 	%r169, 31, %r821;
	and.b32  	%r822, %r572, %r820;
	popc.b32 	%r170, %r822;
	setp.ne.s32 	%p85, %r248, %r169;
	mov.b32 	%r1691, 0;
	@%p85 bra 	$L__BB6_129;
	atom.shared.add.u32 	%r1691, [%r114], %r170;
$L__BB6_129:
	ld.param.u32 	%r1597, [_ZN3cub18CUB_300001_SM_10006detail10radix_sort29DeviceRadixSortOnesweepKernelINS1_5radix10policy_hubIjNS0_8NullTypeEyE10Policy1000ELNS0_9SortOrderE0EjS6_yiiNS1_21identity_decomposer_tEEEvPT5_SC_PT3_PKSD_PT1_PKSH_PT2_PKSL_T4_iiT6__param_9];
	shfl.sync.idx.b32	%r848|%p86, %r1691, %r169, 31, -1;
	add.s32 	%r173, %r170, %r848;
	shr.u32 	%r849, %r1660, %r1597;
	and.b32  	%r845, %r849, %r82;
	mov.b32 	%r825, 1;
	// begin inline asm
	{
    .reg .pred p;
    and.b32 %r823, %r845, %r825;    setp.ne.u32 p, %r823, 0;
    vote.ballot.sync.b32 %r823, p, 0xffffffff;
    @!p not.b32 %r823, %r823;
}

	// end inline asm
	mov.b32 	%r828, 2;
	// begin inline asm
	{
    .reg .pred p;
    and.b32 %r826, %r845, %r828;    setp.ne.u32 p, %r826, 0;
    vote.ballot.sync.b32 %r826, p, 0xffffffff;
    @!p not.b32 %r826, %r826;
}

	// end inline asm
	and.b32  	%r850, %r826, %r823;
	mov.b32 	%r831, 4;
	// begin inline asm
	{
    .reg .pred p;
    and.b32 %r829, %r845, %r831;    setp.ne.u32 p, %r829, 0;
    vote.ballot.sync.b32 %r829, p, 0xffffffff;
    @!p not.b32 %r829, %r829;
}

	// end inline asm
	and.b32  	%r851, %r829, %r850;
	mov.b32 	%r834, 8;
	// begin inline asm
	{
    .reg .pred p;
    and.b32 %r832, %r845, %r834;    setp.ne.u32 p, %r832, 0;
    vote.ballot.sync.b32 %r832, p, 0xffffffff;
    @!p not.b32 %r832, %r832;
}

	// end inline asm
	and.b32  	%r852, %r832, %r851;
	mov.b32 	%r837, 16;
	// begin inline asm
	{
    .reg .pred p;
    and.b32 %r835, %r845, %r837;    setp.ne.u32 p, %r835, 0;
    vote.ballot.sync.b32 %r835, p, 0xffffffff;
    @!p not.b32 %r835, %r835;
}

	// end inline asm
	and.b32  	%r853, %r835, %r852;
	mov.b32 	%r840, 32;
	// begin inline asm
	{
    .reg .pred p;
    and.b32 %r838, %r845, %r840;    setp.ne.u32 p, %r838, 0;
    vote.ballot.sync.b32 %r838, p, 0xffffffff;
    @!p not.b32 %r838, %r838;
}

	// end inline asm
	and.b32  	%r854, %r838, %r853;
	mov.b32 	%r843, 64;
	// begin inline asm
	{
    .reg .pred p;
    and.b32 %r841, %r845, %r843;    setp.ne.u32 p, %r841, 0;
    vote.ballot.sync.b32 %r841, p, 0xffffffff;
    @!p not.b32 %r841, %r841;
}

	// end inline asm
	and.b32  	%r855, %r841, %r854;
	mov.b32 	%r846, 128;
	// begin inline asm
	{
    .reg .pred p;
    and.b32 %r844, %r845, %r846;    setp.ne.u32 p, %r844, 0;
    vote.ballot.sync.b32 %r844, p, 0xffffffff;
    @!p not.b32 %r844, %r844;
}

	// end inline asm
	and.b32  	%r856, %r844, %r855;
	clz.b32 	%r857, %r856;
	sub.s32 	%r174, 31, %r857;
	and.b32  	%r858, %r572, %r856;
	popc.b32 	%r175, %r858;
	setp.ne.s32 	%p87, %r248, %r174;
	mov.b32 	%r1692, 0;
	@%p87 bra 	$L__BB6_131;
	ld.param.u32 	%r1598, [_ZN3cub18CUB_300001_SM_10006detail10radix_sort29DeviceRadixSortOnesweepKernelINS1_5radix10policy_hubIjNS0_8NullTypeEyE10Policy1000ELNS0_9SortOrderE0EjS6_yiiNS1_21identity_decomposer_tEEEvPT5_SC_PT3_PKSD_PT1_PKSH_PT2_PKSL_T4_iiT6__param_9];
	shl.b32 	%r859, %r1, 5;
	and.b32  	%r860, %r859, 31744;
	mov.u32 	%r861, _ZZN3cub18CUB_300001_SM_10006detail10radix_sort29DeviceRadixSortOnesweepKernelINS1_5radix10policy_hubIjNS0_8NullTypeEyE10Policy1000ELNS0_9SortOrderE0EjS6_yiiNS1_21identity_decomposer_tEEEvPT5_SC_PT3_PKSD_PT1_PKSH_PT2_PKSL_T4_iiT6_E1s;
	add.s32 	%r862, %r861, %r860;
	shr.u32 	%r863, %r1660, %r1598;
	and.b32  	%r864, %r863, %r82;
	shl.b32 	%r865, %r864, 2;
	add.s32 	%r866, %r862, %r865;
	atom.shared.add.u32 	%r1692, [%r866], %r175;
$L__BB6_131:
	ld.param.u32 	%r1599, [_ZN3cub18CUB_300001_SM_10006detail10radix_sort29DeviceRadixSortOnesweepKernelINS1_5radix10policy_hubIjNS0_8NullTypeEyE10Policy1000ELNS0_9SortOrderE0EjS6_yiiNS1_21identity_decomposer_tEEEvPT5_SC_PT3_PKSD_PT1_PKSH_PT2_PKSL_T4_iiT6__param_9];
	shfl.sync.idx.b32	%r892|%p88, %r1692, %r174, 31, -1;
	add.s32 	%r178, %r175, %r892;
	shr.u32 	%r893, %r1661, %r1599;
	and.b32  	%r889, %r893, %r82;
	mov.b32 	%r869, 1;
	// begin inline asm
	{
    .reg .pred p;
    and.b32 %r867, %r889, %r869;    setp.ne.u32 p, %r867, 0;
    vote.ballot.sync.b32 %r867, p, 0xffffffff;
    @!p not.b32 %r867, %r867;
}

	// end inline asm
	mov.b32 	%r872, 2;
	// begin inline asm
	{
    .reg .pred p;
    and.b32 %r870, %r889, %r872;    setp.ne.u32 p, %r870, 0;
    vote.ballot.sync.b32 %r870, p, 0xffffffff;
    @!p not.b32 %r870, %r870;
}

	// end inline asm
	and.b32  	%r894, %r870, %r867;
	mov.b32 	%r875, 4;
	// begin inline asm
	{
    .reg .pred p;
    and.b32 %r873, %r889, %r875;    setp.ne.u32 p, %r873, 0;
    vote.ballot.sync.b32 %r873, p, 0xffffffff;
    @!p not.b32 %r873, %r873;
}

	// end inline asm
	and.b32  	%r895, %r873, %r894;
	mov.b32 	%r878, 8;
	// begin inline asm
	{
    .reg .pred p;
    and.b32 %r876, %r889, %r878;    setp.ne.u32 p, %r876, 0;
    vote.ballot.sync.b32 %r876, p, 0xffffffff;
    @!p not.b32 %r876, %r876;
}

	// end inline asm
	and.b32  	%r896, %r876, %r895;
	mov.b32 	%r881, 16;
	// begin inline asm
	{
    .reg .pred p;
    and.b32 %r879, %r889, %r881;    setp.ne.u32 p, %r879, 0;
    vote.ballot.sync.b32 %r879, p, 0xffffffff;
    @!p not.b32 %r879, %r879;
}

	// end inline asm
	and.b32  	%r897, %r879, %r896;
	mov.b32 	%r884, 32;
	// begin inline asm
	{
    .reg .pred p;
    and.b32 %r882, %r889, %r884;    setp.ne.u32 p, %r882, 0;
    vote.ballot.sync.b32 %r882, p, 0xffffffff;
    @!p not.b32 %r882, %r882;
}

	// end inline asm
	and.b32  	%r898, %r882, %r897;
	mov.b32 	%r887, 64;
	// begin inline asm
	{
    .reg .pred p;
    and.b32 %r885, %r889, %r887;    setp.ne.u32 p, %r885, 0;
    vote.ballot.sync.b32 %r885, p, 0xffffffff;
    @!p not.b32 %r885, %r885;
}

	// end inline asm
	and.b32  	%r899, %r885, %r898;
	mov.b32 	%r890, 128;
	// begin inline asm
	{
    .reg .pred p;
    and.b32 %r888, %r889, %r890;    setp.ne.u32 p, %r888, 0;
    vote.ballot.sync.b32 %r888, p, 0xffffffff;
    @!p not.b32 %r888, %r888;
}

	// end inline asm
	and.b32  	%r900, %r888, %r899;
	clz.b32 	%r901, %r900;
	sub.s32 	%r179, 31, %r901;
	and.b32  	%r902, %r572, %r900;
	popc.b32 	%r180, %r902;
	setp.ne.s32 	%p89, %r248, %r179;
	mov.b32 	%r1693, 0;
	@%p89 bra 	$L__BB6_133;
	ld.param.u32 	%r1600, [_ZN3cub18CUB_300001_SM_10006detail10radix_sort29DeviceRadixSortOnesweepKernelINS1_5radix10policy_hubIjNS0_8NullTypeEyE10Policy1000ELNS0_9SortOrderE0EjS6_yiiNS1_21identity_decomposer_tEEEvPT5_SC_PT3_PKSD_PT1_PKSH_PT2_PKSL_T4_iiT6__param_9];
	shl.b32 	%r903, %r1, 5;
	and.b32  	%r904, %r903, 31744;
	mov.u32 	%r905, _ZZN3cub18CUB_300001_SM_10006detail10radix_sort29DeviceRadixSortOnesweepKernelINS1_5radix10policy_hubIjNS0_8NullTypeEyE10Policy1000ELNS0_9SortOrderE0EjS6_yiiNS1_21identity_decomposer_tEEEvPT5_SC_PT3_PKSD_PT1_PKSH_PT2_PKSL_T4_iiT6_E1s;
	add.s32 	%r906, %r905, %r904;
	shr.u32 	%r907, %r1661, %r1600;
	and.b32  	%r908, %r907, %r82;
	shl.b32 	%r909, %r908, 2;
	add.s32 	%r910, %r906, %r909;
	atom.shared.add.u32 	%r1693, [%r910], %r180;
$L__BB6_133:
	ld.param.u32 	%r1601, [_ZN3cub18CUB_300001_SM_10006detail10radix_sort29DeviceRadixSortOnesweepKernelINS1_5radix10policy_hubIjNS0_8NullTypeEyE10Policy1000ELNS0_9SortOrderE0EjS6_yiiNS1_21identity_decomposer_tEEEvPT5_SC_PT3_PKSD_PT1_PKSH_PT2_PKSL_T4_iiT6__param_9];
	shfl.sync.idx.b32	%r936|%p90, %r1693, %r179, 31, -1;
	add.s32 	%r183, %r180, %r936;
	shr.u32 	%r937, %r1662, %r1601;
	and.b32  	%r933, %r937, %r82;
	mov.b32 	%r913, 1;
	// begin inline asm
	{
    .reg .pred p;
    and.b32 %r911, %r933, %r913;    setp.ne.u32 p, %r911, 0;
    vote.ballot.sync.b32 %r911, p, 0xffffffff;
    @!p not.b32 %r911, %r911;
}

	// end inline asm
	mov.b32 	%r916, 2;
	// begin inline asm
	{
    .reg .pred p;
    and.b32 %r914, %r933, %r916;    setp.ne.u32 p, %r914, 0;
    vote.ballot.sync.b32 %r914, p, 0xffffffff;
    @!p not.b32 %r914, %r914;
}

	// end inline asm
	and.b32  	%r938, %r914, %r911;
	mov.b32 	%r919, 4;
	// begin inline asm
	{
    .reg .pred p;
    and.b32 %r917, %r933, %r919;    setp.ne.u32 p, %r917, 0;
    vote.ballot.sync.b32 %r917, p, 0xffffffff;
    @!p not.b32 %r917, %r917;
}

	// end inline asm
	and.b32  	%r939, %r917, %r938;
	mov.b32 	%r922, 8;
	// begin inline asm
	{
    .reg .pred p;
    and.b32 %r920, %r933, %r922;    setp.ne.u32 p, %r920, 0;
    vote.ballot.sync.b32 %r920, p, 0xffffffff;
    @!p not.b32 %r920, %r920;
}

	// end inline asm
	and.b32  	%r940, %r920, %r939;
	mov.b32 	%r925, 16;
	// begin inline asm
	{
    .reg .pred p;
    and.b32 %r923, %r933, %r925;    setp.ne.u32 p, %r923, 0;
    vote.ballot.sync.b32 %r923, p, 0xffffffff;
    @!p not.b32 %r923, %r923;
}

	// end inline asm
	and.b32  	%r941, %r923, %r940;
	mov.b32 	%r928, 32;
	// begin inline asm
	{
    .reg .pred p;
    and.b32 %r926, %r933, %r928;    setp.ne.u32 p, %r926, 0;
    vote.ballot.sync.b32 %r926, p, 0xffffffff;
    @!p not.b32 %r926, %r926;
}

	// end inline asm
	and.b32  	%r942, %r926, %r941;
	mov.b32 	%r931, 64;
	// begin inline asm
	{
    .reg .pred p;
    and.b32 %r929, %r933, %r931;    setp.ne.u32 p, %r929, 0;
    vote.ballot.sync.b32 %r929, p, 0xffffffff;
    @!p not.b32 %r929, %r929;
}

	// end inline asm
	and.b32  	%r943, %r929, %r942;
	mov.b32 	%r934, 128;
	// begin inline asm
	{
    .reg .pred p;
    and.b32 %r932, %r933, %r934;    setp.ne.u32 p, %r932, 0;
    vote.ballot.sync.b32 %r932, p, 0xffffffff;
    @!p not.b32 %r932, %r932;
}

	// end inline asm
	and.b32  	%r944, %r932, %r943;
	clz.b32 	%r945, %r944;
	sub.s32 	%r184, 31, %r945;
	and.b32  	%r946, %r572, %r944;
	popc.b32 	%r185, %r946;
	setp.ne.s32 	%p91, %r248, %r184;
	mov.b32 	%r1694, 0;
	@%p91 bra 	$L__BB6_135;
	atom.shared.add.u32 	%r1694, [%r115], %r185;
$L__BB6_135:
	ld.param.u32 	%r1602, [_ZN3cub18CUB_300001_SM_10006detail10radix_sort29DeviceRadixSortOnesweepKernelINS1_5radix10policy_hubIjNS0_8NullTypeEyE10Policy1000ELNS0_9SortOrderE0EjS6_yiiNS1_21identity_decomposer_tEEEvPT5_SC_PT3_PKSD_PT1_PKSH_PT2_PKSL_T4_iiT6__param_9];
	shfl.sync.idx.b32	%r972|%p92, %r1694, %r184, 31, -1;
	add.s32 	%r188, %r185, %r972;
	shr.u32 	%r973, %r1663, %r1602;
	and.b32  	%r969, %r973, %r82;
	mov.b32 	%r949, 1;
	// begin inline asm
	{
    .reg .pred p;
    and.b32 %r947, %r969, %r949;    setp.ne.u32 p, %r947, 0;
    vote.ballot.sync.b32 %r947, p, 0xffffffff;
    @!p not.b32 %r947, %r947;
}

	// end inline asm
	mov.b32 	%r952, 2;
	// begin inline asm
	{
    .reg .pred p;
    and.b32 %r950, %r969, %r952;    setp.ne.u32 p, %r950, 0;
    vote.ballot.sync.b32 %r950, p, 0xffffffff;
    @!p not.b32 %r950, %r950;
}

	// end inline asm
	and.b32  	%r974, %r950, %r947;
	mov.b32 	%r955, 4;
	// begin inline asm
	{
    .reg .pred p;
    and.b32 %r953, %r969, %r955;    setp.ne.u32 p, %r953, 0;
    vote.ballot.sync.b32 %r953, p, 0xffffffff;
    @!p not.b32 %r953, %r953;
}

	// end inline asm
	and.b32  	%r975, %r953, %r974;
	mov.b32 	%r958, 8;
	// begin inline asm
	{
    .reg .pred p;
    and.b32 %r956, %r969, %r958;    setp.ne.u32 p, %r956, 0;
    vote.ballot.sync.b32 %r956, p, 0xffffffff;
    @!p not.b32 %r956, %r956;
}

	// end inline asm
	and.b32  	%r976, %r956, %r975;
	mov.b32 	%r961, 16;
	// begin inline asm
	{
    .reg .pred p;
    and.b32 %r959, %r969, %r961;    setp.ne.u32 p, %r959, 0;
    vote.ballot.sync.b32 %r959, p, 0xffffffff;
    @!p not.b32 %r959, %r959;
}

	// end inline asm
	and.b32  	%r977, %r959, %r976;
	mov.b32 	%r964, 32;
	// begin inline asm
	{
    .reg .pred p;
    and.b32 %r962, %r969, %r964;    setp.ne.u32 p, %r962, 0;
    vote.ballot.sync.b32 %r962, p, 0xffffffff;
    @!p not.b32 %r962, %r962;
}

	// end inline asm
	and.b32  	%r978, %r962, %r977;
	mov.b32 	%r967, 64;
	// begin inline asm
	{
    .reg .pred p;
    and.b32 %r965, %r969, %r967;    setp.ne.u32 p, %r965, 0;
    vote.ballot.sync.b32 %r965, p, 0xffffffff;
    @!p not.b32 %r965, %r965;
}

	// end inline asm
	and.b32  	%r979, %r965, %r978;
	mov.b32 	%r970, 128;
	// begin inline asm
	{
    .reg .pred p;
    and.b32 %r968, %r969, %r970;    setp.ne.u32 p, %r968, 0;
    vote.ballot.sync.b32 %r968, p, 0xffffffff;
    @!p not.b32 %r968, %r968;
}

	// end inline asm
	and.b32  	%r980, %r968, %r979;
	clz.b32 	%r981, %r980;
	sub.s32 	%r189, 31, %r981;
	and.b32  	%r982, %r572, %r980;
	popc.b32 	%r190, %r982;
	setp.ne.s32 	%p93, %r248, %r189;
	mov.b32 	%r1695, 0;
	@%p93 bra 	$L__BB6_137;
	atom.shared.add.u32 	%r1695, [%r116], %r190;
$L__BB6_137:
	ld.param.u32 	%r1603, [_ZN3cub18CUB_300001_SM_10006detail10radix_sort29DeviceRadixSortOnesweepKernelINS1_5radix10policy_hubIjNS0_8NullTypeEyE10Policy1000ELNS0_9SortOrderE0EjS6_yiiNS1_21identity_decomposer_tEEEvPT5_SC_PT3_PKSD_PT1_PKSH_PT2_PKSL_T4_iiT6__param_9];
	shfl.sync.idx.b32	%r1008|%p94, %r1695, %r189, 31, -1;
	add.s32 	%r193, %r190, %r1008;
	shr.u32 	%r1009, %r1664, %r1603;
	and.b32  	%r1005, %r1009, %r82;
	mov.b32 	%r985, 1;
	// begin inline asm
	{
    .reg .pred p;
    and.b32 %r983, %r1005, %r985;    setp.ne.u32 p, %r983, 0;
    vote.ballot.sync.b32 %r983, p, 0xffffffff;
    @!p not.b32 %r983, %r983;
}

	// end inline asm
	mov.b32 	%r988, 2;
	// begin inline asm
	{
    .reg .pred p;
    and.b32 %r986, %r1005, %r988;    setp.ne.u32 p, %r986, 0;
    vote.ballot.sync.b32 %r986, p, 0xffffffff;
    @!p not.b32 %r986, %r986;
}

	// end inline asm
	and.b32  	%r1010, %r986, %r983;
	mov.b32 	%r991, 4;
	// begin inline asm
	{
    .reg .pred p;
    and.b32 %r989, %r1005, %r991;    setp.ne.u32 p, %r989, 0;
    vote.ballot.sync.b32 %r989, p, 0xffffffff;
    @!p not.b32 %r989, %r989;
}

	// end inline asm
	and.b32  	%r1011, %r989, %r1010;
	mov.b32 	%r994, 8;
	// begin inline asm
	{
    .reg .pred p;
    and.b32 %r992, %r1005, %r994;    setp.ne.u32 p, %r992, 0;
    vote.ballot.sync.b32 %r992, p, 0xffffffff;
    @!p not.b32 %r992, %r992;
}

	// end inline asm
	and.b32  	%r1012, %r992, %r1011;
	mov.b32 	%r997, 16;
	// begin inline asm
	{
    .reg .pred p;
    and.b32 %r995, %r1005, %r997;    setp.ne.u32 p, %r995, 0;
    vote.ballot.sync.b32 %r995, p, 0xffffffff;
    @!p not.b32 %r995, %r995;
}

	// end inline asm
	and.b32  	%r1013, %r995, %r1012;
	mov.b32 	%r1000, 32;
	// begin inline asm
	{
    .reg .pred p;
    and.b32 %r998, %r1005, %r1000;    setp.ne.u32 p, %r998, 0;
    vote.ballot.sync.b32 %r998, p, 0xffffffff;
    @!p not.b32 %r998, %r998;
}

	// end inline asm
	and.b32  	%r1014, %r998, %r1013;
	mov.b32 	%r1003, 64;
	// begin inline asm
	{
    .reg .pred p;
    and.b32 %r1001, %r1005, %r1003;    setp.ne.u32 p, %r1001, 0;
    vote.ballot.sync.b32 %r1001, p, 0xffffffff;
    @!p not.b32 %r1001, %r1001;
}

	// end inline asm
	and.b32  	%r1015, %r1001, %r1014;
	mov.b32 	%r1006, 128;
	// begin inline asm
	{
    .reg .pred p;
    and.b32 %r1004, %r1005, %r1006;    setp.ne.u32 p, %r1004, 0;
    vote.ballot.sync.b32 %r1004, p, 0xffffffff;
    @!p not.b32 %r1004, %r1004;
}

	// end inline asm
	and.b32  	%r1016, %r1004, %r1015;
	clz.b32 	%r1017, %r1016;
	sub.s32 	%r194, 31, %r1017;
	and.b32  	%r1018, %r572, %r1016;
	popc.b32 	%r195, %r1018;
	setp.ne.s32 	%p95, %r248, %r194;
	mov.b32 	%r1696, 0;
	@%p95 bra 	$L__BB6_139;
	atom.shared.add.u32 	%r1696, [%r117], %r195;
$L__BB6_139:
	ld.param.u32 	%r1604, [_ZN3cub18CUB_300001_SM_10006detail10radix_sort29DeviceRadixSortOnesweepKernelINS1_5radix10policy_hubIjNS0_8NullTypeEyE10Policy1000ELNS0_9SortOrderE0EjS6_yiiNS1_21identity_decomposer_tEEEvPT5_SC_PT3_PKSD_PT1_PKSH_PT2_PKSL_T4_iiT6__param_9];
	shfl.sync.idx.b32	%r1044|%p96, %r1696, %r194, 31, -1;
	add.s32 	%r198, %r195, %r1044;
	shr.u32 	%r1045, %r1665, %r1604;
	and.b32  	%r1041, %r1045, %r82;
	mov.b32 	%r1021, 1;
	// begin inline asm
	{
    .reg .pred p;
    and.b32 %r1019, %r1041, %r1021;    setp.ne.u32 p, %r1019, 0;
    vote.ballot.sync.b32 %r1019, p, 0xffffffff;
    @!p not.b32 %r1019, %r1019;
}

	// end inline asm
	mov.b32 	%r1024, 2;
	// begin inline asm
	{
    .reg .pred p;
    and.b32 %r1022, %r1041, %r1024;    setp.ne.u32 p, %r1022, 0;
    vote.ballot.sync.b32 %r1022, p, 0xffffffff;
    @!p not.b32 %r1022, %r1022;
}

	// end inline asm
	and.b32  	%r1046, %r1022, %r1019;
	mov.b32 	%r1027, 4;
	// begin inline asm
	{
    .reg .pred p;
    and.b32 %r1025, %r1041, %r1027;    setp.ne.u32 p, %r1025, 0;
    vote.ballot.sync.b32 %r1025, p, 0xffffffff;
    @!p not.b32 %r1025, %r1025;
}

	// end inline asm
	and.b32  	%r1047, %r1025, %r1046;
	mov.b32 	%r1030, 8;
	// begin inline asm
	{
    .reg .pred p;
    and.b32 %r1028, %r1041, %r1030;    setp.ne.u32 p, %r1028, 0;
    vote.ballot.sync.b32 %r1028, p, 0xffffffff;
    @!p not.b32 %r1028, %r1028;
}

	// end inline asm
	and.b32  	%r1048, %r1028, %r1047;
	mov.b32 	%r1033, 16;
	// begin inline asm
	{
    .reg .pred p;
    and.b32 %r1031, %r1041, %r1033;    setp.ne.u32 p, %r1031, 0;
    vote.ballot.sync.b32 %r1031, p, 0xffffffff;
    @!p not.b32 %r1031, %r1031;
}

	// end inline asm
	and.b32  	%r1049, %r1031, %r1048;
	mov.b32 	%r1036, 32;
	// begin inline asm
	{
    .reg .pred p;
    and.b32 %r1034, %r1041, %r1036;    setp.ne.u32 p, %r1034, 0;
    vote.ballot.sync.b32 %r1034, p, 0xffffffff;
    @!p not.b32 %r1034, %r1034;
}

	// end inline asm
	and.b32  	%r1050, %r1034, %r1049;
	mov.b32 	%r1039, 64;
	// begin inline asm
	{
    .reg .pred p;
    and.b32 %r1037, %r1041, %r1039;    setp.ne.u32 p, %r1037, 0;
    vote.ballot.sync.b32 %r1037, p, 0xffffffff;
    @!p not.b32 %r1037, %r1037;
}

	// end inline asm
	and.b32  	%r1051, %r1037, %r1050;
	mov.b32 	%r1042, 128;
	// begin inline asm
	{
    .reg .pred p;
    and.b32 %r1040, %r1041, %r1042;    setp.ne.u32 p, %r1040, 0;
    vote.ballot.sync.b32 %r1040, p, 0xffffffff;
    @!p not.b32 %r1040, %r1040;
}

	// end inline asm
	and.b32  	%r1052, %r1040, %r1051;
	clz.b32 	%r1053, %r1052;
	sub.s32 	%r199, 31, %r1053;
	and.b32  	%r1054, %r572, %r1052;
	popc.b32 	%r200, %r1054;
	setp.ne.s32 	%p97, %r248, %r199;
	mov.b32 	%r1697, 0;
	@%p97 bra 	$L__BB6_141;
	atom.shared.add.u32 	%r1697, [%r118], %r200;
$L__BB6_141:
	ld.param.u32 	%r1605, [_ZN3cub18CUB_300001_SM_10006detail10radix_sort29DeviceRadixSortOnesweepKernelINS1_5radix10policy_hubIjNS0_8NullTypeEyE10Policy1000ELNS0_9SortOrderE0EjS6_yiiNS1_21identity_decomposer_tEEEvPT5_SC_PT3_PKSD_PT1_PKSH_PT2_PKSL_T4_iiT6__param_9];
	shfl.sync.idx.b32	%r1080|%p98, %r1697, %r199, 31, -1;
	add.s32 	%r203, %r200, %r1080;
	shr.u32 	%r1081, %r1666, %r1605;
	and.b32  	%r1077, %r1081, %r82;
	mov.b32 	%r1057, 1;
	// begin inline asm
	{
    .reg .pred p;
    and.b32 %r1055, %r1077, %r1057;    setp.ne.u32 p, %r1055, 0;
    vote.ballot.sync.b32 %r1055, p, 0xffffffff;
    @!p not.b32 %r1055, %r1055;
}

	// end inline asm
	mov.b32 	%r1060, 2;
	// begin inline asm
	{
    .reg .pred p;
    and.b32 %r1058, %r1077, %r1060;    setp.ne.u32 p, %r1058, 0;
    vote.ballot.sync.b32 %r1058, p, 0xffffffff;
    @!p not.b32 %r1058, %r1058;
}

	// end inline asm
	and.b32  	%r1082, %r1058, %r1055;
	mov.b32 	%r1063, 4;
	// begin inline asm
	{
    .reg .pred p;
    and.b32 %r1061, %r1077, %r1063;    setp.ne.u32 p, %r1061, 0;
    vote.ballot.sync.b32 %r1061, p, 0xffffffff;
    @!p not.b32 %r1061, %r1061;
}

	// end inline asm
	and.b32  	%r1083, %r1061, %r1082;
	mov.b32 	%r1066, 8;
	// begin inline asm
	{
    .reg .pred p;
    and.b32 %r1064, %r1077, %r1066;    setp.ne.u32 p, %r1064, 0;
    vote.ballot.sync.b32 %r1064, p, 0xffffffff;
    @!p not.b32 %r1064, %r1064;
}

	// end inline asm
	and.b32  	%r1084, %r1064, %r1083;
	mov.b32 	%r1069, 16;
	// begin inline asm
	{
    .reg .pred p;
    and.b32 %r1067, %r1077, %r1069;    setp.ne.u32 p, %r1067, 0;
    vote.ballot.sync.b32 %r1067, p, 0xffffffff;
    @!p not.b32 %r1067, %r1067;
}

	// end inline asm
	and.b32  	%r1085, %r1067, %r1084;
	mov.b32 	%r1072, 32;
	// begin inline asm
	{
    .reg .pred p;
    and.b32 %r1070, %r1077, %r1072;    setp.ne.u32 p, %r1070, 0;
    vote.ballot.sync.b32 %r1070, p, 0xffffffff;
    @!p not.b32 %r1070, %r1070;
}

	// end inline asm
	and.b32  	%r1086, %r1070, %r1085;
	mov.b32 	%r1075, 64;
	// begin inline asm
	{
    .reg .pred p;
    and.b32 %r1073, %r1077, %r1075;    setp.ne.u32 p, %r1073, 0;
    vote.ballot.sync.b32 %r1073, p, 0xffffffff;
    @!p not.b32 %r1073, %r1073;
}

	// end inline asm
	and.b32  	%r1087, %r1073, %r1086;
	mov.b32 	%r1078, 128;
	// begin inline asm
	{
    .reg .pred p;
    and.b32 %r1076, %r1077, %r1078;    setp.ne.u32 p, %r1076, 0;
    vote.ballot.sync.b32 %r1076, p, 0xffffffff;
    @!p not.b32 %r1076, %r1076;
}

	// end inline asm
	and.b32  	%r1088, %r1076, %r1087;
	clz.b32 	%r1089, %r1088;
	sub.s32 	%r204, 31, %r1089;
	and.b32  	%r1090, %r572, %r1088;
	popc.b32 	%r205, %r1090;
	setp.ne.s32 	%p99, %r248, %r204;
	mov.b32 	%r1698, 0;
	@%p99 bra 	$L__BB6_143;
	atom.shared.add.u32 	%r1698, [%r119], %r205;
$L__BB6_143:
	ld.param.u32 	%r1606, [_ZN3cub18CUB_300001_SM_10006detail10radix_sort29DeviceRadixSortOnesweepKernelINS1_5radix10policy_hubIjNS0_8NullTypeEyE10Policy1000ELNS0_9SortOrderE0EjS6_yiiNS1_21identity_decomposer_tEEEvPT5_SC_PT3_PKSD_PT1_PKSH_PT2_PKSL_T4_iiT6__param_9];
	shfl.sync.idx.b32	%r1116|%p100, %r1698, %r204, 31, -1;
	add.s32 	%r208, %r205, %r1116;
	shr.u32 	%r1117, %r1667, %r1606;
	and.b32  	%r1113, %r1117, %r82;
	mov.b32 	%r1093, 1;
	// begin inline asm
	{
    .reg .pred p;
    and.b32 %r1091, %r1113, %r1093;    setp.ne.u32 p, %r1091, 0;
    vote.ballot.sync.b32 %r1091, p, 0xffffffff;
    @!p not.b32 %r1091, %r1091;
}

	// end inline asm
	mov.b32 	%r1096, 2;
	// begin inline asm
	{
    .reg .pred p;
    and.b32 %r1094, %r1113, %r1096;    setp.ne.u32 p, %r1094, 0;
    vote.ballot.sync.b32 %r1094, p, 0xffffffff;
    @!p not.b32 %r1094, %r1094;
}

	// end inline asm
	and.b32  	%r1118, %r1094, %r1091;
	mov.b32 	%r1099, 4;
	// begin inline asm
	{
    .reg .pred p;
    and.b32 %r1097, %r1113, %r1099;    setp.ne.u32 p, %r1097, 0;
    vote.ballot.sync.b32 %r1097, p, 0xffffffff;
    @!p not.b32 %r1097, %r1097;
}

	// end inline asm
	and.b32  	%r1119, %r1097, %r1118;
	mov.b32 	%r1102, 8;
	// begin inline asm
	{
    .reg .pred p;
    and.b32 %r1100, %r1113, %r1102;    setp.ne.u32 p, %r1100, 0;
    vote.ballot.sync.b32 %r1100, p, 0xffffffff;
    @!p not.b32 %r1100, %r1100;
}

	// end inline asm
	and.b32  	%r1120, %r1100, %r1119;
	mov.b32 	%r1105, 16;
	// begin inline asm
	{
    .reg .pred p;
    and.b32 %r1103, %r1113, %r1105;    setp.ne.u32 p, %r1103, 0;
    vote.ballot.sync.b32 %r1103, p, 0xffffffff;
    @!p not.b32 %r1103, %r1103;
}

	// end inline asm
	and.b32  	%r1121, %r1103, %r1120;
	mov.b32 	%r1108, 32;
	// begin inline asm
	{
    .reg .pred p;
    and.b32 %r1106, %r1113, %r1108;    setp.ne.u32 p, %r1106, 0;
    vote.ballot.sync.b32 %r1106, p, 0xffffffff;
    @!p not.b32 %r1106, %r1106;
}

	// end inline asm
	and.b32  	%r1122, %r1106, %r1121;
	mov.b32 	%r1111, 64;
	// begin inline asm
	{
    .reg .pred p;
    and.b32 %r1109, %r1113, %r1111;    setp.ne.u32 p, %r1109, 0;
    vote.ballot.sync.b32 %r1109, p, 0xffffffff;
    @!p not.b32 %r1109, %r1109;
}

	// end inline asm
	and.b32  	%r1123, %r1109, %r1122;
	mov.b32 	%r1114, 128;
	// begin inline asm
	{
    .reg .pred p;
    and.b32 %r1112, %r1113, %r1114;    setp.ne.u32 p, %r1112, 0;
    vote.ballot.sync.b32 %r1112, p, 0xffffffff;
    @!p not.b32 %r1112, %r1112;
}

	// end inline asm
	and.b32  	%r1124, %r1112, %r1123;
	clz.b32 	%r1125, %r1124;
	sub.s32 	%r209, 31, %r1125;
	and.b32  	%r1126, %r572, %r1124;
	popc.b32 	%r210, %r1126;
	setp.ne.s32 	%p101, %r248, %r209;
	mov.b32 	%r1699, 0;
	@%p101 bra 	$L__BB6_145;
	atom.shared.add.u32 	%r1699, [%r120], %r210;
$L__BB6_145:
	ld.param.u32 	%r1607, [_ZN3cub18CUB_300001_SM_10006detail10radix_sort29DeviceRadixSortOnesweepKernelINS1_5radix10policy_hubIjNS0_8NullTypeEyE10Policy1000ELNS0_9SortOrderE0EjS6_yiiNS1_21identity_decomposer_tEEEvPT5_SC_PT3_PKSD_PT1_PKSH_PT2_PKSL_T4_iiT6__param_9];
	shfl.sync.idx.b32	%r1152|%p102, %r1699, %r209, 31, -1;
	add.s32 	%r213, %r210, %r1152;
	shr.u32 	%r1153, %r1668, %r1607;
	and.b32  	%r1149, %r1153, %r82;
	mov.b32 	%r1129, 1;
	// begin inline asm
	{
    .reg .pred p;
    and.b32 %r1127, %r1149, %r1129;    setp.ne.u32 p, %r1127, 0;
    vote.ballot.sync.b32 %r1127, p, 0xffffffff;
    @!p not.b32 %r1127, %r1127;
}

	// end inline asm
	mov.b32 	%r1132, 2;
	// begin inline asm
	{
    .reg .pred p;
    and.b32 %r1130, %r1149, %r1132;    setp.ne.u32 p, %r1130, 0;
    vote.ballot.sync.b32 %r1130, p, 0xffffffff;
    @!p not.b32 %r1130, %r1130;
}

	// end inline asm
	and.b32  	%r1154, %r1130, %r1127;
	mov.b32 	%r1135, 4;
	// begin inline asm
	{
    .reg .pred p;
    and.b32 %r1133, %r1149, %r1135;    setp.ne.u32 p, %r1133, 0;
    vote.ballot.sync.b32 %r1133, p, 0xffffffff;
    @!p not.b32 %r1133, %r1133;
}

	// end inline asm
	and.b32  	%r1155, %r1133, %r1154;
	mov.b32 	%r1138, 8;
	// begin inline asm
	{
    .reg .pred p;
    and.b32 %r1136, %r1149, %r1138;    setp.ne.u32 p, %r1136, 0;
    vote.ballot.sync.b32 %r1136, p, 0xffffffff;
    @!p not.b32 %r1136, %r1136;
}

	// end inline asm
	and.b32  	%r1156, %r1136, %r1155;
	mov.b32 	%r1141, 16;
	// begin inline asm
	{
    .reg .pred p;
    and.b32 %r1139, %r1149, %r1141;    setp.ne.u32 p, %r1139, 0;
    vote.ballot.sync.b32 %r1139, p, 0xffffffff;
    @!p not.b32 %r1139, %r1139;
}

	// end inline asm
	and.b32  	%r1157, %r1139, %r1156;
	mov.b32 	%r1144, 32;
	// begin inline asm
	{
    .reg .pred p;
    and.b32 %r1142, %r1149, %r1144;    setp.ne.u32 p, %r1142, 0;
    vote.ballot.sync.b32 %r1142, p, 0xffffffff;
    @!p not.b32 %r1142, %r1142;
}

	// end inline asm
	and.b32  	%r1158, %r1142, %r1157;
	mov.b32 	%r1147, 64;
	// begin inline asm
	{
    .reg .pred p;
    and.b32 %r1145, %r1149, %r1147;    setp.ne.u32 p, %r1145, 0;
    vote.ballot.sync.b32 %r1145, p, 0xffffffff;
    @!p not.b32 %r1145, %r1145;
}

	// end inline asm
	and.b32  	%r1159, %r1145, %r1158;
	mov.b32 	%r1150, 128;
	// begin inline asm
	{
    .reg .pred p;
    and.b32 %r1148, %r1149, %r1150;    setp.ne.u32 p, %r1148, 0;
    vote.ballot.sync.b32 %r1148, p, 0xffffffff;
    @!p not.b32 %r1148, %r1148;
}

	// end inline asm
	and.b32  	%r1160, %r1148, %r1159;
	clz.b32 	%r1161, %r1160;
	sub.s32 	%r214, 31, %r1161;
	and.b32  	%r1162, %r572, %r1160;
	popc.b32 	%r215, %r1162;
	setp.ne.s32 	%p103, %r248, %r214;
	mov.b32 	%r1700, 0;
	@%p103 bra 	$L__BB6_147;
	ld.param.u32 	%r1608, [_ZN3cub18CUB_300001_SM_10006detail10radix_sort29DeviceRadixSortOnesweepKernelINS1_5radix10policy_hubIjNS0_8NullTypeEyE10Policy1000ELNS0_9SortOrderE0EjS6_yiiNS1_21identity_decomposer_tEEEvPT5_SC_PT3_PKSD_PT1_PKSH_PT2_PKSL_T4_iiT6__param_9];
	shl.b32 	%r1163, %r1, 5;
	and.b32  	%r1164, %r1163, 31744;
	mov.u32 	%r1165, _ZZN3cub18CUB_300001_SM_10006detail10radix_sort29DeviceRadixSortOnesweepKernelINS1_5radix10policy_hubIjNS0_8NullTypeEyE10Policy1000ELNS0_9SortOrderE0EjS6_yiiNS1_21identity_decomposer_tEEEvPT5_SC_PT3_PKSD_PT1_PKSH_PT2_PKSL_T4_iiT6_E1s;
	add.s32 	%r1166, %r1165, %r1164;
	shr.u32 	%r1167, %r1668, %r1608;
	and.b32  	%r1168, %r1167, %r82;
	shl.b32 	%r1169, %r1168, 2;
	add.s32 	%r1170, %r1166, %r1169;
	atom.shared.add.u32 	%r1700, [%r1170], %r215;
$L__BB6_147:
	ld.param.u32 	%r1609, [_ZN3cub18CUB_300001_SM_10006detail10radix_sort29DeviceRadixSortOnesweepKernelINS1_5radix10policy_hubIjNS0_8NullTypeEyE10Policy1000ELNS0_9SortOrderE0EjS6_yiiNS1_21identity_decomposer_tEEEvPT5_SC_PT3_PKSD_PT1_PKSH_PT2_PKSL_T4_iiT6__param_9];
	shfl.sync.idx.b32	%r1196|%p104, %r1700, %r214, 31, -1;
	add.s32 	%r218, %r215, %r1196;
	shr.u32 	%r1197, %r1669, %r1609;
	and.b32  	%r1193, %r1197, %r82;
	mov.b32 	%r1173, 1;
	// begin inline asm
	{
    .reg .pred p;
    and.b32 %r1171, %r1193, %r1173;    setp.ne.u32 p, %r1171, 0;
    vote.ballot.sync.b32 %r1171, p, 0xffffffff;
    @!p not.b32 %r1171, %r1171;
}

	// end inline asm
	mov.b32 	%r1176, 2;
	// begin inline asm
	{
    .reg .pred p;
    and.b32 %r1174, %r1193, %r1176;    setp.ne.u32 p, %r1174, 0;
    vote.ballot.sync.b32 %r1174, p, 0xffffffff;
    @!p not.b32 %r1174, %r1174;
}

	// end inline asm
	and.b32  	%r1198, %r1174, %r1171;
	mov.b32 	%r1179, 4;
	// begin inline asm
	{
    .reg .pred p;
    and.b32 %r1177, %r1193, %r1179;    setp.ne.u32 p, %r1177, 0;
    vote.ballot.sync.b32 %r1177, p, 0xffffffff;
    @!p not.b32 %r1177, %r1177;
}

	// end inline asm
	and.b32  	%r1199, %r1177, %r1198;
	mov.b32 	%r1182, 8;
	// begin inline asm
	{
    .reg .pred p;
    and.b32 %r1180, %r1193, %r1182;    setp.ne.u32 p, %r1180, 0;
    vote.ballot.sync.b32 %r1180, p, 0xffffffff;
    @!p not.b32 %r1180, %r1180;
}

	// end inline asm
	and.b32  	%r1200, %r1180, %r1199;
	mov.b32 	%r1185, 16;
	// begin inline asm
	{
    .reg .pred p;
    and.b32 %r1183, %r1193, %r1185;    setp.ne.u32 p, %r1183, 0;
    vote.ballot.sync.b32 %r1183, p, 0xffffffff;
    @!p not.b32 %r1183, %r1183;
}

	// end inline asm
	and.b32  	%r1201, %r1183, %r1200;
	mov.b32 	%r1188, 32;
	// begin inline asm
	{
    .reg .pred p;
    and.b32 %r1186, %r1193, %r1188;    setp.ne.u32 p, %r1186, 0;
    vote.ballot.sync.b32 %r1186, p, 0xffffffff;
    @!p not.b32 %r1186, %r1186;
}

	// end inline asm
	and.b32  	%r1202, %r1186, %r1201;
	mov.b32 	%r1191, 64;
	// begin inline asm
	{
    .reg .pred p;
    and.b32 %r1189, %r1193, %r1191;    setp.ne.u32 p, %r1189, 0;
    vote.ballot.sync.b32 %r1189, p, 0xffffffff;
    @!p not.b32 %r1189, %r1189;
}

	// end inline asm
	and.b32  	%r1203, %r1189, %r1202;
	mov.b32 	%r1194, 128;
	// begin inline asm
	{
    .reg .pred p;
    and.b32 %r1192, %r1193, %r1194;    setp.ne.u32 p, %r1192, 0;
    vote.ballot.sync.b32 %r1192, p, 0xffffffff;
    @!p not.b32 %r1192, %r1192;
}

	// end inline asm
	and.b32  	%r1204, %r1192, %r1203;
	clz.b32 	%r1205, %r1204;
	sub.s32 	%r219, 31, %r1205;
	and.b32  	%r1206, %r572, %r1204;
	popc.b32 	%r220, %r1206;
	setp.ne.s32 	%p105, %r248, %r219;
	mov.b32 	%r1701, 0;
	@%p105 bra 	$L__BB6_149;
	ld.param.u32 	%r1610, [_ZN3cub18CUB_300001_SM_10006detail10radix_sort29DeviceRadixSortOnesweepKernelINS1_5radix10policy_hubIjNS0_8NullTypeEyE10Policy1000ELNS0_9SortOrderE0EjS6_yiiNS1_21identity_decomposer_tEEEvPT5_SC_PT3_PKSD_PT1_PKSH_PT2_PKSL_T4_iiT6__param_9];
	shl.b32 	%r1207, %r1, 5;
	and.b32  	%r1208, %r1207, 31744;
	mov.u32 	%r1209, _ZZN3cub18CUB_300001_SM_10006detail10radix_sort29DeviceRadixSortOnesweepKernelINS1_5radix10policy_hubIjNS0_8NullTypeEyE10Policy1000ELNS0_9SortOrderE0EjS6_yiiNS1_21identity_decomposer_tEEEvPT5_SC_PT3_PKSD_PT1_PKSH_PT2_PKSL_T4_iiT6_E1s;
	add.s32 	%r1210, %r1209, %r1208;
	shr.u32 	%r1211, %r1669, %r1610;
	and.b32  	%r1212, %r1211, %r82;
	shl.b32 	%r1213, %r1212, 2;
	add.s32 	%r1214, %r1210, %r1213;
	atom.shared.add.u32 	%r1701, [%r1214], %r220;
$L__BB6_149:
	ld.param.u32 	%r1611, [_ZN3cub18CUB_300001_SM_10006detail10radix_sort29DeviceRadixSortOnesweepKernelINS1_5radix10policy_hubIjNS0_8NullTypeEyE10Policy1000ELNS0_9SortOrderE0EjS6_yiiNS1_21identity_decomposer_tEEEvPT5_SC_PT3_PKSD_PT1_PKSH_PT2_PKSL_T4_iiT6__param_9];
	shfl.sync.idx.b32	%r1240|%p106, %r1701, %r219, 31, -1;
	add.s32 	%r223, %r220, %r1240;
	shr.u32 	%r1241, %r1670, %r1611;
	and.b32  	%r1237, %r1241, %r82;
	mov.b32 	%r1217, 1;
	// begin inline asm
	{
    .reg .pred p;
    and.b32 %r1215, %r1237, %r1217;    setp.ne.u32 p, %r1215, 0;
    vote.ballot.sync.b32 %r1215, p, 0xffffffff;
    @!p not.b32 %r1215, %r1215;
}

	// end inline asm
	mov.b32 	%r1220, 2;
	// begin inline asm
	{
    .reg .pred p;
    and.b32 %r1218, %r1237, %r1220;    setp.ne.u32 p, %r1218, 0;
    vote.ballot.sync.b32 %r1218, p, 0xffffffff;
    @!p not.b32 %r1218, %r1218;
}

	// end inline asm
	and.b32  	%r1242, %r1218, %r1215;
	mov.b32 	%r1223, 4;
	// begin inline asm
	{
    .reg .pred p;
    and.b32 %r1221, %r1237, %r1223;    setp.ne.u32 p, %r1221, 0;
    vote.ballot.sync.b32 %r1221, p, 0xffffffff;
    @!p not.b32 %r1221, %r1221;
}

	// end inline asm
	and.b32  	%r1243, %r1221, %r1242;
	mov.b32 	%r1226, 8;
	// begin inline asm
	{
    .reg .pred p;
    and.b32 %r1224, %r1237, %r1226;    setp.ne.u32 p, %r1224, 0;
    vote.ballot.sync.b32 %r1224, p, 0xffffffff;
    @!p not.b32 %r1224, %r1224;
}

	// end inline asm
	and.b32  	%r1244, %r1224, %r1243;
	mov.b32 	%r1229, 16;
	// begin inline asm
	{
    .reg .pred p;
    and.b32 %r1227, %r1237, %r1229;    setp.ne.u32 p, %r1227, 0;
    vote.ballot.sync.b32 %r1227, p, 0xffffffff;
    @!p not.b32 %r1227, %r1227;
}

	// end inline asm
	and.b32  	%r1245, %r1227, %r1244;
	mov.b32 	%r1232, 32;
	// begin inline asm
	{
    .reg .pred p;
    and.b32 %r1230, %r1237, %r1232;    setp.ne.u32 p, %r1230, 0;
    vote.ballot.sync.b32 %r1230, p, 0xffffffff;
    @!p not.b32 %r1230, %r1230;
}

	// end inline asm
	and.b32  	%r1246, %r1230, %r1245;
	mov.b32 	%r1235, 64;
	// begin inline asm
	{
    .reg .pred p;
    and.b32 %r1233, %r1237, %r1235;    setp.ne.u32 p, %r1233, 0;
    vote.ballot.sync.b32 %r1233, p, 0xffffffff;
    @!p not.b32 %r1233, %r1233;
}

	// end inline asm
	and.b32  	%r1247, %r1233, %r1246;
	mov.b32 	%r1238, 128;
	// begin inline asm
	{
    .reg .pred p;
    and.b32 %r1236, %r1237, %r1238;    setp.ne.u32 p, %r1236, 0;
    vote.ballot.sync.b32 %r1236, p, 0xffffffff;
    @!p not.b32 %r1236, %r1236;
}

	// end inline asm
	and.b32  	%r1248, %r1236, %r1247;
	clz.b32 	%r1249, %r1248;
	sub.s32 	%r224, 31, %r1249;
	and.b32  	%r1250, %r572, %r1248;
	popc.b32 	%r225, %r1250;
	setp.ne.s32 	%p107, %r248, %r224;
	mov.b32 	%r1702, 0;
	@%p107 bra 	$L__BB6_151;
	ld.param.u32 	%r1612, [_ZN3cub18CUB_300001_SM_10006detail10radix_sort29DeviceRadixSortOnesweepKernelINS1_5radix10policy_hubIjNS0_8NullTypeEyE10Policy1000ELNS0_9SortOrderE0EjS6_yiiNS1_21identity_decomposer_tEEEvPT5_SC_PT3_PKSD_PT1_PKSH_PT2_PKSL_T4_iiT6__param_9];
	shl.b32 	%r1251, %r1, 5;
	and.b32  	%r1252, %r1251, 31744;
	mov.u32 	%r1253, _ZZN3cub18CUB_300001_SM_10006detail10radix_sort29DeviceRadixSortOnesweepKernelINS1_5radix10policy_hubIjNS0_8NullTypeEyE10Policy1000ELNS0_9SortOrderE0EjS6_yiiNS1_21identity_decomposer_tEEEvPT5_SC_PT3_PKSD_PT1_PKSH_PT2_PKSL_T4_iiT6_E1s;
	add.s32 	%r1254, %r1253, %r1252;
	shr.u32 	%r1255, %r1670, %r1612;
	and.b32  	%r1256, %r1255, %r82;
	shl.b32 	%r1257, %r1256, 2;
	add.s32 	%r1258, %r1254, %r1257;
	atom.shared.add.u32 	%r1702, [%r1258], %r225;
$L__BB6_151:
	ld.param.u32 	%r1613, [_ZN3cub18CUB_300001_SM_10006detail10radix_sort29DeviceRadixSortOnesweepKernelINS1_5radix10policy_hubIjNS0_8NullTypeEyE10Policy1000ELNS0_9SortOrderE0EjS6_yiiNS1_21identity_decomposer_tEEEvPT5_SC_PT3_PKSD_PT1_PKSH_PT2_PKSL_T4_iiT6__param_9];
	shfl.sync.idx.b32	%r1284|%p108, %r1702, %r224, 31, -1;
	add.s32 	%r228, %r225, %r1284;
	shr.u32 	%r1285, %r1671, %r1613;
	and.b32  	%r1281, %r1285, %r82;
	mov.b32 	%r1261, 1;
	// begin inline asm
	{
    .reg .pred p;
    and.b32 %r1259, %r1281, %r1261;    setp.ne.u32 p, %r1259, 0;
    vote.ballot.sync.b32 %r1259, p, 0xffffffff;
    @!p not.b32 %r1259, %r1259;
}

	// end inline asm
	mov.b32 	%r1264, 2;
	// begin inline asm
	{
    .reg .pred p;
    and.b32 %r1262, %r1281, %r1264;    setp.ne.u32 p, %r1262, 0;
    vote.ballot.sync.b32 %r1262, p, 0xffffffff;
    @!p not.b32 %r1262, %r1262;
}

	// end inline asm
	and.b32  	%r1286, %r1262, %r1259;
	mov.b32 	%r1267, 4;
	// begin inline asm
	{
    .reg .pred p;
    and.b32 %r1265, %r1281, %r1267;    setp.ne.u32 p, %r1265, 0;
    vote.ballot.sync.b32 %r1265, p, 0xffffffff;
    @!p not.b32 %r1265, %r1265;
}

	// end inline asm
	and.b32  	%r1287, %r1265, %r1286;
	mov.b32 	%r1270, 8;
	// begin inline asm
	{
    .reg .pred p;
    and.b32 %r1268, %r1281, %r1270;    setp.ne.u32 p, %r1268, 0;
    vote.ballot.sync.b32 %r1268, p, 0xffffffff;
    @!p not.b32 %r1268, %r1268;
}

	// end inline asm
	and.b32  	%r1288, %r1268, %r1287;
	mov.b32 	%r1273, 16;
	// begin inline asm
	{
    .reg .pred p;
    and.b32 %r1271, %r1281, %r1273;    setp.ne.u32 p, %r1271, 0;
    vote.ballot.sync.b32 %r1271, p, 0xffffffff;
    @!p not.b32 %r1271, %r1271;
}

	// end inline asm
	and.b32  	%r1289, %r1271, %r1288;
	mov.b32 	%r1276, 32;
	// begin inline asm
	{
    .reg .pred p;
    and.b32 %r1274, %r1281, %r1276;    setp.ne.u32 p, %r1274, 0;
    vote.ballot.sync.b32 %r1274, p, 0xffffffff;
    @!p not.b32 %r1274, %r1274;
}

	// end inline asm
	and.b32  	%r1290, %r1274, %r1289;
	mov.b32 	%r1279, 64;
	// begin inline asm
	{
    .reg .pred p;
    and.b32 %r1277, %r1281, %r1279;    setp.ne.u32 p, %r1277, 0;
    vote.ballot.sync.b32 %r1277, p, 0xffffffff;
    @!p not.b32 %r1277, %r1277;
}

	// end inline asm
	and.b32  	%r1291, %r1277, %r1290;
	mov.b32 	%r1282, 128;
	// begin inline asm
	{
    .reg .pred p;
    and.b32 %r1280, %r1281, %r1282;    setp.ne.u32 p, %r1280, 0;
    vote.ballot.sync.b32 %r1280, p, 0xffffffff;
    @!p not.b32 %r1280, %r1280;
}

	// end inline asm
	and.b32  	%r1292, %r1280, %r1291;
	clz.b32 	%r1293, %r1292;
	sub.s32 	%r229, 31, %r1293;
	and.b32  	%r1294, %r572, %r1292;
	popc.b32 	%r230, %r1294;
	setp.ne.s32 	%p109, %r248, %r229;
	mov.b32 	%r1703, 0;
	@%p109 bra 	$L__BB6_153;
	ld.param.u32 	%r1614, [_ZN3cub18CUB_300001_SM_10006detail10radix_sort29DeviceRadixSortOnesweepKernelINS1_5radix10policy_hubIjNS0_8NullTypeEyE10Policy1000ELNS0_9SortOrderE0EjS6_yiiNS1_21identity_decomposer_tEEEvPT5_SC_PT3_PKSD_PT1_PKSH_PT2_PKSL_T4_iiT6__param_9];
	shl.b32 	%r1295, %r1, 5;
	and.b32  	%r1296, %r1295, 31744;
	mov.u32 	%r1297, _ZZN3cub18CUB_300001_SM_10006detail10radix_sort29DeviceRadixSortOnesweepKernelINS1_5radix10policy_hubIjNS0_8NullTypeEyE10Policy1000ELNS0_9SortOrderE0EjS6_yiiNS1_21identity_decomposer_tEEEvPT5_SC_PT3_PKSD_PT1_PKSH_PT2_PKSL_T4_iiT6_E1s;
	add.s32 	%r1298, %r1297, %r1296;
	shr.u32 	%r1299, %r1671, %r1614;
	and.b32  	%r1300, %r1299, %r82;
	shl.b32 	%r1301, %r1300, 2;
	add.s32 	%r1302, %r1298, %r1301;
	atom.shared.add.u32 	%r1703, [%r1302], %r230;
$L__BB6_153:
	shfl.sync.idx.b32	%r1303|%p111, %r1703, %r229, 31, -1;
	add.s32 	%r1304, %r230, %r1303;
	bar.sync 	0;
	shl.b32 	%r1305, %r143, 2;
	mov.u32 	%r1306, _ZZN3cub18CUB_300001_SM_10006detail10radix_sort29DeviceRadixSortOnesweepKernelINS1_5radix10policy_hubIjNS0_8NullTypeEyE10Policy1000ELNS0_9SortOrderE0EjS6_yiiNS1_21identity_decomposer_tEEEvPT5_SC_PT3_PKSD_PT1_PKSH_PT2_PKSL_T4_iiT6_E1s;
	add.s32 	%r1307, %r1306, %r1305;
	st.shared.u32 	[%r1307+-4], %r1653;
	shl.b32 	%r1308, %r148, 2;
	add.s32 	%r1309, %r1306, %r1308;
	st.shared.u32 	[%r1309+-4], %r1654;
	shl.b32 	%r1310, %r153, 2;
	add.s32 	%r1311, %r1306, %r1310;
	st.shared.u32 	[%r1311+-4], %r1655;
	shl.b32 	%r1312, %r158, 2;
	add.s32 	%r1313, %r1306, %r1312;
	st.shared.u32 	[%r1313+-4], %r1656;
	shl.b32 	%r1314, %r163, 2;
	add.s32 	%r1315, %r1306, %r1314;
	st.shared.u32 	[%r1315+-4], %r1657;
	shl.b32 	%r1316, %r168, 2;
	add.s32 	%r1317, %r1306, %r1316;
	st.shared.u32 	[%r1317+-4], %r1658;
	shl.b32 	%r1318, %r173, 2;
	add.s32 	%r1319, %r1306, %r1318;
	st.shared.u32 	[%r1319+-4], %r1659;
	shl.b32 	%r1320, %r178, 2;
	add.s32 	%r1321, %r1306, %r1320;
	st.shared.u32 	[%r1321+-4], %r1660;
	shl.b32 	%r1322, %r183, 2;
	add.s32 	%r1323, %r1306, %r1322;
	st.shared.u32 	[%r1323+-4], %r1661;
	shl.b32 	%r1324, %r188, 2;
	add.s32 	%r1325, %r1306, %r1324;
	st.shared.u32 	[%r1325+-4], %r1662;
	shl.b32 	%r1326, %r193, 2;
	add.s32 	%r1327, %r1306, %r1326;
	st.shared.u32 	[%r1327+-4], %r1663;
	shl.b32 	%r1328, %r198, 2;
	add.s32 	%r1329, %r1306, %r1328;
	st.shared.u32 	[%r1329+-4], %r1664;
	shl.b32 	%r1330, %r203, 2;
	add.s32 	%r1331, %r1306, %r1330;
	st.shared.u32 	[%r1331+-4], %r1665;
	shl.b32 	%r1332, %r208, 2;
	add.s32 	%r1333, %r1306, %r1332;
	st.shared.u32 	[%r1333+-4], %r1666;
	shl.b32 	%r1334, %r213, 2;
	add.s32 	%r1335, %r1306, %r1334;
	st.shared.u32 	[%r1335+-4], %r1667;
	shl.b32 	%r1336, %r218, 2;
	add.s32 	%r1337, %r1306, %r1336;
	st.shared.u32 	[%r1337+-4], %r1668;
	shl.b32 	%r1338, %r223, 2;
	add.s32 	%r1339, %r1306, %r1338;
	st.shared.u32 	[%r1339+-4], %r1669;
	shl.b32 	%r1340, %r228, 2;
	add.s32 	%r1341, %r1306, %r1340;
	st.shared.u32 	[%r1341+-4], %r1670;
	shl.b32 	%r1342, %r1304, 2;
	add.s32 	%r1343, %r1306, %r1342;
	st.shared.u32 	[%r1343+-4], %r1671;
	shl.b32 	%r1344, %r1, 3;
	add.s32 	%r1345, %r1306, %r1344;
	add.s32 	%r233, %r1345, 29184;
	@%p72 bra 	$L__BB6_161;
	ld.param.u64 	%rd238, [_ZN3cub18CUB_300001_SM_10006detail10radix_sort29DeviceRadixSortOnesweepKernelINS1_5radix10policy_hubIjNS0_8NullTypeEyE10Policy1000ELNS0_9SortOrderE0EjS6_yiiNS1_21identity_decomposer_tEEEvPT5_SC_PT3_PKSD_PT1_PKSH_PT2_PKSL_T4_iiT6__param_3];
	cvta.to.global.u64 	%rd59, %rd238;
	shl.b64 	%rd60, %rd6, 3;
	add.s64 	%rd61, %rd59, %rd60;
	ld.global.u64 	%rd62, [%rd61];
	cvt.s64.s32 	%rd63, %r137;
	sub.s64 	%rd241, %rd62, %rd63;
	st.shared.u64 	[%r233], %rd241;
	setp.lt.s32 	%p112, %r4, 1;
	mov.u32 	%r1707, %r1680;
	@%p112 bra 	$L__BB6_160;
	mov.b32 	%r1705, -1;
	mov.u32 	%r1704, %r4;
	mov.u32 	%r1707, %r1680;
$L__BB6_156:
	ld.param.u64 	%rd231, [_ZN3cub18CUB_300001_SM_10006detail10radix_sort29DeviceRadixSortOnesweepKernelINS1_5radix10policy_hubIjNS0_8NullTypeEyE10Policy1000ELNS0_9SortOrderE0EjS6_yiiNS1_21identity_decomposer_tEEEvPT5_SC_PT3_PKSD_PT1_PKSH_PT2_PKSL_T4_iiT6__param_0];
	add.s32 	%r237, %r1704, -1;
	shl.b32 	%r1347, %r237, 8;
	add.s32 	%r1348, %r1347, %r1;
	cvta.to.global.u64 	%rd64, %rd231;
	mul.wide.s32 	%rd65, %r1348, 4;
	add.s64 	%rd13, %rd64, %rd65;
$L__BB6_157:
	membar.cta;
	ld.volatile.global.u32 	%r238, [%rd13];
	setp.eq.s32 	%p113, %r238, 0;
	@%p113 bra 	$L__BB6_157;
	and.b32  	%r1349, %r238, 1073741823;
	add.s32 	%r1707, %r1349, %r1707;
	setp.gt.s32 	%p114, %r238, -1;
	vote.sync.ballot.b32 	%r1705, %p114, %r1705;
	setp.gt.u32 	%p116, %r1704, 1;
	and.pred  	%p117, %p114, %p116;
	mov.u32 	%r1704, %r237;
	@%p117 bra 	$L__BB6_156;
	ld.shared.u64 	%rd241, [%r233];
$L__BB6_160:
	ld.param.u64 	%rd232, [_ZN3cub18CUB_300001_SM_10006detail10radix_sort29DeviceRadixSortOnesweepKernelINS1_5radix10policy_hubIjNS0_8NullTypeEyE10Policy1000ELNS0_9SortOrderE0EjS6_yiiNS1_21identity_decomposer_tEEEvPT5_SC_PT3_PKSD_PT1_PKSH_PT2_PKSL_T4_iiT6__param_0];
	or.b32  	%r1350, %r1707, -2147483648;
	cvta.to.global.u64 	%rd66, %rd232;
	shl.b32 	%r1351, %r4, 8;
	add.s32 	%r1352, %r1351, %r1;
	mul.wide.s32 	%rd67, %r1352, 4;
	add.s64 	%rd68, %rd66, %rd67;
	st.volatile.global.u32 	[%rd68], %r1350;
	sub.s32 	%r1353, %r1707, %r1680;
	cvt.s64.s32 	%rd69, %r1353;
	add.s64 	%rd70, %rd241, %rd69;
	st.shared.u64 	[%r233], %rd70;
$L__BB6_161:
	ld.param.u32 	%r1587, [_ZN3cub18CUB_300001_SM_10006detail10radix_sort29DeviceRadixSortOnesweepKernelINS1_5radix10policy_hubIjNS0_8NullTypeEyE10Policy1000ELNS0_9SortOrderE0EjS6_yiiNS1_21identity_decomposer_tEEEvPT5_SC_PT3_PKSD_PT1_PKSH_PT2_PKSL_T4_iiT6__param_8];
	ld.param.u64 	%rd235, [_ZN3cub18CUB_300001_SM_10006detail10radix_sort29DeviceRadixSortOnesweepKernelINS1_5radix10policy_hubIjNS0_8NullTypeEyE10Policy1000ELNS0_9SortOrderE0EjS6_yiiNS1_21identity_decomposer_tEEEvPT5_SC_PT3_PKSD_PT1_PKSH_PT2_PKSL_T4_iiT6__param_2];
	setp.gt.u32 	%p118, %r1, 255;
	mad.lo.s32 	%r242, %r4, 7296, 7296;
	setp.lt.s32 	%p119, %r242, %r1587;
	setp.eq.s64 	%p120, %rd235, 0;
	or.pred  	%p121, %p120, %p119;
	or.pred  	%p122, %p118, %p121;
	@%p122 bra 	$L__BB6_163;
	ld.param.u64 	%rd236, [_ZN3cub18CUB_300001_SM_10006detail10radix_sort29DeviceRadixSortOnesweepKernelINS1_5radix10policy_hubIjNS0_8NullTypeEyE10Policy1000ELNS0_9SortOrderE0EjS6_yiiNS1_21identity_decomposer_tEEEvPT5_SC_PT3_PKSD_PT1_PKSH_PT2_PKSL_T4_iiT6__param_2];
	ld.shared.u64 	%rd71, [%r233];
	cvt.s64.s32 	%rd72, %r1680;
	cvt.s64.s32 	%rd73, %r137;
	add.s64 	%rd74, %rd73, %rd72;
	add.s64 	%rd75, %rd74, %rd71;
	cvta.to.global.u64 	%rd76, %rd236;
	shl.b64 	%rd77, %rd6, 3;
	add.s64 	%rd78, %rd76, %rd77;
	st.global.u64 	[%rd78], %rd75;
$L__BB6_163:
	ld.param.u32 	%r1588, [_ZN3cub18CUB_300001_SM_10006detail10radix_sort29DeviceRadixSortOnesweepKernelINS1_5radix10policy_hubIjNS0_8NullTypeEyE10Policy1000ELNS0_9SortOrderE0EjS6_yiiNS1_21identity_decomposer_tEEEvPT5_SC_PT3_PKSD_PT1_PKSH_PT2_PKSL_T4_iiT6__param_8];
	setp.gt.s32 	%p123, %r242, %r1588;
	bar.sync 	0;
	@%p123 bra 	$L__BB6_165;
	ld.param.u32 	%r1615, [_ZN3cub18CUB_300001_SM_10006detail10radix_sort29DeviceRadixSortOnesweepKernelINS1_5radix10policy_hubIjNS0_8NullTypeEyE10Policy1000ELNS0_9SortOrderE0EjS6_yiiNS1_21identity_decomposer_tEEEvPT5_SC_PT3_PKSD_PT1_PKSH_PT2_PKSL_T4_iiT6__param_9];
	ld.shared.u32 	%r1354, [%r121];
	shr.u32 	%r1355, %r1354, %r1615;
	and.b32  	%r1356, %r1355, %r82;
	shl.b32 	%r1357, %r1356, 3;
	add.s32 	%r1359, %r1306, 29184;
	add.s32 	%r1360, %r1359, %r1357;
	ld.shared.u64 	%rd79, [%r1360];
	add.s64 	%rd80, %rd79, %rd6;
	shl.b64 	%rd81, %rd80, 2;
	add.s64 	%rd82, %rd5, %rd81;
	st.global.u32 	[%rd82], %r1354;
	bar.warp.sync 	-1;
	ld.shared.u32 	%r1361, [%r121+1536];
	shr.u32 	%r1362, %r1361, %r1615;
	and.b32  	%r1363, %r1362, %r82;
	shl.b32 	%r1364, %r1363, 3;
	add.s32 	%r1365, %r1359, %r1364;
	ld.shared.u64 	%rd83, [%r1365];
	add.s64 	%rd84, %rd83, %rd6;
	shl.b64 	%rd85, %rd84, 2;
	add.s64 	%rd86, %rd5, %rd85;
	st.global.u32 	[%rd86+1536], %r1361;
	bar.warp.sync 	-1;
	ld.shared.u32 	%r1366, [%r121+3072];
	shr.u32 	%r1367, %r1366, %r1615;
	and.b32  	%r1368, %r1367, %r82;
	shl.b32 	%r1369, %r1368, 3;
	add.s32 	%r1370, %r1359, %r1369;
	ld.shared.u64 	%rd87, [%r1370];
	add.s64 	%rd88, %rd87, %rd6;
	shl.b64 	%rd89, %rd88, 2;
	add.s64 	%rd90, %rd5, %rd89;
	st.global.u32 	[%rd90+3072], %r1366;
	bar.warp.sync 	-1;
	ld.shared.u32 	%r1371, [%r121+4608];
	shr.u32 	%r1372, %r1371, %r1615;
	and.b32  	%r1373, %r1372, %r82;
	shl.b32 	%r1374, %r1373, 3;
	add.s32 	%r1375, %r1359, %r1374;
	ld.shared.u64 	%rd91, [%r1375];
	add.s64 	%rd92, %rd91, %rd6;
	shl.b64 	%rd93, %rd92, 2;
	add.s64 	%rd94, %rd5, %rd93;
	st.global.u32 	[%rd94+4608], %r1371;
	bar.warp.sync 	-1;
	ld.shared.u32 	%r1376, [%r121+6144];
	shr.u32 	%r1377, %r1376, %r1615;
	and.b32  	%r1378, %r1377, %r82;
	shl.b32 	%r1379, %r1378, 3;
	add.s32 	%r1380, %r1359, %r1379;
	ld.shared.u64 	%rd95, [%r1380];
	add.s64 	%rd96, %rd95, %rd6;
	shl.b64 	%rd97, %rd96, 2;
	add.s64 	%rd98, %rd5, %rd97;
	st.global.u32 	[%rd98+6144], %r1376;
	bar.warp.sync 	-1;
	ld.shared.u32 	%r1381, [%r121+7680];
	shr.u32 	%r1382, %r1381, %r1615;
	and.b32  	%r1383, %r1382, %r82;
	shl.b32 	%r1384, %r1383, 3;
	add.s32 	%r1385, %r1359, %r1384;
	ld.shared.u64 	%rd99, [%r1385];
	add.s64 	%rd100, %rd99, %rd6;
	shl.b64 	%rd101, %rd100, 2;
	add.s64 	%rd102, %rd5, %rd101;
	st.global.u32 	[%rd102+7680], %r1381;
	bar.warp.sync 	-1;
	ld.shared.u32 	%r1386, [%r121+9216];
	shr.u32 	%r1387, %r1386, %r1615;
	and.b32  	%r1388, %r1387, %r82;
	shl.b32 	%r1389, %r1388, 3;
	add.s32 	%r1390, %r1359, %r1389;
	ld.shared.u64 	%rd103, [%r1390];
	add.s64 	%rd104, %rd103, %rd6;
	shl.b64 	%rd105, %rd104, 2;
	add.s64 	%rd106, %rd5, %rd105;
	st.global.u32 	[%rd106+9216], %r1386;
	bar.warp.sync 	-1;
	ld.shared.u32 	%r1391, [%r121+10752];
	shr.u32 	%r1392, %r1391, %r1615;
	and.b32  	%r1393, %r1392, %r82;
	shl.b32 	%r1394, %r1393, 3;
	add.s32 	%r1395, %r1359, %r1394;
	ld.shared.u64 	%rd107, [%r1395];
	add.s64 	%rd108, %rd107, %rd6;
	shl.b64 	%rd109, %rd108, 2;
	add.s64 	%rd110, %rd5, %rd109;
	st.global.u32 	[%rd110+10752], %r1391;
	bar.warp.sync 	-1;
	ld.shared.u32 	%r1396, [%r121+12288];
	shr.u32 	%r1397, %r1396, %r1615;
	and.b32  	%r1398, %r1397, %r82;
	shl.b32 	%r1399, %r1398, 3;
	add.s32 	%r1400, %r1359, %r1399;
	ld.shared.u64 	%rd111, [%r1400];
	add.s64 	%rd112, %rd111, %rd6;
	shl.b64 	%rd113, %rd112, 2;
	add.s64 	%rd114, %rd5, %rd113;
	st.global.u32 	[%rd114+12288], %r1396;
	bar.warp.sync 	-1;
	ld.shared.u32 	%r1401, [%r121+13824];
	shr.u32 	%r1402, %r1401, %r1615;
	and.b32  	%r1403, %r1402, %r82;
	shl.b32 	%r1404, %r1403, 3;
	add.s32 	%r1405, %r1359, %r1404;
	ld.shared.u64 	%rd115, [%r1405];
	add.s64 	%rd116, %rd115, %rd6;
	shl.b64 	%rd117, %rd116, 2;
	add.s64 	%rd118, %rd5, %rd117;
	st.global.u32 	[%rd118+13824], %r1401;
	bar.warp.sync 	-1;
	ld.shared.u32 	%r1406, [%r121+15360];
	shr.u32 	%r1407, %r1406, %r1615;
	and.b32  	%r1408, %r1407, %r82;
	shl.b32 	%r1409, %r1408, 3;
	add.s32 	%r1410, %r1359, %r1409;
	ld.shared.u64 	%rd119, [%r1410];
	add.s64 	%rd120, %rd119, %rd6;
	shl.b64 	%rd121, %rd120, 2;
	add.s64 	%rd122, %rd5, %rd121;
	st.global.u32 	[%rd122+15360], %r1406;
	bar.warp.sync 	-1;
	ld.shared.u32 	%r1411, [%r121+16896];
	shr.u32 	%r1412, %r1411, %r1615;
	and.b32  	%r1413, %r1412, %r82;
	shl.b32 	%r1414, %r1413, 3;
	add.s32 	%r1415, %r1359, %r1414;
	ld.shared.u64 	%rd123, [%r1415];
	add.s64 	%rd124, %rd123, %rd6;
	shl.b64 	%rd125, %rd124, 2;
	add.s64 	%rd126, %rd5, %rd125;
	st.global.u32 	[%rd126+16896], %r1411;
	bar.warp.sync 	-1;
	ld.shared.u32 	%r1416, [%r121+18432];
	shr.u32 	%r1417, %r1416, %r1615;
	and.b32  	%r1418, %r1417, %r82;
	shl.b32 	%r1419, %r1418, 3;
	add.s32 	%r1420, %r1359, %r1419;
	ld.shared.u64 	%rd127, [%r1420];
	add.s64 	%rd128, %rd127, %rd6;
	shl.b64 	%rd129, %rd128, 2;
	add.s64 	%rd130, %rd5, %rd129;
	st.global.u32 	[%rd130+18432], %r1416;
	bar.warp.sync 	-1;
	ld.shared.u32 	%r1421, [%r121+19968];
	shr.u32 	%r1422, %r1421, %r1615;
	and.b32  	%r1423, %r1422, %r82;
	shl.b32 	%r1424, %r1423, 3;
	add.s32 	%r1425, %r1359, %r1424;
	ld.shared.u64 	%rd131, [%r1425];
	add.s64 	%rd132, %rd131, %rd6;
	shl.b64 	%rd133, %rd132, 2;
	add.s64 	%rd134, %rd5, %rd133;
	st.global.u32 	[%rd134+19968], %r1421;
	bar.warp.sync 	-1;
	ld.shared.u32 	%r1426, [%r121+21504];
	shr.u32 	%r1427, %r1426, %r1615;
	and.b32  	%r1428, %r1427, %r82;
	shl.b32 	%r1429, %r1428, 3;
	add.s32 	%r1430, %r1359, %r1429;
	ld.shared.u64 	%rd135, [%r1430];
	add.s64 	%rd136, %rd135, %rd6;
	shl.b64 	%rd137, %rd136, 2;
	add.s64 	%rd138, %rd5, %rd137;
	st.global.u32 	[%rd138+21504], %r1426;
	bar.warp.sync 	-1;
	ld.shared.u32 	%r1431, [%r121+23040];
	shr.u32 	%r1432, %r1431, %r1615;
	and.b32  	%r1433, %r1432, %r82;
	shl.b32 	%r1434, %r1433, 3;
	add.s32 	%r1435, %r1359, %r1434;
	ld.shared.u64 	%rd139, [%r1435];
	add.s64 	%rd140, %rd139, %rd6;
	shl.b64 	%rd141, %rd140, 2;
	add.s64 	%rd142, %rd5, %rd141;
	st.global.u32 	[%rd142+23040], %r1431;
	bar.warp.sync 	-1;
	ld.shared.u32 	%r1436, [%r121+24576];
	shr.u32 	%r1437, %r1436, %r1615;
	and.b32  	%r1438, %r1437, %r82;
	shl.b32 	%r1439, %r1438, 3;
	add.s32 	%r1440, %r1359, %r1439;
	ld.shared.u64 	%rd143, [%r1440];
	add.s64 	%rd144, %rd143, %rd6;
	shl.b64 	%rd145, %rd144, 2;
	add.s64 	%rd146, %rd5, %rd145;
	st.global.u32 	[%rd146+24576], %r1436;
	bar.warp.sync 	-1;
	ld.shared.u32 	%r1441, [%r121+26112];
	shr.u32 	%r1442, %r1441, %r1615;
	and.b32  	%r1443, %r1442, %r82;
	shl.b32 	%r1444, %r1443, 3;
	add.s32 	%r1445, %r1359, %r1444;
	ld.shared.u64 	%rd147, [%r1445];
	add.s64 	%rd148, %rd147, %rd6;
	shl.b64 	%rd149, %rd148, 2;
	add.s64 	%rd150, %rd5, %rd149;
	st.global.u32 	[%rd150+26112], %r1441;
	bar.warp.sync 	-1;
	ld.shared.u32 	%r1446, [%r121+27648];
	shr.u32 	%r1447, %r1446, %r1615;
	and.b32  	%r1448, %r1447, %r82;
	shl.b32 	%r1449, %r1448, 3;
	add.s32 	%r1450, %r1359, %r1449;
	ld.shared.u64 	%rd151, [%r1450];
	add.s64 	%rd152, %rd151, %rd6;
	shl.b64 	%rd153, %rd152, 2;
	add.s64 	%rd154, %rd5, %rd153;
	st.global.u32 	[%rd154+27648], %r1446;
	bar.warp.sync 	-1;
	bra.uni 	$L__BB6_204;
$L__BB6_165:
	ld.param.u32 	%r1589, [_ZN3cub18CUB_300001_SM_10006detail10radix_sort29DeviceRadixSortOnesweepKernelINS1_5radix10policy_hubIjNS0_8NullTypeEyE10Policy1000ELNS0_9SortOrderE0EjS6_yiiNS1_21identity_decomposer_tEEEvPT5_SC_PT3_PKSD_PT1_PKSH_PT2_PKSL_T4_iiT6__param_8];
	mad.lo.s32 	%r243, %r4, -7296, %r1589;
	setp.ge.s32 	%p124, %r1, %r243;
	@%p124 bra 	$L__BB6_167;
	ld.param.u32 	%r1616, [_ZN3cub18CUB_300001_SM_10006detail10radix_sort29DeviceRadixSortOnesweepKernelINS1_5radix10policy_hubIjNS0_8NullTypeEyE10Policy1000ELNS0_9SortOrderE0EjS6_yiiNS1_21identity_decomposer_tEEEvPT5_SC_PT3_PKSD_PT1_PKSH_PT2_PKSL_T4_iiT6__param_9];
	ld.shared.u32 	%r1451, [%r121];
	shr.u32 	%r1452, %r1451, %r1616;
	and.b32  	%r1453, %r1452, %r82;
	shl.b32 	%r1454, %r1453, 3;
	add.s32 	%r1456, %r1306, %r1454;
	ld.shared.u64 	%rd155, [%r1456+29184];
	add.s64 	%rd156, %rd155, %rd6;
	shl.b64 	%rd157, %rd156, 2;
	add.s64 	%rd158, %rd5, %rd157;
	st.global.u32 	[%rd158], %r1451;
$L__BB6_167:
	bar.warp.sync 	-1;
	add.s32 	%r1457, %r1, 384;
	setp.ge.s32 	%p125, %r1457, %r243;
	@%p125 bra 	$L__BB6_169;
	ld.param.u32 	%r1617, [_ZN3cub18CUB_300001_SM_10006detail10radix_sort29DeviceRadixSortOnesweepKernelINS1_5radix10policy_hubIjNS0_8NullTypeEyE10Policy1000ELNS0_9SortOrderE0EjS6_yiiNS1_21identity_decomposer_tEEEvPT5_SC_PT3_PKSD_PT1_PKSH_PT2_PKSL_T4_iiT6__param_9];
	ld.shared.u32 	%r1458, [%r121+1536];
	shr.u32 	%r1459, %r1458, %r1617;
	and.b32  	%r1460, %r1459, %r82;
	shl.b32 	%r1461, %r1460, 3;
	add.s32 	%r1463, %r1306, %r1461;
	ld.shared.u64 	%rd159, [%r1463+29184];
	add.s64 	%rd160, %rd159, %rd6;
	shl.b64 	%rd161, %rd160, 2;
	add.s64 	%rd162, %rd5, %rd161;
	st.global.u32 	[%rd162+1536], %r1458;
$L__BB6_169:
	bar.warp.sync 	-1;
	add.s32 	%r1464, %r1, 768;
	setp.ge.s32 	%p126, %r1464, %r243;
	@%p126 bra 	$L__BB6_171;
	ld.param.u32 	%r1618, [_ZN3cub18CUB_300001_SM_10006detail10radix_sort29DeviceRadixSortOnesweepKernelINS1_5radix10policy_hubIjNS0_8NullTypeEyE10Policy1000ELNS0_9SortOrderE0EjS6_yiiNS1_21identity_decomposer_tEEEvPT5_SC_PT3_PKSD_PT1_PKSH_PT2_PKSL_T4_iiT6__param_9];
	ld.shared.u32 	%r1465, [%r121+3072];
	shr.u32 	%r1466, %r1465, %r1618;
	and.b32  	%r1467, %r1466, %r82;
	shl.b32 	%r1468, %r1467, 3;
	add.s32 	%r1470, %r1306, %r1468;
	ld.shared.u64 	%rd163, [%r1470+29184];
	add.s64 	%rd164, %rd163, %rd6;
	shl.b64 	%rd165, %rd164, 2;
	add.s64 	%rd166, %rd5, %rd165;
	st.global.u32 	[%rd166+3072], %r1465;
$L__BB6_171:
	bar.warp.sync 	-1;
	add.s32 	%r1471, %r1, 1152;
	setp.ge.s32 	%p127, %r1471, %r243;
	@%p127 bra 	$L__BB6_173;
	ld.param.u32 	%r1619, [_ZN3cub18CUB_300001_SM_10006detail10radix_sort29DeviceRadixSortOnesweepKernelINS1_5radix10policy_hubIjNS0_8NullTypeEyE10Policy1000ELNS0_9SortOrderE0EjS6_yiiNS1_21identity_decomposer_tEEEvPT5_SC_PT3_PKSD_PT1_PKSH_PT2_PKSL_T4_iiT6__param_9];
	ld.shared.u32 	%r1472, [%r121+4608];
	shr.u32 	%r1473, %r1472, %r1619;
	and.b32  	%r1474, %r1473, %r82;
	shl.b32 	%r1475, %r1474, 3;
	add.s32 	%r1477, %r1306, %r1475;
	ld.shared.u64 	%rd167, [%r1477+29184];
	add.s64 	%rd168, %rd167, %rd6;
	shl.b64 	%rd169, %rd168, 2;
	add.s64 	%rd170, %rd5, %rd169;
	st.global.u32 	[%rd170+4608], %r1472;
$L__BB6_173:
	bar.warp.sync 	-1;
	add.s32 	%r1478, %r1, 1536;
	setp.ge.s32 	%p128, %r1478, %r243;
	@%p128 bra 	$L__BB6_175;
	ld.param.u32 	%r1620, [_ZN3cub18CUB_300001_SM_10006detail10radix_sort29DeviceRadixSortOnesweepKernelINS1_5radix10policy_hubIjNS0_8NullTypeEyE10Policy1000ELNS0_9SortOrderE0EjS6_yiiNS1_21identity_decomposer_tEEEvPT5_SC_PT3_PKSD_PT1_PKSH_PT2_PKSL_T4_iiT6__param_9];
	ld.shared.u32 	%r1479, [%r121+6144];
	shr.u32 	%r1480, %r1479, %r1620;
	and.b32  	%r1481, %r1480, %r82;
	shl.b32 	%r1482, %r1481, 3;
	add.s32 	%r1484, %r1306, %r1482;
	ld.shared.u64 	%rd171, [%r1484+29184];
	add.s64 	%rd172, %rd171, %rd6;
	shl.b64 	%rd173, %rd172, 2;
	add.s64 	%rd174, %rd5, %rd173;
	st.global.u32 	[%rd174+6144], %r1479;
$L__BB6_175:
	bar.warp.sync 	-1;
	add.s32 	%r1485, %r1, 1920;
	setp.ge.s32 	%p129, %r1485, %r243;
	@%p129 bra 	$L__BB6_177;
	ld.param.u32 	%r1621, [_ZN3cub18CUB_300001_SM_10006detail10radix_sort29DeviceRadixSortOnesweepKernelINS1_5radix10policy_hubIjNS0_8NullTypeEyE10Policy1000ELNS0_9SortOrderE0EjS6_yiiNS1_21identity_decomposer_tEEEvPT5_SC_PT3_PKSD_PT1_PKSH_PT2_PKSL_T4_iiT6__param_9];
	ld.shared.u32 	%r1486, [%r121+7680];
	shr.u32 	%r1487, %r1486, %r1621;
	and.b32  	%r1488, %r1487, %r82;
	shl.b32 	%r1489, %r1488, 3;
	add.s32 	%r1491, %r1306, %r1489;
	ld.shared.u64 	%rd175, [%r1491+29184];
	add.s64 	%rd176, %rd175, %rd6;
	shl.b64 	%rd177, %rd176, 2;
	add.s64 	%rd178, %rd5, %rd177;
	st.global.u32 	[%rd178+7680], %r1486;
$L__BB6_177:
	bar.warp.sync 	-1;
	add.s32 	%r1492, %r1, 2304;
	setp.ge.s32 	%p130, %r1492, %r243;
	@%p130 bra 	$L__BB6_179;
	ld.param.u32 	%r1622, [_ZN3cub18CUB_300001_SM_10006detail10radix_sort29DeviceRadixSortOnesweepKernelINS1_5radix10policy_hubIjNS0_8NullTypeEyE10Policy1000ELNS0_9SortOrderE0EjS6_yiiNS1_21identity_decomposer_tEEEvPT5_SC_PT3_PKSD_PT1_PKSH_PT2_PKSL_T4_iiT6__param_9];
	ld.shared.u32 	%r1493, [%r121+9216];
	shr.u32 	%r1494, %r1493, %r1622;
	and.b32  	%r1495, %r1494, %r82;
	shl.b32 	%r1496, %r1495, 3;
	add.s32 	%r1498, %r1306, %r1496;
	ld.shared.u64 	%rd179, [%r1498+29184];
	add.s64 	%rd180, %rd179, %rd6;
	shl.b64 	%rd181, %rd180, 2;
	add.s64 	%rd182, %rd5, %rd181;
	st.global.u32 	[%rd182+9216], %r1493;
$L__BB6_179:
	bar.warp.sync 	-1;
	add.s32 	%r1499, %r1, 2688;
	setp.ge.s32 	%p131, %r1499, %r243;
	@%p131 bra 	$L__BB6_181;
	ld.param.u32 	%r1623, [_ZN3cub18CUB_300001_SM_10006detail10radix_sort29DeviceRadixSortOnesweepKernelINS1_5radix10policy_hubIjNS0_8NullTypeEyE10Policy1000ELNS0_9SortOrderE0EjS6_yiiNS1_21identity_decomposer_tEEEvPT5_SC_PT3_PKSD_PT1_PKSH_PT2_PKSL_T4_iiT6__param_9];
	ld.shared.u32 	%r1500, [%r121+10752];
	shr.u32 	%r1501, %r1500, %r1623;
	and.b32  	%r1502, %r1501, %r82;
	shl.b32 	%r1503, %r1502, 3;
	add.s32 	%r1505, %r1306, %r1503;
	ld.shared.u64 	%rd183, [%r1505+29184];
	add.s64 	%rd184, %rd183, %rd6;
	shl.b64 	%rd185, %rd184, 2;
	add.s64 	%rd186, %rd5, %rd185;
	st.global.u32 	[%rd186+10752], %r1500;
$L__BB6_181:
	bar.warp.sync 	-1;
	or.b32  	%r1506, %r1, 3072;
	setp.ge.s32 	%p132, %r1506, %r243;
	@%p132 bra 	$L__BB6_183;
	ld.param.u32 	%r1624, [_ZN3cub18CUB_300001_SM_10006detail10radix_sort29DeviceRadixSortOnesweepKernelINS1_5radix10policy_hubIjNS0_8NullTypeEyE10Policy1000ELNS0_9SortOrderE0EjS6_yiiNS1_21identity_decomposer_tEEEvPT5_SC_PT3_PKSD_PT1_PKSH_PT2_PKSL_T4_iiT6__param_9];
	ld.shared.u32 	%r1507, [%r121+12288];
	shr.u32 	%r1508, %r1507, %r1624;
	and.b32  	%r1509, %r1508, %r82;
	shl.b32 	%r1510, %r1509, 3;
	add.s32 	%r1512, %r1306, %r1510;
	ld.shared.u64 	%rd187, [%r1512+29184];
	add.s64 	%rd188, %rd187, %rd6;
	shl.b64 	%rd189, %rd188, 2;
	add.s64 	%rd190, %rd5, %rd189;
	st.global.u32 	[%rd190+12288], %r1507;
$L__BB6_183:
	bar.warp.sync 	-1;
	add.s32 	%r1513, %r1, 3456;
	setp.ge.s32 	%p133, %r1513, %r243;
	@%p133 bra 	$L__BB6_185;
	ld.param.u32 	%r1625, [_ZN3cub18CUB_300001_SM_10006detail10radix_sort29DeviceRadixSortOnesweepKernelINS1_5radix10policy_hubIjNS0_8NullTypeEyE10Policy1000ELNS0_9SortOrderE0EjS6_yiiNS1_21identity_decomposer_tEEEvPT5_SC_PT3_PKSD_PT1_PKSH_PT2_PKSL_T4_iiT6__param_9];
	ld.shared.u32 	%r1514, [%r121+13824];
	shr.u32 	%r1515, %r1514, %r1625;
	and.b32  	%r1516, %r1515, %r82;
	shl.b32 	%r1517, %r1516, 3;
	add.s32 	%r1519, %r1306, %r1517;
	ld.shared.u64 	%rd191, [%r1519+29184];
	add.s64 	%rd192, %rd191, %rd6;
	shl.b64 	%rd193, %rd192, 2;
	add.s64 	%rd194, %rd5, %rd193;
	st.global.u32 	[%rd194+13824], %r1514;
$L__BB6_185:
	bar.warp.sync 	-1;
	add.s32 	%r1520, %r1, 3840;
	setp.ge.s32 	%p134, %r1520, %r243;
	@%p134 bra 	$L__BB6_187;
	ld.param.u32 	%r1626, [_ZN3cub18CUB_300001_SM_10006detail10radix_sort29DeviceRadixSortOnesweepKernelINS1_5radix10policy_hubIjNS0_8NullTypeEyE10Policy1000ELNS0_9SortOrderE0EjS6_yiiNS1_21identity_decomposer_tEEEvPT5_SC_PT3_PKSD_PT1_PKSH_PT2_PKSL_T4_iiT6__param_9];
	ld.shared.u32 	%r1521, [%r121+15360];
	shr.u32 	%r1522, %r1521, %r1626;
	and.b32  	%r1523, %r1522, %r82;
	shl.b32 	%r1524, %r1523, 3;
	add.s32 	%r1526, %r1306, %r1524;
	ld.shared.u64 	%rd195, [%r1526+29184];
	add.s64 	%rd196, %rd195, %rd6;
	shl.b64 	%rd197, %rd196, 2;
	add.s64 	%rd198, %rd5, %rd197;
	st.global.u32 	[%rd198+15360], %r1521;
$L__BB6_187:
	bar.warp.sync 	-1;
	add.s32 	%r1527, %r1, 4224;
	setp.ge.s32 	%p135, %r1527, %r243;
	@%p135 bra 	$L__BB6_189;
	ld.param.u32 	%r1627, [_ZN3cub18CUB_300001_SM_10006detail10radix_sort29DeviceRadixSortOnesweepKernelINS1_5radix10policy_hubIjNS0_8NullTypeEyE10Policy1000ELNS0_9SortOrderE0EjS6_yiiNS1_21identity_decomposer_tEEEvPT5_SC_PT3_PKSD_PT1_PKSH_PT2_PKSL_T4_iiT6__param_9];
	ld.shared.u32 	%r1528, [%r121+16896];
	shr.u32 	%r1529, %r1528, %r1627;
	and.b32  	%r1530, %r1529, %r82;
	shl.b32 	%r1531, %r1530, 3;
	add.s32 	%r1533, %r1306, %r1531;
	ld.shared.u64 	%rd199, [%r1533+29184];
	add.s64 	%rd200, %rd199, %rd6;
	shl.b64 	%rd201, %rd200, 2;
	add.s64 	%rd202, %rd5, %rd201;
	st.global.u32 	[%rd202+16896], %r1528;
$L__BB6_189:
	bar.warp.sync 	-1;
	add.s32 	%r1534, %r1, 4608;
	setp.ge.s32 	%p136, %r1534, %r243;
	@%p136 bra 	$L__BB6_191;
	ld.param.u32 	%r1628, [_ZN3cub18CUB_300001_SM_10006detail10radix_sort29DeviceRadixSortOnesweepKernelINS1_5radix10policy_hubIjNS0_8NullTypeEyE10Policy1000ELNS0_9SortOrderE0EjS6_yiiNS1_21identity_decomposer_tEEEvPT5_SC_PT3_PKSD_PT1_PKSH_PT2_PKSL_T4_iiT6__param_9];
	ld.shared.u32 	%r1535, [%r121+18432];
	shr.u32 	%r1536, %r1535, %r1628;
	and.b32  	%r1537, %r1536, %r82;
	shl.b32 	%r1538, %r1537, 3;
	add.s32 	%r1540, %r1306, %r1538;
	ld.shared.u64 	%rd203, [%r1540+29184];
	add.s64 	%rd204, %rd203, %rd6;
	shl.b64 	%rd205, %rd204, 2;
	add.s64 	%rd206, %rd5, %rd205;
	st.global.u32 	[%rd206+18432], %r1535;
$L__BB6_191:
	bar.warp.sync 	-1;
	add.s32 	%r1541, %r1, 4992;
	setp.ge.s32 	%p137, %r1541, %r243;
	@%p137 bra 	$L__BB6_193;
	ld.param.u32 	%r1629, [_ZN3cub18CUB_300001_SM_10006detail10radix_sort29DeviceRadixSortOnesweepKernelINS1_5radix10policy_hubIjNS0_8NullTypeEyE10Policy1000ELNS0_9SortOrderE0EjS6_yiiNS1_21identity_decomposer_tEEEvPT5_SC_PT3_PKSD_PT1_PKSH_PT2_PKSL_T4_iiT6__param_9];
	ld.shared.u32 	%r1542, [%r121+19968];
	shr.u32 	%r1543, %r1542, %r1629;
	and.b32  	%r1544, %r1543, %r82;
	shl.b32 	%r1545, %r1544, 3;
	add.s32 	%r1547, %r1306, %r1545;
	ld.shared.u64 	%rd207, [%r1547+29184];
	add.s64 	%rd208, %rd207, %rd6;
	shl.b64 	%rd209, %rd208, 2;
	add.s64 	%rd210, %rd5, %rd209;
	st.global.u32 	[%rd210+19968], %r1542;
$L__BB6_193:
	bar.warp.sync 	-1;
	add.s32 	%r1548, %r1, 5376;
	setp.ge.s32 	%p138, %r1548, %r243;
	@%p138 bra 	$L__BB6_195;
	ld.param.u32 	%r1630, [_ZN3cub18CUB_300001_SM_10006detail10radix_sort29DeviceRadixSortOnesweepKernelINS1_5radix10policy_hubIjNS0_8NullTypeEyE10Policy1000ELNS0_9SortOrderE0EjS6_yiiNS1_21identity_decomposer_tEEEvPT5_SC_PT3_PKSD_PT1_PKSH_PT2_PKSL_T4_iiT6__param_9];
	ld.shared.u32 	%r1549, [%r121+21504];
	shr.u32 	%r1550, %r1549, %r1630;
	and.b32  	%r1551, %r1550, %r82;
	shl.b32 	%r1552, %r1551, 3;
	add.s32 	%r1554, %r1306, %r1552;
	ld.shared.u64 	%rd211, [%r1554+29184];
	add.s64 	%rd212, %rd211, %rd6;
	shl.b64 	%rd213, %rd212, 2;
	add.s64 	%rd214, %rd5, %rd213;
	st.global.u32 	[%rd214+21504], %r1549;
$L__BB6_195:
	bar.warp.sync 	-1;
	add.s32 	%r1555, %r1, 5760;
	setp.ge.s32 	%p139, %r1555, %r243;
	@%p139 bra 	$L__BB6_197;
	ld.param.u32 	%r1631, [_ZN3cub18CUB_300001_SM_10006detail10radix_sort29DeviceRadixSortOnesweepKernelINS1_5radix10policy_hubIjNS0_8NullTypeEyE10Policy1000ELNS0_9SortOrderE0EjS6_yiiNS1_21identity_decomposer_tEEEvPT5_SC_PT3_PKSD_PT1_PKSH_PT2_PKSL_T4_iiT6__param_9];
	ld.shared.u32 	%r1556, [%r121+23040];
	shr.u32 	%r1557, %r1556, %r1631;
	and.b32  	%r1558, %r1557, %r82;
	shl.b32 	%r1559, %r1558, 3;
	add.s32 	%r1561, %r1306, %r1559;
	ld.shared.u64 	%rd215, [%r1561+29184];
	add.s64 	%rd216, %rd215, %rd6;
	shl.b64 	%rd217, %rd216, 2;
	add.s64 	%rd218, %rd5, %rd217;
	st.global.u32 	[%rd218+23040], %r1556;
$L__BB6_197:
	bar.warp.sync 	-1;
	or.b32  	%r1562, %r1, 6144;
	setp.ge.s32 	%p140, %r1562, %r243;
	@%p140 bra 	$L__BB6_199;
	ld.param.u32 	%r1632, [_ZN3cub18CUB_300001_SM_10006detail10radix_sort29DeviceRadixSortOnesweepKernelINS1_5radix10policy_hubIjNS0_8NullTypeEyE10Policy1000ELNS0_9SortOrderE0EjS6_yiiNS1_21identity_decomposer_tEEEvPT5_SC_PT3_PKSD_PT1_PKSH_PT2_PKSL_T4_iiT6__param_9];
	ld.shared.u32 	%r1563, [%r121+24576];
	shr.u32 	%r1564, %r1563, %r1632;
	and.b32  	%r1565, %r1564, %r82;
	shl.b32 	%r1566, %r1565, 3;
	add.s32 	%r1568, %r1306, %r1566;
	ld.shared.u64 	%rd219, [%r1568+29184];
	add.s64 	%rd220, %rd219, %rd6;
	shl.b64 	%rd221, %rd220, 2;
	add.s64 	%rd222, %rd5, %rd221;
	st.global.u32 	[%rd222+24576], %r1563;
$L__BB6_199:
	bar.warp.sync 	-1;
	add.s32 	%r1569, %r1, 6528;
	setp.ge.s32 	%p141, %r1569, %r243;
	@%p141 bra 	$L__BB6_201;
	ld.param.u32 	%r1633, [_ZN3cub18CUB_300001_SM_10006detail10radix_sort29DeviceRadixSortOnesweepKernelINS1_5radix10policy_hubIjNS0_8NullTypeEyE10Policy1000ELNS0_9SortOrderE0EjS6_yiiNS1_21identity_decomposer_tEEEvPT5_SC_PT3_PKSD_PT1_PKSH_PT2_PKSL_T4_iiT6__param_9];
	ld.shared.u32 	%r1570, [%r121+26112];
	shr.u32 	%r1571, %r1570, %r1633;
	and.b32  	%r1572, %r1571, %r82;
	shl.b32 	%r1573, %r1572, 3;
	add.s32 	%r1575, %r1306, %r1573;
	ld.shared.u64 	%rd223, [%r1575+29184];
	add.s64 	%rd224, %rd223, %rd6;
	shl.b64 	%rd225, %rd224, 2;
	add.s64 	%rd226, %rd5, %rd225;
	st.global.u32 	[%rd226+26112], %r1570;
$L__BB6_201:
	ld.param.u32 	%r1634, [_ZN3cub18CUB_300001_SM_10006detail10radix_sort29DeviceRadixSortOnesweepKernelINS1_5radix10policy_hubIjNS0_8NullTypeEyE10Policy1000ELNS0_9SortOrderE0EjS6_yiiNS1_21identity_decomposer_tEEEvPT5_SC_PT3_PKSD_PT1_PKSH_PT2_PKSL_T4_iiT6__param_9];
	bar.warp.sync 	-1;
	add.s32 	%r1576, %r1, 6912;
	ld.shared.u32 	%r244, [%r121+27648];
	shr.u32 	%r1577, %r244, %r1634;
	and.b32  	%r1578, %r1577, %r82;
	shl.b32 	%r1579, %r1578, 3;
	add.s32 	%r1581, %r1306, %r1579;
	ld.shared.u64 	%rd227, [%r1581+29184];
	add.s64 	%rd16, %rd227, %rd6;
	setp.ge.s32 	%p142, %r1576, %r243;
	@%p142 bra 	$L__BB6_203;
	shl.b64 	%rd228, %rd16, 2;
	add.s64 	%rd229, %rd5, %rd228;
	st.global.u32 	[%rd229+27648], %r244;
$L__BB6_203:
	bar.warp.sync 	-1;
$L__BB6_204:
	ret;

}


// ===== COMPILED SASS (sm_100) =====

	.target	sm_100

	.elftype	@"ET_EXEC"


//--------------------- .note.nv.tkinfo           --------------------------
	.section	.note.nv.tkinfo,"",@"SHT_NOTE"
	.sectionflags	@"SHF_NOTE_NV_TKINFO"
	.tkinfo
        /*0018*/ 	.word	0x00000002
        /*0030*/ 	.string	""
        /*0030*/ 	.string	"ptxas"
        /*0030*/ 	.string	"Cuda compilation tools, release 13.0, V13.0.88"
        /*0030*/ 	.string	"Build cuda_13.0.r13.0/compiler.36424714_0"
        /*0030*/ 	.string	"-arch sm_100 -m 64 "



//--------------------- .note.nv.cuinfo           --------------------------
	.section	.note.nv.cuinfo,"",@"SHT_NOTE"
	.sectionflags	@"SHF_NOTE_NV_CUINFO"
        /*0018*/ 	.short	0x0002
        /*001a*/ 	.short	0x0064
        /*001c*/ 	.short	0x0082
	.zero		2


//--------------------- .nv.info                  --------------------------
	.section	.nv.info,"",@"SHT_CUDA_INFO"
	.align	4


	//----- nvinfo : EIATTR_REGCOUNT
	.align		4
        /*0000*/ 	.byte	0x04, 0x2f
        /*0002*/ 	.short	(.L_46 - .L_45)
	.align		4
.L_45:
        /*0004*/ 	.word	index@(_Z16partition_kernelPjS_Piij)
        /*0008*/ 	.word	0x0000001b


	//----- nvinfo : EIATTR_FRAME_SIZE
	.align		4
.L_46:
        /*000c*/ 	.byte	0x04, 0x11
        /*000e*/ 	.short	(.L_48 - .L_47)
	.align		4
.L_47:
        /*0010*/ 	.word	index@(_Z16partition_kernelPjS_Piij)
        /*0014*/ 	.word	0x00000000


	//----- nvinfo : EIATTR_REGCOUNT
	.align		4
.L_48:
        /*0018*/ 	.byte	0x04, 0x2f
        /*001a*/ 	.short	(.L_50 - .L_49)
	.align		4
.L_49:
        /*001c*/ 	.word	index@(_Z13small_bitonicILi1024EEvPji)
        /*0020*/ 	.word	0x0000001d


	//----- nvinfo : EIATTR_FRAME_SIZE
	.align		4
.L_50:
        /*0024*/ 	.byte	0x04, 0x11
        /*0026*/ 	.short	(.L_52 - .L_51)
	.align		4
.L_51:
        /*0028*/ 	.word	index@(_Z13small_bitonicILi1024EEvPji)
        /*002c*/ 	.word	0x00000000


	//----- nvinfo : EIATTR_REGCOUNT
	.align		4
.L_52:
        /*0030*/ 	.byte	0x04, 0x2f
        /*0032*/ 	.short	(.L_54 - .L_53)
	.align		4
.L_53:
        /*0034*/ 	.word	index@(_ZN3cub18CUB_300001_SM_10006detail11EmptyKernelIvEEvv)
        /*0038*/ 	.word	0x00000004


	//----- nvinfo : EIATTR_FRAME_SIZE
	.align		4
.L_54:
        /*003c*/ 	.byte	0x04, 0x11
        /*003e*/ 	.short	(.L_56 - .L_55)
	.align		4
.L_55:
        /*0040*/ 	.word	index@(_ZN3cub18CUB_300001_SM_10006detail11EmptyKernelIvEEvv)
        /*0044*/ 	.word	0x00000000


	//----- nvinfo : EIATTR_REGCOUNT
	.align		4
.L_56:
        /*0048*/ 	.byte	0x04, 0x2f
        /*004a*/ 	.short	(.L_58 - .L_57)
	.align		4
.L_57:
        /*004c*/ 	.word	index@(_ZN3cub18CUB_300001_SM_10006detail10radix_sort31DeviceRadixSortSingleTileKernelINS1_5radix10policy_hubIjNS0_8NullTypeEyE10Policy1000ELNS0_9SortOrderE0EjS6_yNS1_21identity_decomposer_tEEEvPKT1_PSB_PKT2_PSF_T3_iiT4_)
        /*0050*/ 	.word	0x0000007f


	//----- nvinfo : EIATTR_FRAME_SIZE
	.align		4
.L_58:
        /*0054*/ 	.byte	0x04, 0x11
        /*0056*/ 	.short	(.L_60 - .L_59)
	.align		4
.L_59:
        /*0058*/ 	.word	index@(_ZN3cub18CUB_300001_SM_10006detail10radix_sort31DeviceRadixSortSingleTileKernelINS1_5radix10policy_hubIjNS0_8NullTypeEyE10Policy1000ELNS0_9SortOrderE0EjS6_yNS1_21identity_decomposer_tEEEvPKT1_PSB_PKT2_PSF_T3_iiT4_)
        /*005c*/ 	.word	0x00000000


	//----- nvinfo : EIATTR_REGCOUNT
	.align		4
.L_60:
        /*0060*/ 	.byte	0x04, 0x2f
        /*0062*/ 	.short	(.L_62 - .L_61)
	.align		4
.L_61:
        /*0064*/ 	.word	index@(_ZN3cub18CUB_300001_SM_10006detail10radix_sort30DeviceRadixSortHistogramKernelINS1_5radix10policy_hubIjNS0_8NullTypeEyE10Policy1000ELNS0_9SortOrderE0EjyNS1_21identity_decomposer_tEEEvPT2_PKT1_SB_iiT3_)
        /*0068*/ 	.word	0x00000020


	//----- nvinfo : EIATTR_FRAME_SIZE
	.align		4
.L_62:
        /*006c*/ 	.byte	0x04, 0x11
        /*006e*/ 	.short	(.L_64 - .L_63)
	.align		4
.L_63:
        /*0070*/ 	.word	index@(_ZN3cub18CUB_300001_SM_10006detail10radix_sort30DeviceRadixSortHistogramKernelINS1_5radix10policy_hubIjNS0_8NullTypeEyE10Policy1000ELNS0_9SortOrderE0EjyNS1_21identity_decomposer_tEEEvPT2_PKT1_SB_iiT3_)
        /*0074*/ 	.word	0x00000000


	//----- nvinfo : EIATTR_REGCOUNT
	.align		4
.L_64:
        /*0078*/ 	.byte	0x04, 0x2f
        /*007a*/ 	.short	(.L_66 - .L_65)
	.align		4
.L_65:
        /*007c*/ 	.word	index@(_ZN3cub18CUB_300001_SM_10006detail10radix_sort33DeviceRadixSortExclusiveSumKernelINS1_5radix10policy_hubIjNS0_8NullTypeEyE10Policy1000EyEEvPT0_)
        /*0080*/ 	.word	0x00000020


	//----- nvinfo : EIATTR_FRAME_SIZE
	.align		4
.L_66:
        /*0084*/ 	.byte	0x04, 0x11
        /*0086*/ 	.short	(.L_68 - .L_67)
	.align		4
.L_67:
        /*0088*/ 	.word	index@(_ZN3cub18CUB_300001_SM_10006detail10radix_sort33DeviceRadixSortExclusiveSumKernelINS1_5radix10policy_hubIjNS0_8NullTypeEyE10Policy1000EyEEvPT0_)
        /*008c*/ 	.word	0x00000000


	//----- nvinfo : EIATTR_REGCOUNT
	.align		4
.L_68:
        /*0090*/ 	.byte	0x04, 0x2f
        /*0092*/ 	.short	(.L_70 - .L_69)
	.align		4
.L_69:
        /*0094*/ 	.word	index@(_ZN3cub18CUB_300001_SM_10006detail10radix_sort29DeviceRadixSortOnesweepKernelINS1_5radix10policy_hubIjNS0_8NullTypeEyE10Policy1000ELNS0_9SortOrderE0EjS6_yiiNS1_21identity_decomposer_tEEEvPT5_SC_PT3_PKSD_PT1_PKSH_PT2_PKSL_T4_iiT6_)
        /*0098*/ 	.word	0x00000050


	//----- nvinfo : EIATTR_FRAME_SIZE
	.align		4
.L_70:
        /*009c*/ 	.byte	0x04, 0x11
        /*009e*/ 	.short	(.L_72 - .L_71)
	.align		4
.L_71:
        /*00a0*/ 	.word	index@(_ZN3cub18CUB_300001_SM_10006detail10radix_sort29DeviceRadixSortOnesweepKernelINS1_5radix10policy_hubIjNS0_8NullTypeEyE10Policy1000ELNS0_9SortOrderE0EjS6_yiiNS1_21identity_decomposer_tEEEvPT5_SC_PT3_PKSD_PT1_PKSH_PT2_PKSL_T4_iiT6_)
        /*00a4*/ 	.word	0x00000010


	//----- nvinfo : EIATTR_MIN_STACK_SIZE
	.align		4
.L_72:
        /*00a8*/ 	.byte	0x04, 0x12
        /*00aa*/ 	.short	(.L_74 - .L_73)
	.align		4
.L_73:
        /*00ac*/ 	.word	index@(_ZN3cub18CUB_300001_SM_10006detail10radix_sort29DeviceRadixSortOnesweepKernelINS1_5radix10policy_hubIjNS0_8NullTypeEyE10Policy1000ELNS0_9SortOrderE0EjS6_yiiNS1_21identity_decomposer_tEEEvPT5_SC_PT3_PKSD_PT1_PKSH_PT2_PKSL_T4_iiT6_)
        /*00b0*/ 	.word	0x00000010


	//----- nvinfo : EIATTR_MIN_STACK_SIZE
	.align		4
.L_74:
        /*00b4*/ 	.byte	0x04, 0x12
        /*00b6*/ 	.short	(.L_76 - .L_75)
	.align		4
.L_75:
        /*00b8*/ 	.word	index@(_ZN3cub18CUB_300001_SM_10006detail10radix_sort33DeviceRadixSortExclusiveSumKernelINS1_5radix10policy_hubIjNS0_8NullTypeEyE10Policy1000EyEEvPT0_)
        /*00bc*/ 	.word	0x00000000


	//----- nvinfo : EIATTR_MIN_STACK_SIZE
	.align		4
.L_76:
        /*00c0*/ 	.byte	0x04, 0x12
        /*00c2*/ 	.short	(.L_78 - .L_77)
	.align		4
.L_77:
        /*00c4*/ 	.word	index@(_ZN3cub18CUB_300001_SM_10006detail10radix_sort30DeviceRadixSortHistogramKernelINS1_5radix10policy_hubIjNS0_8NullTypeEyE10Policy1000ELNS0_9SortOrderE0EjyNS1_21identity_decomposer_tEEEvPT2_PKT1_SB_iiT3_)
        /*00c8*/ 	.word	0x00000000


	//----- nvinfo : EIATTR_MIN_STACK_SIZE
	.align		4
.L_78:
        /*00cc*/ 	.byte	0x04, 0x12
        /*00ce*/ 	.short	(.L_80 - .L_79)
	.align		4
.L_79:
        /*00d0*/ 	.word	index@(_ZN3cub18CUB_300001_SM_10006detail10radix_sort31DeviceRadixSortSingleTileKernelINS1_5radix10policy_hubIjNS0_8NullTypeEyE10Policy1000ELNS0_9SortOrderE0EjS6_yNS1_21identity_decomposer_tEEEvPKT1_PSB_PKT2_PSF_T3_iiT4_)
        /*00d4*/ 	.word	0x00000000


	//----- nvinfo : EIATTR_MIN_STACK_SIZE
	.align		4
.L_80:
        /*00d8*/ 	.byte	0x04, 0x12
        /*00da*/ 	.short	(.L_82 - .L_81)
	.align		4
.L_81:
        /*00dc*/ 	.word	index@(_ZN3cub18CUB_300001_SM_10006detail11EmptyKernelIvEEvv)
        /*00e0*/ 	.word	0x00000000


	//----- nvinfo : EIATTR_MIN_STACK_SIZE
	.align		4
.L_82:
        /*00e4*/ 	.byte	0x04, 0x12
        /*00e6*/ 	.short	(.L_84 - .L_83)
	.align		4
.L_83:
        /*00e8*/ 	.word	index@(_Z13small_bitonicILi1024EEvPji)
        /*00ec*/ 	.word	0x00000000


	//----- nvinfo : EIATTR_MIN_STACK_SIZE
	.align		4
.L_84:
        /*00f0*/ 	.byte	0x04, 0x12
        /*00f2*/ 	.short	(.L_86 - .L_85)
	.align		4
.L_85:
        /*00f4*/ 	.word	index@(_Z16partition_kernelPjS_Piij)
        /*00f8*/ 	.word	0x00000000
.L_86:


//--------------------- .nv.compat                --------------------------
	.section	.nv.compat,"",@"SHT_CUDA_COMPAT_INFO"
	.align	4
        /*0000*/ 	.byte	0x02, 0x09, 0x00, 0x00, 0x02, 0x02, 0x01, 0x00, 0x02, 0x05, 0x05, 0x00, 0x03, 0x07, 0x01, 0x01
        /*0010*/ 	.byte	0x02, 0x03, 0x00, 0x00, 0x02, 0x06, 0x01, 0x00, 0x04, 0x0b, 0x08, 0x00, 0x09, 0x00, 0x00, 0x00
        /*0020*/ 	.byte	0x00, 0x00, 0x00, 0x00


//--------------------- .nv.info._ZN3cub18CUB_300001_SM_10006detail10radix_sort29DeviceRadixSortOnesweepKernelINS1_5radix10policy_hubIjNS0_8NullTypeEyE10Policy1000ELNS0_9SortOrderE0EjS6_yiiNS1_21identity_decomposer_tEEEvPT5_SC_PT3_PKSD_PT1_PKSH_PT2_PKSL_T4_iiT6_ --------------------------
	.section	.nv.info._ZN3cub18CUB_300001_SM_10006detail10radix_sort29DeviceRadixSortOnesweepKernelINS1_5radix10policy_hubIjNS0_8NullTypeEyE10Policy1000ELNS0_9SortOrderE0EjS6_yiiNS1_21identity_decomposer_tEEEvPT5_SC_PT3_PKSD_PT1_PKSH_PT2_PKSL_T4_iiT6_,"",@"SHT_CUDA_INFO"
	.sectionflags	@""
	.align	4


	//----- nvinfo : EIATTR_CUDA_API_VERSION
	.align		4
        /*0000*/ 	.byte	0x04, 0x37
        /*0002*/ 	.short	(.L_88 - .L_87)
.L_87:
        /*0004*/ 	.word	0x00000082


	//----- nvinfo : EIATTR_KPARAM_INFO
	.align		4
.L_88:
        /*0008*/ 	.byte	0x04, 0x17
        /*000a*/ 	.short	(.L_90 - .L_89)
.L_89:
        /*000c*/ 	.word	0x00000000
        /*0010*/ 	.short	0x000b
        /*0012*/ 	.short	0x004c
        /*0014*/ 	.byte	0x00, 0xf0, 0x05, 0x00


	//----- nvinfo : EIATTR_KPARAM_INFO
	.align		4
.L_90:
        /*0018*/ 	.byte	0x04, 0x17
        /*001a*/ 	.short	(.L_92 - .L_91)
.L_91:
        /*001c*/ 	.word	0x00000000
        /*0020*/ 	.short	0x000a
        /*0022*/ 	.short	0x0048
        /*0024*/ 	.byte	0x00, 0xf0, 0x11, 0x00


	//----- nvinfo : EIATTR_KPARAM_INFO
	.align		4
.L_92:
        /*0028*/ 	.byte	0x04, 0x17
        /*002a*/ 	.short	(.L_94 - .L_93)
.L_93:
        /*002c*/ 	.word	0x00000000
        /*0030*/ 	.short	0x0009
        /*0032*/ 	.short	0x0044
        /*0034*/ 	.byte	0x00, 0xf0, 0x11, 0x00


	//----- nvinfo : EIATTR_KPARAM_INFO
	.align		4
.L_94:
        /*0038*/ 	.byte	0x04, 0x17
        /*003a*/ 	.short	(.L_96 - .L_95)
.L_95:
        /*003c*/ 	.word	0x00000000
        /*0040*/ 	.short	0x0008
        /*0042*/ 	.short	0x0040
        /*0044*/ 	.byte	0x00, 0xf0, 0x11, 0x00


	//----- nvinfo : EIATTR_KPARAM_INFO
	.align		4
.L_96:
        /*0048*/ 	.byte	0x04, 0x17
        /*004a*/ 	.short	(.L_98 - .L_97)
.L_97:
        /*004c*/ 	.word	0x00000000
        /*0050*/ 	.short	0x0007
        /*0052*/ 	.short	0x0038
        /*0054*/ 	.byte	0x00, 0xf5, 0x21, 0x00


	//----- nvinfo : EIATTR_KPARAM_INFO
	.align		4
.L_98:
        /*0058*/ 	.byte	0x04, 0x17
        /*005a*/ 	.short	(.L_100 - .L_99)
.L_99:
        /*005c*/ 	.word	0x00000000
        /*0060*/ 	.short	0x0006
        /*0062*/ 	.short	0x0030
        /*0064*/ 	.byte	0x00, 0xf5, 0x21, 0x00


	//----- nvinfo : EIATTR_KPARAM_INFO
	.align		4
.L_100:
        /*0068*/ 	.byte	0x04, 0x17
        /*006a*/ 	.short	(.L_102 - .L_101)
.L_101:
        /*006c*/ 	.word	0x00000000
        /*0070*/ 	.short	0x0005
        /*0072*/ 	.short	0x0028
        /*0074*/ 	.byte	0x00, 0xf5, 0x21, 0x00


	//----- nvinfo : EIATTR_KPARAM_INFO
	.align		4
.L_102:
        /*0078*/ 	.byte	0x04, 0x17
        /*007a*/ 	.short	(.L_104 - .L_103)
.L_103:
        /*007c*/ 	.word	0x00000000
        /*0080*/ 	.short	0x0004
        /*0082*/ 	.short	0x0020
        /*0084*/ 	.byte	0x00, 0xf5, 0x21, 0x00


	//----- nvinfo : EIATTR_KPARAM_INFO
	.align		4
.L_104:
        /*0088*/ 	.byte	0x04, 0x17
        /*008a*/ 	.short	(.L_106 - .L_105)
.L_105:
        /*008c*/ 	.word	0x00000000
        /*0090*/ 	.short	0x0003
        /*0092*/ 	.short	0x0018
        /*0094*/ 	.byte	0x00, 0xf5, 0x21, 0x00


	//----- nvinfo : EIATTR_KPARAM_INFO
	.align		4
.L_106:
        /*0098*/ 	.byte	0x04, 0x17
        /*009a*/ 	.short	(.L_108 - .L_107)
.L_107:
        /*009c*/ 	.word	0x00000000
        /*00a0*/ 	.short	0x0002
        /*00a2*/ 	.short	0x0010
        /*00a4*/ 	.byte	0x00, 0xf5, 0x21, 0x00


	//----- nvinfo : EIATTR_KPARAM_INFO
	.align		4
.L_108:
        /*00a8*/ 	.byte	0x04, 0x17
        /*00aa*/ 	.short	(.L_110 - .L_109)
.L_109:
        /*00ac*/ 	.word	0x00000000
        /*00b0*/ 	.short	0x0001
        /*00b2*/ 	.short	0x0008
        /*00b4*/ 	.byte	0x00, 0xf5, 0x21, 0x00


	//----- nvinfo : EIATTR_KPARAM_INFO
	.align		4
.L_110:
        /*00b8*/ 	.byte	0x04, 0x17
        /*00ba*/ 	.short	(.L_112 - .L_111)
.L_111:
        /*00bc*/ 	.word	0x00000000
        /*00c0*/ 	.short	0x0000
        /*00c2*/ 	.short	0x0000
        /*00c4*/ 	.byte	0x00, 0xf5, 0x21, 0x00


	//----- nvinfo : EIATTR_SPARSE_MMA_MASK
	.align		4
.L_112:
        /*00c8*/ 	.byte	0x03, 0x50
        /*00ca*/ 	.short	0x0000


	//----- nvinfo : EIATTR_MAXREG_COUNT
	.align		4
        /*00cc*/ 	.byte	0x03, 0x1b
        /*00ce*/ 	.short	0x00a8


	//----- nvinfo : EIATTR_NUM_BARRIERS
	.align		4
        /*00d0*/ 	.byte	0x02, 0x4c
        /*00d2*/ 	.byte	0x01
	.zero		1


	//----- nvinfo : EIATTR_ANNOTATIONS
	.align		4
        /*00d4*/ 	.byte	0x04, 0x55
        /*00d6*/ 	.short	(.L_114 - .L_113)


	//   ....[0]....
.L_113:
        /*00d8*/ 	.word	0x00000001
        /*00dc*/ 	.byte	0x40, 0x0e, 0x00, 0x00, 0x01, 0x00, 0x00, 0x00, 0x20, 0x10, 0x00, 0x00, 0x01, 0x00, 0x00, 0x00
        /*00ec*/ 	.byte	0xa0, 0x10, 0x00, 0x00, 0x01, 0x00, 0x00, 0x00, 0x00, 0x25, 0x00, 0x00, 0x01, 0x00, 0x00, 0x00
        /*00fc*/ 	.byte	0xc0, 0x39, 0x00, 0x00, 0x01, 0x00, 0x00, 0x00, 0x00, 0x3c, 0x00, 0x00, 0x01, 0x00, 0x00, 0x00
        /*010c*/ 	.byte	0x20, 0x52, 0x00, 0x00


	//----- nvinfo : EIATTR_MERCURY_ISA_VERSION
	.align		4
.L_114:
        /*0110*/ 	.byte	0x03, 0x5f
        /*0112*/ 	.short	0x0101


	//----- nvinfo : EIATTR_COOP_GROUP_MASK_REGIDS
	.align		4
        /*0114*/ 	.byte	0x04, 0x29
        /*0116*/ 	.short	(.L_116 - .L_115)


	//   ....[0]....
.L_115:
        /*0118*/ 	.word	0xffffffff


	//   ....[1]....
        /*011c*/ 	.word	0x05000000


	//   ....[2]....
        /*0120*/ 	.word	0xffffffff


	//   ....[3]....
        /*0124*/ 	.word	0xffffffff


	//   ....[4]....
        /*0128*/ 	.word	0xffffffff


	//   ....[5]....
        /*012c*/ 	.word	0xffffffff


	//   ....[6]....
        /*0130*/ 	.word	0xffffffff


	//   ....[7]....
        /*0134*/ 	.word	0xffffffff


	//   ....[8]....
        /*0138*/ 	.word	0xffffffff


	//   ....[9]....
        /*013c*/ 	.word	0xffffffff


	//   ....[10]....
        /*0140*/ 	.word	0xffffffff


	//   ....[11]....
        /*0144*/ 	.word	0xffffffff


	//   ....[12]....
        /*0148*/ 	.word	0xffffffff


	//   ....[13]....
        /*014c*/ 	.word	0xffffffff


	//   ....[14]....
        /*0150*/ 	.word	0xffffffff


	//   ....[15]....
        /*0154*/ 	.word	0xffffffff


	//   ....[16]....
        /*0158*/ 	.word	0xffffffff


	//   ....[17]....
        /*015c*/ 	.word	0xffffffff


	//   ....[18]....
        /*0160*/ 	.word	0xffffffff


	//   ....[19]....
        /*0164*/ 	.word	0xffffffff


	//   ....[20]....
        /*0168*/ 	.word	0xffffffff


	//   ....[21]....
        /*016c*/ 	.word	0xffffffff


	//   ....[22]....
        /*0170*/ 	.word	0xffffffff


	//   ....[23]....
        /*0174*/ 	.word	0xffffffff


	//   ....[24]....
        /*0178*/ 	.word	0xffffffff


	//   ....[25]....
        /*017c*/ 	.word	0xffffffff


	//   ....[26]....
        /*0180*/ 	.word	0xffffffff


	//   ....[27]....
        /*0184*/ 	.word	0xffffffff


	//   ....[28]....
        /*0188*/ 	.word	0xffffffff


	//   ....[29]....
        /*018c*/ 	.word	0xffffffff


	//   ....[30]....
        /*0190*/ 	.word	0xffffffff


	//   ....[31]....
        /*0194*/ 	.word	0xffffffff


	//   ....[32]....
        /*0198*/ 	.word	0xffffffff


	//   ....[33]....
        /*019c*/ 	.word	0xffffffff


	//   ....[34]....
        /*01a0*/ 	.word	0xffffffff


	//   ....[35]....
        /*01a4*/ 	.word	0xffffffff


	//   ....[36]....
        /*01a8*/ 	.word	0xffffffff


	//   ....[37]....
        /*01ac*/ 	.word	0xffffffff


	//   ....[38]....
        /*01b0*/ 	.word	0xffffffff


	//   ....[39]....
        /*01b4*/ 	.word	0xffffffff


	//   ....[40]....
        /*01b8*/ 	.word	0xffffffff


	//   ....[41]....
        /*01bc*/ 	.word	0xffffffff


	//   ....[42]....
        /*01c0*/ 	.word	0xffffffff


	//   ....[43]....
        /*01c4*/ 	.word	0xffffffff


	//   ....[44]....
        /*01c8*/ 	.word	0xffffffff


	//   ....[45]....
        /*01cc*/ 	.word	0xffffffff


	//   ....[46]....
        /*01d0*/ 	.word	0xffffffff


	//   ....[47]....
        /*01d4*/ 	.word	0xffffffff


	//   ....[48]....
        /*01d8*/ 	.word	0xffffffff


	//   ....[49]....
        /*01dc*/ 	.word	0xffffffff


	//   ....[50]....
        /*01e0*/ 	.word	0xffffffff


	//   ....[51]....
        /*01e4*/ 	.word	0xffffffff


	//   ....[52]....
        /*01e8*/ 	.word	0xffffffff


	//   ....[53]....
        /*01ec*/ 	.word	0xffffffff


	//   ....[54]....
        /*01f0*/ 	.word	0xffffffff


	//   ....[55]....
        /*01f4*/ 	.word	0xffffffff


	//   ....[56]....
        /*01f8*/ 	.word	0xffffffff


	//   ....[57]....
        /*01fc*/ 	.word	0xffffffff


	//   ....[58]....
        /*0200*/ 	.word	0xffffffff


	//   ....[59]....
        /*0204*/ 	.word	0xffffffff


	//   ....[60]....
        /*0208*/ 	.word	0xffffffff


	//   ....[61]....
        /*020c*/ 	.word	0xffffffff


	//   ....[62]....
        /*0210*/ 	.word	0xffffffff


	//   ....[63]....
        /*0214*/ 	.word	0xffffffff


	//   ....[64]....
        /*0218*/ 	.word	0xffffffff


	//   ....[65]....
        /*021c*/ 	.word	0xffffffff


	//   ....[66]....
        /*0220*/ 	.word	0xffffffff


	//   ....[67]....
        /*0224*/ 	.word	0xffffffff


	//   ....[68]....
        /*0228*/ 	.word	0xffffffff


	//   ....[69]....
        /*022c*/ 	.word	0xffffffff


	//   ....[70]....
        /*0230*/ 	.word	0xffffffff


	//   ....[71]....
        /*0234*/ 	.word	0xffffffff


	//   ....[72]....
        /*0238*/ 	.word	0xffffffff


	//   ....[73]....
        /*023c*/ 	.word	0xffffffff


	//   ....[74]....
        /*0240*/ 	.word	0xffffffff


	//   ....[75]....
        /*0244*/ 	.word	0xffffffff


	//   ....[76]....
        /*0248*/ 	.word	0xffffffff


	//   ....[77]....
        /*024c*/ 	.word	0xffffffff


	//   ....[78]....
        /*0250*/ 	.word	0xffffffff


	//   ....[79]....
        /*0254*/ 	.word	0xffffffff


	//   ....[80]....
        /*0258*/ 	.word	0xffffffff


	//   ....[81]....
        /*025c*/ 	.word	0xffffffff


	//   ....[82]....
        /*0260*/ 	.word	0xffffffff


	//   ....[83]....
        /*0264*/ 	.word	0xffffffff


	//   ....[84]....
        /*0268*/ 	.word	0xffffffff


	//   ....[85]....
        /*026c*/ 	.word	0xffffffff


	//   ....[86]....
        /*0270*/ 	.word	0xffffffff


	//   ....[87]....
        /*0274*/ 	.word	0xffffffff


	//   ....[88]....
        /*0278*/ 	.word	0xffffffff


	//   ....[89]....
        /*027c*/ 	.word	0xffffffff


	//   ....[90]....
        /*0280*/ 	.word	0xffffffff


	//   ....[91]....
        /*0284*/ 	.word	0xffffffff


	//   ....[92]....
        /*0288*/ 	.word	0xffffffff


	//   ....[93]....
        /*028c*/ 	.word	0xffffffff


	//   ....[94]....
        /*0290*/ 	.word	0xffffffff


	//   ....[95]....
        /*0294*/ 	.word	0xffffffff


	//   ....[96]....
        /*0298*/ 	.word	0xffffffff


	//   ....[97]....
        /*029c*/ 	.word	0xffffffff


	//   ....[98]....
        /*02a0*/ 	.word	0xffffffff


	//   ....[99]....
        /*02a4*/ 	.word	0xffffffff


	//   ....[100]....
        /*02a8*/ 	.word	0xffffffff


	//   ....[101]....
        /*02ac*/ 	.word	0xffffffff


	//   ....[102]....
        /*02b0*/ 	.word	0xffffffff


	//   ....[103]....
        /*02b4*/ 	.word	0xffffffff


	//   ....[104]....
        /*02b8*/ 	.word	0xffffffff


	//   ....[105]....
        /*02bc*/ 	.word	0xffffffff


	//   ....[106]....
        /*02c0*/ 	.word	0xffffffff


	//   ....[107]....
        /*02c4*/ 	.word	0xffffffff


	//   ....[108]....
        /*02c8*/ 	.word	0xffffffff


	//   ....[109]....
        /*02cc*/ 	.word	0xffffffff


	//   ....[110]....
        /*02d0*/ 	.word	0xffffffff


	//   ....[111]....
        /*02d4*/ 	.word	0xffffffff


	//   ....[112]....
        /*02d8*/ 	.word	0xffffffff


	//   ....[113]....
        /*02dc*/ 	.word	0xffffffff


	//   ....[114]....
        /*02e0*/ 	.word	0xffffffff


	//   ....[115]....
        /*02e4*/ 	.word	0xffffffff


	//   ....[116]....
        /*02e8*/ 	.word	0xffffffff


	//   ....[117]....
        /*02ec*/ 	.word	0xffffffff


	//   ....[118]....
        /*02f0*/ 	.word	0xffffffff


	//   ....[119]....
        /*02f4*/ 	.word	0xffffffff


	//   ....[120]....
        /*02f8*/ 	.word	0xffffffff


	//   ....[121]....
        /*02fc*/ 	.word	0xffffffff


	//   ....[122]....
        /*0300*/ 	.word	0xffffffff


	//   ....[123]....
        /*0304*/ 	.word	0xffffffff


	//   ....[124]....
        /*0308*/ 	.word	0xffffffff


	//   ....[125]....
        /*030c*/ 	.word	0xffffffff


	//   ....[126]....
        /*0310*/ 	.word	0xffffffff


	//   ....[127]....
        /*0314*/ 	.word	0xffffffff


	//   ....[128]....
        /*0318*/ 	.word	0xffffffff


	//   ....[129]....
        /*031c*/ 	.word	0xffffffff


	//   ....[130]....
        /*0320*/ 	.word	0xffffffff


	//   ....[131]....
        /*0324*/ 	.word	0xffffffff


	//   ....[132]....
        /*0328*/ 	.word	0xffffffff


	//   ....[133]....
        /*032c*/ 	.word	0xffffffff


	//   ....[134]....
        /*0330*/ 	.word	0xffffffff


	//   ....[135]....
        /*0334*/ 	.word	0xffffffff


	//   ....[136]....
        /*0338*/ 	.word	0xffffffff


	//   ....[137]....
        /*033c*/ 	.word	0xffffffff


	//   ....[138]....
        /*0340*/ 	.word	0xffffffff


	//   ....[139]....
        /*0344*/ 	.word	0xffffffff


	//   ....[140]....
        /*0348*/ 	.word	0xffffffff


	//   ....[141]....
        /*034c*/ 	.word	0xffffffff


	//   ....[142]....
        /*0350*/ 	.word	0xffffffff


	//   ....[143]....
        /*0354*/ 	.word	0xffffffff


	//   ....[144]....
        /*0358*/ 	.word	0xffffffff


	//   ....[145]....
        /*035c*/ 	.word	0xffffffff


	//   ....[146]....
        /*0360*/ 	.word	0xffffffff


	//   ....[147]....
        /*0364*/ 	.word	0xffffffff


	//   ....[148]....
        /*0368*/ 	.word	0xffffffff


	//   ....[149]....
        /*036c*/ 	.word	0xffffffff


	//   ....[150]....
        /*0370*/ 	.word	0xffffffff


	//   ....[151]....
        /*0374*/ 	.word	0xffffffff


	//   ....[152]....
        /*0378*/ 	.word	0xffffffff


	//   ....[153]....
        /*037c*/ 	.word	0xffffffff


	//   ....[154]....
        /*0380*/ 	.word	0xffffffff


	//   ....[155]....
        /*0384*/ 	.word	0xffffffff


	//   ....[156]....
        /*0388*/ 	.word	0xffffffff


	//   ....[157]....
        /*038c*/ 	.word	0xffffffff


	//   ....[158]....
        /*0390*/ 	.word	0xffffffff


	//   ....[159]....
        /*0394*/ 	.word	0xffffffff


	//   ....[160]....
        /*0398*/ 	.word	0xffffffff


	//   ....[161]....
        /*039c*/ 	.word	0xffffffff


	//   ....[162]....
        /*03a0*/ 	.word	0xffffffff


	//   ....[163]....
        /*03a4*/ 	.word	0xffffffff


	//   ....[164]....
        /*03a8*/ 	.word	0xffffffff


	//   ....[165]....
        /*03ac*/ 	.word	0xffffffff


	//   ....[166]....
        /*03b0*/ 	.word	0xffffffff


	//   ....[167]....
        /*03b4*/ 	.word	0xffffffff


	//   ....[168]....
        /*03b8*/ 	.word	0xffffffff


	//   ....[169]....
        /*03bc*/ 	.word	0xffffffff


	//   ....[170]....
        /*03c0*/ 	.word	0xffffffff


	//   ....[171]....
        /*03c4*/ 	.word	0xffffffff


	//   ....[172]....
        /*03c8*/ 	.word	0xffffffff


	//   ....[173]....
        /*03cc*/ 	.word	0xffffffff


	//   ....[174]....
        /*03d0*/ 	.word	0xffffffff


	//   ....[175]....
        /*03d4*/ 	.word	0xffffffff


	//   ....[176]....
        /*03d8*/ 	.word	0xffffffff


	//   ....[177]....
        /*03dc*/ 	.word	0xffffffff


	//   ....[178]....
        /*03e0*/ 	.word	0x05000002


	//   ....[179]....
        /*03e4*/ 	.word	0xffffffff


	//   ....[180]....
        /*03e8*/ 	.word	0xffffffff


	//   ....[181]....
        /*03ec*/ 	.word	0xffffffff


	//   ....[182]....
        /*03f0*/ 	.word	0xffffffff


	//   ....[183]....
        /*03f4*/ 	.word	0xffffffff


	//   ....[184]....
        /*03f8*/ 	.word	0xffffffff


	//   ....[185]....
        /*03fc*/ 	.word	0xffffffff


	//   ....[186]....
        /*0400*/ 	.word	0xffffffff


	//   ....[187]....
        /*0404*/ 	.word	0xffffffff


	//   ....[188]....
        /*0408*/ 	.word	0xffffffff


	//   ....[189]....
        /*040c*/ 	.word	0xffffffff


	//   ....[190]....
        /*0410*/ 	.word	0xffffffff


	//   ....[191]....
        /*0414*/ 	.word	0xffffffff


	//   ....[192]....
        /*0418*/ 	.word	0xffffffff


	//   ....[193]....
        /*041c*/ 	.word	0xffffffff


	//   ....[194]....
        /*0420*/ 	.word	0xffffffff


	//   ....[195]....
        /*0424*/ 	.word	0xffffffff


	//   ....[196]....
        /*0428*/ 	.word	0xffffffff


	//   ....[197]....
        /*042c*/ 	.word	0xffffffff


	//   ....[198]....
        /*0430*/ 	.word	0xffffffff


	//   ....[199]....
        /*0434*/ 	.word	0xffffffff


	//   ....[200]....
        /*0438*/ 	.word	0xffffffff


	//   ....[201]....
        /*043c*/ 	.word	0xffffffff


	//   ....[202]....
        /*0440*/ 	.word	0xffffffff


	//   ....[203]....
        /*0444*/ 	.word	0xffffffff


	//   ....[204]....
        /*0448*/ 	.word	0xffffffff


	//   ....[205]....
        /*044c*/ 	.word	0xffffffff


	//   ....[206]....
        /*0450*/ 	.word	0xffffffff


	//   ....[207]....
        /*0454*/ 	.word	0xffffffff


	//   ....[208]....
        /*0458*/ 	.word	0xffffffff


	//   ....[209]....
        /*045c*/ 	.word	0xffffffff


	//   ....[210]....
        /*0460*/ 	.word	0xffffffff


	//   ....[211]....
        /*0464*/ 	.word	0xffffffff


	//   ....[212]....
        /*0468*/ 	.word	0xffffffff


	//   ....[213]....
        /*046c*/ 	.word	0xffffffff


	//   ....[214]....
        /*0470*/ 	.word	0xffffffff


	//   ....[215]....
        /*0474*/ 	.word	0xffffffff


	//   ....[216]....
        /*0478*/ 	.word	0xffffffff


	//   ....[217]....
        /*047c*/ 	.word	0x0500004c


	//   ....[218]....
        /*0480*/ 	.word	0x0500004c


	//   ....[219]....
        /*0484*/ 	.word	0x0500004c


	//   ....[220]....
        /*0488*/ 	.word	0x0500004c


	//   ....[221]....
        /*048c*/ 	.word	0x0500004c


	//----- nvinfo : EIATTR_COOP_GROUP_INSTR_OFFSETS
	.align		4
.L_116:
        /*0490*/ 	.byte	0x04, 0x28
        /*0492*/ 	.short	(.L_118 - .L_117)


	//   ....[0]....
.L_117:
        /*0494*/ 	.word	0x00000f20


	//   ....[1]....
        /*0498*/ 	.word	0x00001870


	//   ....[2]....
        /*049c*/ 	.word	0x000022e0


	//   ....[3]....
        /*04a0*/ 	.word	0x00002300


	//   ....[4]....
        /*04a4*/ 	.word	0x00002320


	//   ....[5]....
        /*04a8*/ 	.word	0x00002340


	//   ....[6]....
        /*04ac*/ 	.word	0x00002360


	//   ....[7]....
        /*04b0*/ 	.word	0x00002850


	//   ....[8]....
        /*04b4*/ 	.word	0x00002860


	//   ....[9]....
        /*04b8*/ 	.word	0x00002880


	//   ....[10]....
        /*04bc*/ 	.word	0x000028a0


	//   ....[11]....
        /*04c0*/ 	.word	0x000028f0


	//   ....[12]....
        /*04c4*/ 	.word	0x00002920


	//   ....[13]....
        /*04c8*/ 	.word	0x00002960


	//   ....[14]....
        /*04cc*/ 	.word	0x000029a0


	//   ....[15]....
        /*04d0*/ 	.word	0x00002a70


	//   ....[16]....
        /*04d4*/ 	.word	0x00002ad0


	//   ....[17]....
        /*04d8*/ 	.word	0x00002ae0


	//   ....[18]....
        /*04dc*/ 	.word	0x00002b10


	//   ....[19]....
        /*04e0*/ 	.word	0x00002b40


	//   ....[20]....
        /*04e4*/ 	.word	0x00002b80


	//   ....[21]....
        /*04e8*/ 	.word	0x00002ba0


	//   ....[22]....
        /*04ec*/ 	.word	0x00002be0


	//   ....[23]....
        /*04f0*/ 	.word	0x00002c00


	//   ....[24]....
        /*04f4*/ 	.word	0x00002ce0


	//   ....[25]....
        /*04f8*/ 	.word	0x00002cf0


	//   ....[26]....
        /*04fc*/ 	.word	0x00002d20


	//   ....[27]....
        /*0500*/ 	.word	0x00002d50


	//   ....[28]....
        /*0504*/ 	.word	0x00002d90


	//   ....[29]....
        /*0508*/ 	.word	0x00002db0


	//   ....[30]....
        /*050c*/ 	.word	0x00002df0


	//   ....[31]....
        /*0510*/ 	.word	0x00002e10


	//   ....[32]....
        /*0514*/ 	.word	0x00002e70


	//   ....[33]....
        /*0518*/ 	.word	0x00002f00


	//   ....[34]....
        /*051c*/ 	.word	0x00002f20


	//   ....[35]....
        /*0520*/ 	.word	0x00002f30


	//   ....[36]....
        /*0524*/ 	.word	0x00002f60


	//   ....[37]....
        /*0528*/ 	.word	0x00002f90


	//   ....[38]....
        /*052c*/ 	.word	0x00002fd0


	//   ....[39]....
        /*0530*/ 	.word	0x00002ff0


	//   ....[40]....
        /*0534*/ 	.word	0x00003030


	//   ....[41]....
        /*0538*/ 	.word	0x00003050


	//   ....[42]....
        /*053c*/ 	.word	0x00003130


	//   ....[43]....
        /*0540*/ 	.word	0x00003160


	//   ....[44]....
        /*0544*/ 	.word	0x00003170


	//   ....[45]....
        /*0548*/ 	.word	0x000031a0


	//   ....[46]....
        /*054c*/ 	.word	0x000031d0


	//   ....[47]....
        /*0550*/ 	.word	0x00003210


	//   ....[48]....
        /*0554*/ 	.word	0x00003230


	//   ....[49]....
        /*0558*/ 	.word	0x00003270


	//   ....[50]....
        /*055c*/ 	.word	0x00003290


	//   ....[51]....
        /*0560*/ 	.word	0x00003360


	//   ....[52]....
        /*0564*/ 	.word	0x00003380


	//   ....[53]....
        /*0568*/ 	.word	0x00003390


	//   ....[54]....
        /*056c*/ 	.word	0x000033c0


	//   ....[55]....
        /*0570*/ 	.word	0x000033f0


	//   ....[56]....
        /*0574*/ 	.word	0x00003430


	//   ....[57]....
        /*0578*/ 	.word	0x00003450


	//   ....[58]....
        /*057c*/ 	.word	0x00003490


	//   ....[59]....
        /*0580*/ 	.word	0x000034b0


	//   ....[60]....
        /*0584*/ 	.word	0x00003590


	//   ....[61]....
        /*0588*/ 	.word	0x000035b0


	//   ....[62]....
        /*058c*/ 	.word	0x000035c0


	//   ....[63]....
        /*0590*/ 	.word	0x000035f0


	//   ....[64]....
        /*0594*/ 	.word	0x00003620


	//   ....[65]....
        /*0598*/ 	.word	0x00003670


	//   ....[66]....
        /*059c*/ 	.word	0x00003690


	//   ....[67]....
        /*05a0*/ 	.word	0x000036d0


	//   ....[68]....
        /*05a4*/ 	.word	0x000036f0


	//   ....[69]....
        /*05a8*/ 	.word	0x000037c0


	//   ....[70]....
        /*05ac*/ 	.word	0x000037e0


	//   ....[71]....
        /*05b0*/ 	.word	0x000037f0


	//   ....[72]....
        /*05b4*/ 	.word	0x00003820


	//   ....[73]....
        /*05b8*/ 	.word	0x00003850


	//   ....[74]....
        /*05bc*/ 	.word	0x00003890


	//   ....[75]....
        /*05c0*/ 	.word	0x000038b0


	//   ....[76]....
        /*05c4*/ 	.word	0x000038f0


	//   ....[77]....
        /*05c8*/ 	.word	0x00003910


	//   ....[78]....
        /*05cc*/ 	.word	0x00003a20


	//   ....[79]....
        /*05d0*/ 	.word	0x00003a30


	//   ....[80]....
        /*05d4*/ 	.word	0x00003a60


	//   ....[81]....
        /*05d8*/ 	.word	0x00003a90


	//   ....[82]....
        /*05dc*/ 	.word	0x00003ad0


	//   ....[83]....
        /*05e0*/ 	.word	0x00003ae0


	//   ....[84]....
        /*05e4*/ 	.word	0x00003b00


	//   ....[85]....
        /*05e8*/ 	.word	0x00003b40


	//   ....[86]....
        /*05ec*/ 	.word	0x00003b60


	//   ....[87]....
        /*05f0*/ 	.word	0x00003c50


	//   ....[88]....
        /*05f4*/ 	.word	0x00003c60


	//   ....[89]....
        /*05f8*/ 	.word	0x00003c90


	//   ....[90]....
        /*05fc*/ 	.word	0x00003cc0


	//   ....[91]....
        /*0600*/ 	.word	0x00003d00


	//   ....[92]....
        /*0604*/ 	.word	0x00003d10


	//   ....[93]....
        /*0608*/ 	.word	0x00003d30


	//   ....[94]....
        /*060c*/ 	.word	0x00003d70


	//   ....[95]....
        /*0610*/ 	.word	0x00003d90


	//   ....[96]....
        /*0614*/ 	.word	0x00003e90


	//   ....[97]....
        /*0618*/ 	.word	0x00003ea0


	//   ....[98]....
        /*061c*/ 	.word	0x00003ed0


	//   ....[99]....
        /*0620*/ 	.word	0x00003f00


	//   ....[100]....
        /*0624*/ 	.word	0x00003f40


	//   ....[101]....
        /*0628*/ 	.word	0x00003f50


	//   ....[102]....
        /*062c*/ 	.word	0x00003f70


	//   ....[103]....
        /*0630*/ 	.word	0x00003fb0


	//   ....[104]....
        /*0634*/ 	.word	0x00003fd0


	//   ....[105]....
        /*0638*/ 	.word	0x000040b0


	//   ....[106]....
        /*063c*/ 	.word	0x000040c0


	//   ....[107]....
        /*0640*/ 	.word	0x000040f0


	//   ....[108]....
        /*0644*/ 	.word	0x00004120


	//   ....[109]....
        /*0648*/ 	.word	0x00004160


	//   ....[110]....
        /*064c*/ 	.word	0x00004180


	//   ....[111]....
        /*0650*/ 	.word	0x000041c0


	//   ....[112]....
        /*0654*/ 	.word	0x000041e0


	//   ....[113]....
        /*0658*/ 	.word	0x00004240


	//   ....[114]....
        /*065c*/ 	.word	0x000042f0


	//   ....[115]....
        /*0660*/ 	.word	0x00004300


	//   ....[116]....
        /*0664*/ 	.word	0x00004330


	//   ....[117]....
        /*0668*/ 	.word	0x00004360


	//   ....[118]....
        /*066c*/ 	.word	0x000043a0


	//   ....[119]....
        /*0670*/ 	.word	0x000043b0


	//   ....[120]....
        /*0674*/ 	.word	0x000043d0


	//   ....[121]....
        /*0678*/ 	.word	0x00004410


	//   ....[122]....
        /*067c*/ 	.word	0x00004430


	//   ....[123]....
        /*0680*/ 	.word	0x00004510


	//   ....[124]....
        /*0684*/ 	.word	0x00004520


	//   ....[125]....
        /*0688*/ 	.word	0x00004550


	//   ....[126]....
        /*068c*/ 	.word	0x00004580


	//   ....[127]....
        /*0690*/ 	.word	0x000045c0


	//   ....[128]....
        /*0694*/ 	.word	0x000045d0


	//   ....[129]....
        /*0698*/ 	.word	0x000045f0


	//   ....[130]....
        /*069c*/ 	.word	0x00004630


	//   ....[131]....
        /*06a0*/ 	.word	0x00004650


	//   ....[132]....
        /*06a4*/ 	.word	0x00004750


	//   ....[133]....
        /*06a8*/ 	.word	0x00004760


	//   ....[134]....
        /*06ac*/ 	.word	0x00004790


	//   ....[135]....
        /*06b0*/ 	.word	0x000047c0


	//   ....[136]....
        /*06b4*/ 	.word	0x00004800


	//   ....[137]....
        /*06b8*/ 	.word	0x00004810


	//   ....[138]....
        /*06bc*/ 	.word	0x00004830


	//   ....[139]....
        /*06c0*/ 	.word	0x00004870


	//   ....[140]....
        /*06c4*/ 	.word	0x00004890


	//   ....[141]....
        /*06c8*/ 	.word	0x00004970


	//   ....[142]....
        /*06cc*/ 	.word	0x00004980


	//   ....[143]....
        /*06d0*/ 	.word	0x000049b0


	//   ....[144]....
        /*06d4*/ 	.word	0x000049e0


	//   ....[145]....
        /*06d8*/ 	.word	0x00004a20


	//   ....[146]....
        /*06dc*/ 	.word	0x00004a30


	//   ....[147]....
        /*06e0*/ 	.word	0x00004a50


	//   ....[148]....
        /*06e4*/ 	.word	0x00004a90


	//   ....[149]....
        /*06e8*/ 	.word	0x00004ab0


	//   ....[150]....
        /*06ec*/ 	.word	0x00004bb0


	//   ....[151]....
        /*06f0*/ 	.word	0x00004bc0


	//   ....[152]....
        /*06f4*/ 	.word	0x00004bf0


	//   ....[153]....
        /*06f8*/ 	.word	0x00004c20


	//   ....[154]....
        /*06fc*/ 	.word	0x00004c60


	//   ....[155]....
        /*0700*/ 	.word	0x00004c80


	//   ....[156]....
        /*0704*/ 	.word	0x00004cc0


	//   ....[157]....
        /*0708*/ 	.word	0x00004ce0


	//   ....[158]....
        /*070c*/ 	.word	0x00004d30


	//   ....[159]....
        /*0710*/ 	.word	0x00004dc0


	//   ....[160]....
        /*0714*/ 	.word	0x00004de0


	//   ....[161]....
        /*0718*/ 	.word	0x00004df0


	//   ....[162]....
        /*071c*/ 	.word	0x00004e20


	//   ....[163]....
        /*0720*/ 	.word	0x00004e50


	//   ....[164]....
        /*0724*/ 	.word	0x00004e90


	//   ....[165]....
        /*0728*/ 	.word	0x00004eb0


	//   ....[166]....
        /*072c*/ 	.word	0x00004ef0


	//   ....[167]....
        /*0730*/ 	.word	0x00004f10


	//   ....[168]....
        /*0734*/ 	.word	0x00004ff0


	//   ....[169]....
        /*0738*/ 	.word	0x00005030


	//   ....[170]....
        /*073c*/ 	.word	0x00005040


	//   ....[171]....
        /*0740*/ 	.word	0x00005070


	//   ....[172]....
        /*0744*/ 	.word	0x000050a0


	//   ....[173]....
        /*0748*/ 	.word	0x000050e0


	//   ....[174]....
        /*074c*/ 	.word	0x00005100


	//   ....[175]....
        /*0750*/ 	.word	0x00005140


	//   ....[176]....
        /*0754*/ 	.word	0x00005160


	//   ....[177]....
        /*0758*/ 	.word	0x00005260


	//   ....[178]....
        /*075c*/ 	.word	0x00005800


	//   ....[179]....
        /*0760*/ 	.word	0x00005b20


	//   ....[180]....
        /*0764*/ 	.word	0x00005bd0


	//   ....[181]....
        /*0768*/ 	.word	0x00005c80


	//   ....[182]....
        /*076c*/ 	.word	0x00005d30


	//   ....[183]....
        /*0770*/ 	.word	0x00005de0


	//   ....[184]....
        /*0774*/ 	.word	0x00005e90


	//   ....[185]....
        /*0778*/ 	.word	0x00005f40


	//   ....[186]....
        /*077c*/ 	.word	0x00005ff0


	//   ....[187]....
        /*0780*/ 	.word	0x000060a0


	//   ....[188]....
        /*0784*/ 	.word	0x00006150


	//   ....[189]....
        /*0788*/ 	.word	0x00006200


	//   ....[190]....
        /*078c*/ 	.word	0x000062b0


	//   ....[191]....
        /*0790*/ 	.word	0x00006360


	//   ....[192]....
        /*0794*/ 	.word	0x00006410


	//   ....[193]....
        /*0798*/ 	.word	0x000064c0


	//   ....[194]....
        /*079c*/ 	.word	0x00006570


	//   ....[195]....
        /*07a0*/ 	.word	0x00006620


	//   ....[196]....
        /*07a4*/ 	.word	0x000066d0


	//   ....[197]....
        /*07a8*/ 	.word	0x00006780


	//   ....[198]....
        /*07ac*/ 	.word	0x00006980


	//   ....[199]....
        /*07b0*/ 	.word	0x00006aa0


	//   ....[200]....
        /*07b4*/ 	.word	0x00006bc0


	//   ....[201]....
        /*07b8*/ 	.word	0x00006ce0


	//   ....[202]....
        /*07bc*/ 	.word	0x00006e00


	//   ....[203]....
        /*07c0*/ 	.word	0x00006f20


	//   ....[204]....
        /*07c4*/ 	.word	0x00007040


	//   ....[205]....
        /*07c8*/ 	.word	0x00007160


	//   ....[206]....
        /*07cc*/ 	.word	0x00007280


	//   ....[207]....
        /*07d0*/ 	.word	0x000073a0


	//   ....[208]....
        /*07d4*/ 	.word	0x000074c0


	//   ....[209]....
        /*07d8*/ 	.word	0x000075d0


	//   ....[210]....
        /*07dc*/ 	.word	0x000076d0


	//   ....[211]....
        /*07e0*/ 	.word	0x000077d0


	//   ....[212]....
        /*07e4*/ 	.word	0x000078d0


	//   ....[213]....
        /*07e8*/ 	.word	0x000079d0


	//   ....[214]....
        /*07ec*/ 	.word	0x00007ad0


	//   ....[215]....
        /*07f0*/ 	.word	0x00007bd0


	//   ....[216]....
        /*07f4*/ 	.word	0x00007cc0


	//   ....[217]....
        /*07f8*/ 	.word	0x00007d30


	//   ....[218]....
        /*07fc*/ 	.word	0x00007d90


	//   ....[219]....
        /*0800*/ 	.word	0x00007e00


	//   ....[220]....
        /*0804*/ 	.word	0x00007e60


	//   ....[221]....
        /*0808*/ 	.word	0x00007ed0


	//----- nvinfo : EIATTR_VRC_CTA_INIT_COUNT
	.align		4
.L_118:
        /*080c*/ 	.byte	0x02, 0x4a
	.zero		1
	.zero		1


	//----- nvinfo : EIATTR_EXIT_INSTR_OFFSETS
	.align		4
        /*0810*/ 	.byte	0x04, 0x1c
        /*0812*/ 	.short	(.L_120 - .L_119)


	//   ....[0]....
.L_119:
        /*0814*/ 	.word	0x00001cb0


	//   ....[1]....
        /*0818*/ 	.word	0x000020c0


	//   ....[2]....
        /*081c*/ 	.word	0x000020e0


	//   ....[3]....
        /*0820*/ 	.word	0x00006790


	//   ....[4]....
        /*0824*/ 	.word	0x00007cd0


	//----- nvinfo : EIATTR_MAX_THREADS
	.align		4
.L_120:
        /*0828*/ 	.byte	0x04, 0x05
        /*082a*/ 	.short	(.L_122 - .L_121)
.L_121:
        /*082c*/ 	.word	0x00000180
        /*0830*/ 	.word	0x00000001
        /*0834*/ 	.word	0x00000001


	//----- nvinfo : EIATTR_CRS_STACK_SIZE
	.align		4
.L_122:
        /*0838*/ 	.byte	0x04, 0x1e
        /*083a*/ 	.short	(.L_124 - .L_123)
.L_123:
        /*083c*/ 	.word	0x00000000


	//----- nvinfo : EIATTR_CBANK_PARAM_SIZE
	.align		4
.L_124:
        /*0840*/ 	.byte	0x03, 0x19
        /*0842*/ 	.short	0x004d


	//----- nvinfo : EIATTR_PARAM_CBANK
	.align		4
        /*0844*/ 	.byte	0x04, 0x0a
        /*0846*/ 	.short	(.L_126 - .L_125)
	.align		4
.L_125:
        /*0848*/ 	.word	index@(.nv.constant0._ZN3cub18CUB_300001_SM_10006detail10radix_sort29DeviceRadixSortOnesweepKernelINS1_5radix10policy_hubIjNS0_8NullTypeEyE10Policy1000ELNS0_9SortOrderE0EjS6_yiiNS1_21identity_decomposer_tEEEvPT5_SC_PT3_PKSD_PT1_PKSH_PT2_PKSL_T4_iiT6_)
        /*084c*/ 	.short	0x0380
        /*084e*/ 	.short	0x004d


	//----- nvinfo : EIATTR_SW_WAR
	.align		4
.L_126:
        /*0850*/ 	.byte	0x04, 0x36
        /*0852*/ 	.short	(.L_128 - .L_127)
.L_127:
        /*0854*/ 	.word	0x00000008
.L_128:


//--------------------- .nv.info._ZN3cub18CUB_300001_SM_10006detail10radix_sort33DeviceRadixSortExclusiveSumKernelINS1_5radix10policy_hubIjNS0_8NullTypeEyE10Policy1000EyEEvPT0_ --------------------------
	.section	.nv.info._ZN3cub18CUB_300001_SM_10006detail10radix_sort33DeviceRadixSortExclusiveSumKernelINS1_5radix10policy_hubIjNS0_8NullTypeEyE10Policy1000EyEEvPT0_,"",@"SHT_CUDA_INFO"
	.sectionflags	@""
	.align	4


	//----- nvinfo : EIATTR_CUDA_API_VERSION
	.align		4
        /*0000*/ 	.byte	0x04, 0x37
        /*0002*/ 	.short	(.L_130 - .L_129)
.L_129:
        /*0004*/ 	.word	0x00000082


	//----- nvinfo : EIATTR_KPARAM_INFO
	.align		4
.L_130:
        /*0008*/ 	.byte	0x04, 0x17
        /*000a*/ 	.short	(.L_132 - .L_131)
.L_131:
        /*000c*/ 	.word	0x00000000
        /*0010*/ 	.short	0x0000
        /*0012*/ 	.short	0x0000
        /*0014*/ 	.byte	0x00, 0xf5, 0x21, 0x00


	//----- nvinfo : EIATTR_SPARSE_MMA_MASK
	.align		4
.L_132:
        /*0018*/ 	.byte	0x03, 0x50
        /*001a*/ 	.short	0x0000


	//----- nvinfo : EIATTR_MAXREG_COUNT
	.align		4
        /*001c*/ 	.byte	0x03, 0x1b
        /*001e*/ 	.short	0x00ff


	//----- nvinfo : EIATTR_NUM_BARRIERS
	.align		4
        /*0020*/ 	.byte	0x02, 0x4c
        /*0022*/ 	.byte	0x01
	.zero		1


	//----- nvinfo : EIATTR_MERCURY_ISA_VERSION
	.align		4
        /*0024*/ 	.byte	0x03, 0x5f
        /*0026*/ 	.short	0x0101


	//----- nvinfo : EIATTR_COOP_GROUP_MASK_REGIDS
	.align		4
        /*0028*/ 	.byte	0x04, 0x29
        /*002a*/ 	.short	(.L_134 - .L_133)


	//   ....[0]....
.L_133:
        /*002c*/ 	.word	0xffffffff


	//   ....[1]....
        /*0030*/ 	.word	0xffffffff


	//   ....[2]....
        /*0034*/ 	.word	0xffffffff


	//   ....[3]....
        /*0038*/ 	.word	0xffffffff


	//   ....[4]....
        /*003c*/ 	.word	0xffffffff


	//   ....[5]....
        /*0040*/ 	.word	0xffffffff


	//   ....[6]....
        /*0044*/ 	.word	0xffffffff


	//   ....[7]....
        /*0048*/ 	.word	0xffffffff


	//   ....[8]....
        /*004c*/ 	.word	0xffffffff


	//   ....[9]....
        /*0050*/ 	.word	0xffffffff


	//   ....[10]....
        /*0054*/ 	.word	0x05000015


	//   ....[11]....
        /*0058*/ 	.word	0x05000015


	//   ....[12]....
        /*005c*/ 	.word	0x05000015


	//   ....[13]....
        /*0060*/ 	.word	0x05000015


	//   ....[14]....
        /*0064*/ 	.word	0x05000015


	//   ....[15]....
        /*0068*/ 	.word	0x05000015


	//   ....[16]....
        /*006c*/ 	.word	0x05000015


	//   ....[17]....
        /*0070*/ 	.word	0x05000015


	//   ....[18]....
        /*0074*/ 	.word	0x05000015


	//   ....[19]....
        /*0078*/ 	.word	0x05000015


	//----- nvinfo : EIATTR_COOP_GROUP_INSTR_OFFSETS
	.align		4
.L_134:
        /*007c*/ 	.byte	0x04, 0x28
        /*007e*/ 	.short	(.L_136 - .L_135)


	//   ....[0]....
.L_135:
        /*0080*/ 	.word	0x00000250


	//   ....[1]....
        /*0084*/ 	.word	0x00000260


	//   ....[2]....
        /*0088*/ 	.word	0x000002a0


	//   ....[3]....
        /*008c*/ 	.word	0x000002c0


	//   ....[4]....
        /*0090*/ 	.word	0x00000310


	//   ....[5]....
        /*0094*/ 	.word	0x00000320


	//   ....[6]....
        /*0098*/ 	.word	0x00000360


	//   ....[7]....
        /*009c*/ 	.word	0x00000380


	//   ....[8]....
        /*00a0*/ 	.word	0x000003d0


	//   ....[9]....
        /*00a4*/ 	.word	0x000003e0


	//   ....[10]....
        /*00a8*/ 	.word	0x00000660


	//   ....[11]....
        /*00ac*/ 	.word	0x000006b0


	//   ....[12]....
        /*00b0*/ 	.word	0x00000740


	//   ....[13]....
        /*00b4*/ 	.word	0x00000790


	//   ....[14]....
        /*00b8*/ 	.word	0x00000820


	//   ....[15]....
        /*00bc*/ 	.word	0x00000870


	//   ....[16]....
        /*00c0*/ 	.word	0x00000900


	//   ....[17]....
        /*00c4*/ 	.word	0x00000950


	//   ....[18]....
        /*00c8*/ 	.word	0x000009e0


	//   ....[19]....
        /*00cc*/ 	.word	0x00000a30


	//----- nvinfo : EIATTR_VRC_CTA_INIT_COUNT
	.align		4
.L_136:
        /*00d0*/ 	.byte	0x02, 0x4a
	.zero		1
	.zero		1


	//----- nvinfo : EIATTR_EXIT_INSTR_OFFSETS
	.align		4
        /*00d4*/ 	.byte	0x04, 0x1c
        /*00d6*/ 	.short	(.L_138 - .L_137)


	//   ....[0]....
.L_137:
        /*00d8*/ 	.word	0x000005d0


	//   ....[1]....
        /*00dc*/ 	.word	0x00000600


	//----- nvinfo : EIATTR_CRS_STACK_SIZE
	.align		4
.L_138:
        /*00e0*/ 	.byte	0x04, 0x1e
        /*00e2*/ 	.short	(.L_140 - .L_139)
.L_139:
        /*00e4*/ 	.word	0x00000000


	//----- nvinfo : EIATTR_CBANK_PARAM_SIZE
	.align		4
.L_140:
        /*00e8*/ 	.byte	0x03, 0x19
        /*00ea*/ 	.short	0x0008


	//----- nvinfo : EIATTR_PARAM_CBANK
	.align		4
        /*00ec*/ 	.byte	0x04, 0x0a
        /*00ee*/ 	.short	(.L_142 - .L_141)
	.align		4
.L_141:
        /*00f0*/ 	.word	index@(.nv.constant0._ZN3cub18CUB_300001_SM_10006detail10radix_sort33DeviceRadixSortExclusiveSumKernelINS1_5radix10policy_hubIjNS0_8NullTypeEyE10Policy1000EyEEvPT0_)
        /*00f4*/ 	.short	0x0380
        /*00f6*/ 	.short	0x0008


	//----- nvinfo : EIATTR_SW_WAR
	.align		4
.L_142:
        /*00f8*/ 	.byte	0x04, 0x36
        /*00fa*/ 	.short	(.L_144 - .L_143)
.L_143:
        /*00fc*/ 	.word	0x00000008
.L_144:


//--------------------- .nv.info._ZN3cub18CUB_300001_SM_10006detail10radix_sort30DeviceRadixSortHistogramKernelINS1_5radix10policy_hubIjNS0_8NullTypeEyE10Policy1000ELNS0_9SortOrderE0EjyNS1_21identity_decomposer_tEEEvPT2_PKT1_SB_iiT3_ --------------------------
	.section	.nv.info._ZN3cub18CUB_300001_SM_10006detail10radix_sort30DeviceRadixSortHistogramKernelINS1_5radix10policy_hubIjNS0_8NullTypeEyE10Policy1000ELNS0_9SortOrderE0EjyNS1_21identity_decomposer_tEEEvPT2_PKT1_SB_iiT3_,"",@"SHT_CUDA_INFO"
	.sectionflags	@""
	.align	4


	//----- nvinfo : EIATTR_CUDA_API_VERSION
	.align		4
        /*0000*/ 	.byte	0x04, 0x37
        /*0002*/ 	.short	(.L_146 - .L_145)
.L_145:
        /*0004*/ 	.word	0x00000082


	//----- nvinfo : EIATTR_KPARAM_INFO
	.align		4
.L_146:
        /*0008*/ 	.byte	0x04, 0x17
        /*000a*/ 	.short	(.L_148 - .L_147)
.L_147:
        /*000c*/ 	.word	0x00000000
        /*0010*/ 	.short	0x0005
        /*0012*/ 	.short	0x0020
        /*0014*/ 	.byte	0x00, 0xf0, 0x05, 0x00


	//----- nvinfo : EIATTR_KPARAM_INFO
	.align		4
.L_148:
        /*0018*/ 	.byte	0x04, 0x17
        /*001a*/ 	.short	(.L_150 - .L_149)
.L_149:
        /*001c*/ 	.word	0x00000000
        /*0020*/ 	.short	0x0004
        /*0022*/ 	.short	0x001c
        /*0024*/ 	.byte	0x00, 0xf0, 0x11, 0x00


	//----- nvinfo : EIATTR_KPARAM_INFO
	.align		4
.L_150:
        /*0028*/ 	.byte	0x04, 0x17
        /*002a*/ 	.short	(.L_152 - .L_151)
.L_151:
        /*002c*/ 	.word	0x00000000
        /*0030*/ 	.short	0x0003
        /*0032*/ 	.short	0x0018
        /*0034*/ 	.byte	0x00, 0xf0, 0x11, 0x00


	//----- nvinfo : EIATTR_KPARAM_INFO
	.align		4
.L_152:
        /*0038*/ 	.byte	0x04, 0x17
        /*003a*/ 	.short	(.L_154 - .L_153)
.L_153:
        /*003c*/ 	.word	0x00000000
        /*0040*/ 	.short	0x0002
        /*0042*/ 	.short	0x0010
        /*0044*/ 	.byte	0x00, 0xf0, 0x21, 0x00


	//----- nvinfo : EIATTR_KPARAM_INFO
	.align		4
.L_154:
        /*0048*/ 	.byte	0x04, 0x17
        /*004a*/ 	.short	(.L_156 - .L_155)
.L_155:
        /*004c*/ 	.word	0x00000000
        /*0050*/ 	.short	0x0001
        /*0052*/ 	.short	0x0008
        /*0054*/ 	.byte	0x00, 0xf5, 0x21, 0x00


	//----- nvinfo : EIATTR_KPARAM_INFO
	.align		4
.L_156:
        /*0058*/ 	.byte	0x04, 0x17
        /*005a*/ 	.short	(.L_158 - .L_157)
.L_157:
        /*005c*/ 	.word	0x00000000
        /*0060*/ 	.short	0x0000
        /*0062*/ 	.short	0x0000
        /*0064*/ 	.byte	0x00, 0xf5, 0x21, 0x00


	//----- nvinfo : EIATTR_SPARSE_MMA_MASK
	.align		4
.L_158:
        /*0068*/ 	.byte	0x03, 0x50
        /*006a*/ 	.short	0x0000


	//----- nvinfo : EIATTR_MAXREG_COUNT
	.align		4
        /*006c*/ 	.byte	0x03, 0x1b
        /*006e*/ 	.short	0x00ff


	//----- nvinfo : EIATTR_NUM_BARRIERS
	.align		4
        /*0070*/ 	.byte	0x02, 0x4c
        /*0072*/ 	.byte	0x01
	.zero		1


	//----- nvinfo : EIATTR_MERCURY_ISA_VERSION
	.align		4
        /*0074*/ 	.byte	0x03, 0x5f
        /*0076*/ 	.short	0x0101


	//----- nvinfo : EIATTR_VRC_CTA_INIT_COUNT
	.align		4
        /*0078*/ 	.byte	0x02, 0x4a
	.zero		1
	.zero		1


	//----- nvinfo : EIATTR_EXIT_INSTR_OFFSETS
	.align		4
        /*007c*/ 	.byte	0x04, 0x1c
        /*007e*/ 	.short	(.L_160 - .L_159)


	//   ....[0]....
.L_159:
        /*0080*/ 	.word	0x00000040


	//   ....[1]....
        /*0084*/ 	.word	0x00002ec0


	//----- nvinfo : EIATTR_MAX_THREADS
	.align		4
.L_160:
        /*0088*/ 	.byte	0x04, 0x05
        /*008a*/ 	.short	(.L_162 - .L_161)
.L_161:
        /*008c*/ 	.word	0x00000080
        /*0090*/ 	.word	0x00000001
        /*0094*/ 	.word	0x00000001


	//----- nvinfo : EIATTR_CRS_STACK_SIZE
	.align		4
.L_162:
        /*0098*/ 	.byte	0x04, 0x1e
        /*009a*/ 	.short	(.L_164 - .L_163)
.L_163:
        /*009c*/ 	.word	0x00000000


	//----- nvinfo : EIATTR_CBANK_PARAM_SIZE
	.align		4
.L_164:
        /*00a0*/ 	.byte	0x03, 0x19
        /*00a2*/ 	.short	0x0021


	//----- nvinfo : EIATTR_PARAM_CBANK
	.align		4
        /*00a4*/ 	.byte	0x04, 0x0a
        /*00a6*/ 	.short	(.L_166 - .L_165)
	.align		4
.L_165:
        /*00a8*/ 	.word	index@(.nv.constant0._ZN3cub18CUB_300001_SM_10006detail10radix_sort30DeviceRadixSortHistogramKernelINS1_5radix10policy_hubIjNS0_8NullTypeEyE10Policy1000ELNS0_9SortOrderE0EjyNS1_21identity_decomposer_tEEEvPT2_PKT1_SB_iiT3_)
        /*00ac*/ 	.short	0x0380
        /*00ae*/ 	.short	0x0021


	//----- nvinfo : EIATTR_SW_WAR
	.align		4
.L_166:
        /*00b0*/ 	.byte	0x04, 0x36
        /*00b2*/ 	.short	(.L_168 - .L_167)
.L_167:
        /*00b4*/ 	.word	0x00000008
.L_168:


//--------------------- .nv.info._ZN3cub18CUB_300001_SM_10006detail10radix_sort31DeviceRadixSortSingleTileKernelINS1_5radix10policy_hubIjNS0_8NullTypeEyE10Policy1000ELNS0_9SortOrderE0EjS6_yNS1_21identity_decomposer_tEEEvPKT1_PSB_PKT2_PSF_T3_iiT4_ --------------------------
	.section	.nv.info._ZN3cub18CUB_300001_SM_10006detail10radix_sort31DeviceRadixSortSingleTileKernelINS1_5radix10policy_hubIjNS0_8NullTypeEyE10Policy1000ELNS0_9SortOrderE0EjS6_yNS1_21identity_decomposer_tEEEvPKT1_PSB_PKT2_PSF_T3_iiT4_,"",@"SHT_CUDA_INFO"
	.sectionflags	@""
	.align	4


	//----- nvinfo : EIATTR_CUDA_API_VERSION
	.align		4
        /*0000*/ 	.byte	0x04, 0x37
        /*0002*/ 	.short	(.L_170 - .L_169)
.L_169:
        /*0004*/ 	.word	0x00000082


	//----- nvinfo : EIATTR_KPARAM_INFO
	.align		4
.L_170:
        /*0008*/ 	.byte	0x04, 0x17
        /*000a*/ 	.short	(.L_172 - .L_171)
.L_171:
        /*000c*/ 	.word	0x00000000
        /*0010*/ 	.short	0x0007
        /*0012*/ 	.short	0x0030
        /*0014*/ 	.byte	0x00, 0xf0, 0x05, 0x00


	//----- nvinfo : EIATTR_KPARAM_INFO
	.align		4
.L_172:
        /*0018*/ 	.byte	0x04, 0x17
        /*001a*/ 	.short	(.L_174 - .L_173)
.L_173:
        /*001c*/ 	.word	0x00000000
        /*0020*/ 	.short	0x0006
        /*0022*/ 	.short	0x002c
        /*0024*/ 	.byte	0x00, 0xf0, 0x11, 0x00


	//----- nvinfo : EIATTR_KPARAM_INFO
	.align		4
.L_174:
        /*0028*/ 	.byte	0x04, 0x17
        /*002a*/ 	.short	(.L_176 - .L_175)
.L_175:
        /*002c*/ 	.word	0x00000000
        /*0030*/ 	.short	0x0005
        /*0032*/ 	.short	0x0028
        /*0034*/ 	.byte	0x00, 0xf0, 0x11, 0x00


	//----- nvinfo : EIATTR_KPARAM_INFO
	.align		4
.L_176:
        /*0038*/ 	.byte	0x04, 0x17
        /*003a*/ 	.short	(.L_178 - .L_177)
.L_177:
        /*003c*/ 	.word	0x00000000
        /*0040*/ 	.short	0x0004
        /*0042*/ 	.short	0x0020
        /*0044*/ 	.byte	0x00, 0xf0, 0x21, 0x00


	//----- nvinfo : EIATTR_KPARAM_INFO
	.align		4
.L_178:
        /*0048*/ 	.byte	0x04, 0x17
        /*004a*/ 	.short	(.L_180 - .L_179)
.L_179:
        /*004c*/ 	.word	0x00000000
        /*0050*/ 	.short	0x0003
        /*0052*/ 	.short	0x0018
        /*0054*/ 	.byte	0x00, 0xf5, 0x21, 0x00


	//----- nvinfo : EIATTR_KPARAM_INFO
	.align		4
.L_180:
        /*0058*/ 	.byte	0x04, 0x17
        /*005a*/ 	.short	(.L_182 - .L_181)
.L_181:
        /*005c*/ 	.word	0x00000000
        /*0060*/ 	.short	0x0002
        /*0062*/ 	.short	0x0010
        /*0064*/ 	.byte	0x00, 0xf5, 0x21, 0x00


	//----- nvinfo : EIATTR_KPARAM_INFO
	.align		4
.L_182:
        /*0068*/ 	.byte	0x04, 0x17
        /*006a*/ 	.short	(.L_184 - .L_183)
.L_183:
        /*006c*/ 	.word	0x00000000
        /*0070*/ 	.short	0x0001
        /*0072*/ 	.short	0x0008
        /*0074*/ 	.byte	0x00, 0xf5, 0x21, 0x00


	//----- nvinfo : EIATTR_KPARAM_INFO
	.align		4
.L_184:
        /*0078*/ 	.byte	0x04, 0x17
        /*007a*/ 	.short	(.L_186 - .L_185)
.L_185:
        /*007c*/ 	.word	0x00000000
        /*0080*/ 	.short	0x0000
        /*0082*/ 	.short	0x0000
        /*0084*/ 	.byte	0x00, 0xf5, 0x21, 0x00


	//----- nvinfo : EIATTR_SPARSE_MMA_MASK
	.align		4
.L_186:
        /*0088*/ 	.byte	0x03, 0x50
        /*008a*/ 	.short	0x0000


	//----- nvinfo : EIATTR_MAXREG_COUNT
	.align		4
        /*008c*/ 	.byte	0x03, 0x1b
        /*008e*/ 	.short	0x00ff


	//----- nvinfo : EIATTR_NUM_BARRIERS
	.align		4
        /*0090*/ 	.byte	0x02, 0x4c
        /*0092*/ 	.byte	0x01
	.zero		1


	//----- nvinfo : EIATTR_MERCURY_ISA_VERSION
	.align		4
        /*0094*/ 	.byte	0x03, 0x5f
        /*0096*/ 	.short	0x0101


	//----- nvinfo : EIATTR_COOP_GROUP_MASK_REGIDS
	.align		4
        /*0098*/ 	.byte	0x04, 0x29
        /*009a*/ 	.short	(.L_188 - .L_187)


	//   ....[0]....
.L_187:
        /*009c*/ 	.word	0xffffffff


	//   ....[1]....
        /*00a0*/ 	.word	0xffffffff


	//   ....[2]....
        /*00a4*/ 	.word	0xffffffff


	//   ....[3]....
        /*00a8*/ 	.word	0xffffffff


	//   ....[4]....
        /*00ac*/ 	.word	0xffffffff


	//----- nvinfo : EIATTR_COOP_GROUP_INSTR_OFFSETS
	.align		4
.L_188:
        /*00b0*/ 	.byte	0x04, 0x28
        /*00b2*/ 	.short	(.L_190 - .L_189)


	//   ....[0]....
.L_189:
        /*00b4*/ 	.word	0x000018c0


	//   ....[1]....
        /*00b8*/ 	.word	0x000018e0


	//   ....[2]....
        /*00bc*/ 	.word	0x00001900


	//   ....[3]....
        /*00c0*/ 	.word	0x00001920


	//   ....[4]....
        /*00c4*/ 	.word	0x00001940


	//----- nvinfo : EIATTR_VRC_CTA_INIT_COUNT
	.align		4
.L_190:
        /*00c8*/ 	.byte	0x02, 0x4a
	.zero		1
	.zero		1


	//----- nvinfo : EIATTR_EXIT_INSTR_OFFSETS
	.align		4
        /*00cc*/ 	.byte	0x04, 0x1c
        /*00ce*/ 	.short	(.L_192 - .L_191)


	//   ....[0]....
.L_191:
        /*00d0*/ 	.word	0x00002e90


	//   ....[1]....
        /*00d4*/ 	.word	0x00002ec0


	//----- nvinfo : EIATTR_MAX_THREADS
	.align		4
.L_192:
        /*00d8*/ 	.byte	0x04, 0x05
        /*00da*/ 	.short	(.L_194 - .L_193)
.L_193:
        /*00dc*/ 	.word	0x00000100
        /*00e0*/ 	.word	0x00000001
        /*00e4*/ 	.word	0x00000001


	//----- nvinfo : EIATTR_CBANK_PARAM_SIZE
	.align		4
.L_194:
        /*00e8*/ 	.byte	0x03, 0x19
        /*00ea*/ 	.short	0x0031


	//----- nvinfo : EIATTR_PARAM_CBANK
	.align		4
        /*00ec*/ 	.byte	0x04, 0x0a
        /*00ee*/ 	.short	(.L_196 - .L_195)
	.align		4
.L_195:
        /*00f0*/ 	.word	index@(.nv.constant0._ZN3cub18CUB_300001_SM_10006detail10radix_sort31DeviceRadixSortSingleTileKernelINS1_5radix10policy_hubIjNS0_8NullTypeEyE10Policy1000ELNS0_9SortOrderE0EjS6_yNS1_21identity_decomposer_tEEEvPKT1_PSB_PKT2_PSF_T3_iiT4_)
        /*00f4*/ 	.short	0x0380
        /*00f6*/ 	.short	0x0031


	//----- nvinfo : EIATTR_SW_WAR
	.align		4
.L_196:
        /*00f8*/ 	.byte	0x04, 0x36
        /*00fa*/ 	.short	(.L_198 - .L_197)
.L_197:
        /*00fc*/ 	.word	0x00000008
.L_198:


//--------------------- .nv.info._ZN3cub18CUB_300001_SM_10006detail11EmptyKernelIvEEvv --------------------------
	.section	.nv.info._ZN3cub18CUB_300001_SM_10006detail11EmptyKernelIvEEvv,"",@"SHT_CUDA_INFO"
	.sectionflags	@""
	.align	4


	//----- nvinfo : EIATTR_CUDA_API_VERSION
	.align		4
        /*0000*/ 	.byte	0x04, 0x37
        /*0002*/ 	.short	(.L_200 - .L_199)
.L_199:
        /*0004*/ 	.word	0x00000082


	//----- nvinfo : EIATTR_SPARSE_MMA_MASK
	.align		4
.L_200:
        /*0008*/ 	.byte	0x03, 0x50
        /*000a*/ 	.short	0x0000


	//----- nvinfo : EIATTR_MAXREG_COUNT
	.align		4
        /*000c*/ 	.byte	0x03, 0x1b
        /*000e*/ 	.short	0x00ff


	//----- nvinfo : EIATTR_MERCURY_ISA_VERSION
	.align		4
        /*0010*/ 	.byte	0x03, 0x5f
        /*0012*/ 	.short	0x0101


	//----- nvinfo : EIATTR_VRC_CTA_INIT_COUNT
	.align		4
        /*0014*/ 	.byte	0x02, 0x4a
	.zero		1
	.zero		1


	//----- nvinfo : EIATTR_EXIT_INSTR_OFFSETS
	.align		4
        /*0018*/ 	.byte	0x04, 0x1c
        /*001a*/ 	.short	(.L_202 - .L_201)


	//   ....[0]....
.L_201:
        /*001c*/ 	.word	0x00000010


	//----- nvinfo : EIATTR_SW_WAR
	.align		4
.L_202:
        /*0020*/ 	.byte	0x04, 0x36
        /*0022*/ 	.short	(.L_204 - .L_203)
.L_203:
        /*0024*/ 	.word	0x00000008
.L_204:


//--------------------- .nv.info._Z13small_bitonicILi1024EEvPji --------------------------
	.section	.nv.info._Z13small_bitonicILi1024EEvPji,"",@"SHT_CUDA_INFO"
	.sectionflags	@""
	.align	4


	//----- nvinfo : EIATTR_CUDA_API_VERSION
	.align		4
        /*0000*/ 	.byte	0x04, 0x37
        /*0002*/ 	.short	(.L_206 - .L_205)
.L_205:
        /*0004*/ 	.word	0x00000082


	//----- nvinfo : EIATTR_KPARAM_INFO
	.align		4
.L_206:
        /*0008*/ 	.byte	0x04, 0x17
        /*000a*/ 	.short	(.L_208 - .L_207)
.L_207:
        /*000c*/ 	.word	0x00000000
        /*0010*/ 	.short	0x0001
        /*0012*/ 	.short	0x0008
        /*0014*/ 	.byte	0x00, 0xf0, 0x11, 0x00


	//----- nvinfo : EIATTR_KPARAM_INFO
	.align		4
.L_208:
        /*0018*/ 	.byte	0x04, 0x17
        /*001a*/ 	.short	(.L_210 - .L_209)
.L_209:
        /*001c*/ 	.word	0x00000000
        /*0020*/ 	.short	0x0000
        /*0022*/ 	.short	0x0000
        /*0024*/ 	.byte	0x00, 0xf5, 0x21, 0x00


	//----- nvinfo : EIATTR_SPARSE_MMA_MASK
	.align		4
.L_210:
        /*0028*/ 	.byte	0x03, 0x50
        /*002a*/ 	.short	0x0000


	//----- nvinfo : EIATTR_MAXREG_COUNT
	.align		4
        /*002c*/ 	.byte	0x03, 0x1b
        /*002e*/ 	.short	0x00ff


	//----- nvinfo : EIATTR_NUM_BARRIERS
	.align		4
        /*0030*/ 	.byte	0x02, 0x4c
        /*0032*/ 	.byte	0x01
	.zero		1


	//----- nvinfo : EIATTR_MERCURY_ISA_VERSION
	.align		4
        /*0034*/ 	.byte	0x03, 0x5f
        /*0036*/ 	.short	0x0101


	//----- nvinfo : EIATTR_VRC_CTA_INIT_COUNT
	.align		4
        /*0038*/ 	.byte	0x02, 0x4a
	.zero		1
	.zero		1


	//----- nvinfo : EIATTR_EXIT_INSTR_OFFSETS
	.align		4
        /*003c*/ 	.byte	0x04, 0x1c
        /*003e*/ 	.short	(.L_212 - .L_211)


	//   ....[0]....
.L_211:
        /*0040*/ 	.word	0x00002680


	//   ....[1]....
        /*0044*/ 	.word	0x000026b0


	//----- nvinfo : EIATTR_CRS_STACK_SIZE
	.align		4
.L_212:
        /*0048*/ 	.byte	0x04, 0x1e
        /*004a*/ 	.short	(.L_214 - .L_213)
.L_213:
        /*004c*/ 	.word	0x00000000


	//----- nvinfo : EIATTR_CBANK_PARAM_SIZE
	.align		4
.L_214:
        /*0050*/ 	.byte	0x03, 0x19
        /*0052*/ 	.short	0x000c


	//----- nvinfo : EIATTR_PARAM_CBANK
	.align		4
        /*0054*/ 	.byte	0x04, 0x0a
        /*0056*/ 	.short	(.L_216 - .L_215)
	.align		4
.L_215:
        /*0058*/ 	.word	index@(.nv.constant0._Z13small_bitonicILi1024EEvPji)
        /*005c*/ 	.short	0x0380
        /*005e*/ 	.short	0x000c


	//----- nvinfo : EIATTR_SW_WAR
	.align		4
.L_216:
        /*0060*/ 	.byte	0x04, 0x36
        /*0062*/ 	.short	(.L_218 - .L_217)
.L_217:
        /*0064*/ 	.word	0x00000008
.L_218:


//--------------------- .nv.info._Z16partition_kernelPjS_Piij --------------------------
	.section	.nv.info._Z16partition_kernelPjS_Piij,"",@"SHT_CUDA_INFO"
	.sectionflags	@""
	.align	4


	//----- nvinfo : EIATTR_CUDA_API_VERSION
	.align		4
        /*0000*/ 	.byte	0x04, 0x37
        /*0002*/ 	.short	(.L_220 - .L_219)
.L_219:
        /*0004*/ 	.word	0x00000082


	//----- nvinfo : EIATTR_KPARAM_INFO
	.align		4
.L_220:
        /*0008*/ 	.byte	0x04, 0x17
        /*000a*/ 	.short	(.L_222 - .L_221)
.L_221:
        /*000c*/ 	.word	0x00000000
        /*0010*/ 	.short	0x0004
        /*0012*/ 	.short	0x001c
        /*0014*/ 	.byte	0x00, 0xf0, 0x11, 0x00


	//----- nvinfo : EIATTR_KPARAM_INFO
	.align		4
.L_222:
        /*0018*/ 	.byte	0x04, 0x17
        /*001a*/ 	.short	(.L_224 - .L_223)
.L_223:
        /*001c*/ 	.word	0x00000000
        /*0020*/ 	.short	0x0003
        /*0022*/ 	.short	0x0018
        /*0024*/ 	.byte	0x00, 0xf0, 0x11, 0x00


	//----- nvinfo : EIATTR_KPARAM_INFO
	.align		4
.L_224:
        /*0028*/ 	.byte	0x04, 0x17
        /*002a*/ 	.short	(.L_226 - .L_225)
.L_225:
        /*002c*/ 	.word	0x00000000
        /*0030*/ 	.short	0x0002
        /*0032*/ 	.short	0x0010
        /*0034*/ 	.byte	0x00, 0xf5, 0x21, 0x00


	//----- nvinfo : EIATTR_KPARAM_INFO
	.align		4
.L_226:
        /*0038*/ 	.byte	0x04, 0x17
        /*003a*/ 	.short	(.L_228 - .L_227)
.L_227:
        /*003c*/ 	.word	0x00000000
        /*0040*/ 	.short	0x0001
        /*0042*/ 	.short	0x0008
        /*0044*/ 	.byte	0x00, 0xf5, 0x21, 0x00


	//----- nvinfo : EIATTR_KPARAM_INFO
	.align		4
.L_228:
        /*0048*/ 	.byte	0x04, 0x17
        /*004a*/ 	.short	(.L_230 - .L_229)
.L_229:
        /*004c*/ 	.word	0x00000000
        /*0050*/ 	.short	0x0000
        /*0052*/ 	.short	0x0000
        /*0054*/ 	.byte	0x00, 0xf5, 0x21, 0x00


	//----- nvinfo : EIATTR_SPARSE_MMA_MASK
	.align		4
.L_230:
        /*0058*/ 	.byte	0x03, 0x50
        /*005a*/ 	.short	0x0000


	//----- nvinfo : EIATTR_MAXREG_COUNT
	.align		4
        /*005c*/ 	.byte	0x03, 0x1b
        /*005e*/ 	.short	0x00ff


	//----- nvinfo : EIATTR_NUM_BARRIERS
	.align		4
        /*0060*/ 	.byte	0x02, 0x4c
        /*0062*/ 	.byte	0x01
	.zero		1


	//----- nvinfo : EIATTR_MERCURY_ISA_VERSION
	.align		4
        /*0064*/ 	.byte	0x03, 0x5f
        /*0066*/ 	.short	0x0101


	//----- nvinfo : EIATTR_COOP_GROUP_MASK_REGIDS
	.align		4
        /*0068*/ 	.byte	0x04, 0x29
        /*006a*/ 	.short	(.L_232 - .L_231)


	//   ....[0]....
.L_231:
        /*006c*/ 	.word	0xffffffff


	//----- nvinfo : EIATTR_COOP_GROUP_INSTR_OFFSETS
	.align		4
.L_232:
        /*0070*/ 	.byte	0x04, 0x28
        /*0072*/ 	.short	(.L_234 - .L_233)


	//   ....[0]....
.L_233:
        /*0074*/ 	.word	0x00000190


	//----- nvinfo : EIATTR_VRC_CTA_INIT_COUNT
	.align		4
.L_234:
        /*0078*/ 	.byte	0x02, 0x4a
	.zero		1
	.zero		1


	//----- nvinfo : EIATTR_EXIT_INSTR_OFFSETS
	.align		4
        /*007c*/ 	.byte	0x04, 0x1c
        /*007e*/ 	.short	(.L_236 - .L_235)


	//   ....[0]....
.L_235:
        /*0080*/ 	.word	0x000006b0


	//   ....[1]....
        /*0084*/ 	.word	0x00000730


	//----- nvinfo : EIATTR_CRS_STACK_SIZE
	.align		4
.L_236:
        /*0088*/ 	.byte	0x04, 0x1e
        /*008a*/ 	.short	(.L_238 - .L_237)
.L_237:
        /*008c*/ 	.word	0x00000000


	//----- nvinfo : EIATTR_CBANK_PARAM_SIZE
	.align		4
.L_238:
        /*0090*/ 	.byte	0x03, 0x19
        /*0092*/ 	.short	0x0020


	//----- nvinfo : EIATTR_PARAM_CBANK
	.align		4
        /*0094*/ 	.byte	0x04, 0x0a
        /*0096*/ 	.short	(.L_240 - .L_239)
	.align		4
.L_239:
        /*0098*/ 	.word	index@(.nv.constant0._Z16partition_kernelPjS_Piij)
        /*009c*/ 	.short	0x0380
        /*009e*/ 	.short	0x0020


	//----- nvinfo : EIATTR_SW_WAR
	.align		4
.L_240:
        /*00a0*/ 	.byte	0x04, 0x36
        /*00a2*/ 	.short	(.L_242 - .L_241)
.L_241:
        /*00a4*/ 	.word	0x00000008
.L_242:


//--------------------- .nv.callgraph             --------------------------
	.section	.nv.callgraph,"",@"SHT_CUDA_CALLGRAPH"
	.align	4
	.sectionentsize	8
	.align		4
        /*0000*/ 	.word	0x00000000
	.align		4
        /*0004*/ 	.word	0xffffffff
	.align		4
        /*0008*/ 	.word	0x00000000
	.align		4
        /*000c*/ 	.word	0xfffffffe
	.align		4
        /*0010*/ 	.word	0x00000000
	.align		4
        /*0014*/ 	.word	0xfffffffd
	.align		4
        /*0018*/ 	.word	0x00000000
	.align		4
        /*001c*/ 	.word	0xfffffffc


//--------------------- .nv.constant4             --------------------------
	.section	.nv.constant4,"a",@progbits
	.align	8
	.align		8
.nv.constant4:
        /*0000*/ 	.dword	_ZN34_INTERNAL_d8c03e5a_4_k_cu_fe4664fe4cuda3std3__45__cpo5beginE
	.align		8
        /*0008*/ 	.dword	_ZN34_INTERNAL_d8c03e5a_4_k_cu_fe4664fe4cuda3std3__45__cpo3endE
	.align		8
        /*0010*/ 	.dword	_ZN34_INTERNAL_d8c03e5a_4_k_cu_fe4664fe4cuda3std3__45__cpo6cbeginE
	.align		8
        /*0018*/ 	.dword	_ZN34_INTERNAL_d8c03e5a_4_k_cu_fe4664fe4cuda3std3__45__cpo4cendE
	.align		8
        /*0020*/ 	.dword	_ZN34_INTERNAL_d8c03e5a_4_k_cu_fe4664fe4cuda3std3__45__cpo6rbeginE
	.align		8
        /*0028*/ 	.dword	_ZN34_INTERNAL_d8c03e5a_4_k_cu_fe4664fe4cuda3std3__45__cpo4rendE
	.align		8
        /*0030*/ 	.dword	_ZN34_INTERNAL_d8c03e5a_4_k_cu_fe4664fe4cuda3std3__45__cpo7crbeginE
	.align		8
        /*0038*/ 	.dword	_ZN34_INTERNAL_d8c03e5a_4_k_cu_fe4664fe4cuda3std3__45__cpo5crendE
	.align		8
        /*0040*/ 	.dword	_ZN34_INTERNAL_d8c03e5a_4_k_cu_fe4664fe4cuda3std3__436_GLOBAL__N__d8c03e5a_4_k_cu_fe4664fe6ignoreE
	.align		8
        /*0048*/ 	.dword	_ZN34_INTERNAL_d8c03e5a_4_k_cu_fe4664fe4cuda3std3__419piecewise_constructE
	.align		8
        /*0050*/ 	.dword	_ZN34_INTERNAL_d8c03e5a_4_k_cu_fe4664fe4cuda3std3__48in_placeE
	.align		8
        /*0058*/ 	.dword	_ZN34_INTERNAL_d8c03e5a_4_k_cu_fe4664fe4cuda3std3__420unreachable_sentinelE
	.align		8
        /*0060*/ 	.dword	_ZN34_INTERNAL_d8c03e5a_4_k_cu_fe4664fe4cuda3std3__47nulloptE
	.align		8
        /*0068*/ 	.dword	_ZN34_INTERNAL_d8c03e5a_4_k_cu_fe4664fe4cuda3std3__48unexpectE
	.align		8
        /*0070*/ 	.dword	_ZN34_INTERNAL_d8c03e5a_4_k_cu_fe4664fe4cuda3std6ranges3__45__cpo4swapE
	.align		8
        /*0078*/ 	.dword	_ZN34_INTERNAL_d8c03e5a_4_k_cu_fe4664fe4cuda3std6ranges3__45__cpo9iter_moveE
	.align		8
        /*0080*/ 	.dword	_ZN34_INTERNAL_d8c03e5a_4_k_cu_fe4664fe4cuda3std6ranges3__45__cpo5beginE
	.align		8
        /*0088*/ 	.dword	_ZN34_INTERNAL_d8c03e5a_4_k_cu_fe4664fe4cuda3std6ranges3__45__cpo3endE
	.align		8
        /*0090*/ 	.dword	_ZN34_INTERNAL_d8c03e5a_4_k_cu_fe4664fe4cuda3std6ranges3__45__cpo6cbeginE
	.align		8
        /*0098*/ 	.dword	_ZN34_INTERNAL_d8c03e5a_4_k_cu_fe4664fe4cuda3std6ranges3__45__cpo4cendE
	.align		8
        /*00a0*/ 	.dword	_ZN34_INTERNAL_d8c03e5a_4_k_cu_fe4664fe4cuda3std6ranges3__45__cpo7advanceE
	.align		8
        /*00a8*/ 	.dword	_ZN34_INTERNAL_d8c03e5a_4_k_cu_fe4664fe4cuda3std6ranges3__45__cpo9iter_swapE
	.align		8
        /*00b0*/ 	.dword	_ZN34_INTERNAL_d8c03e5a_4_k_cu_fe4664fe4cuda3std6ranges3__45__cpo4nextE
	.align		8
        /*00b8*/ 	.dword	_ZN34_INTERNAL_d8c03e5a_4_k_cu_fe4664fe4cuda3std6ranges3__45__cpo4prevE
	.align		8
        /*00c0*/ 	.dword	_ZN34_INTERNAL_d8c03e5a_4_k_cu_fe4664fe4cuda3std6ranges3__45__cpo4dataE
	.align		8
        /*00c8*/ 	.dword	_ZN34_INTERNAL_d8c03e5a_4_k_cu_fe4664fe4cuda3std6ranges3__45__cpo5cdataE
	.align		8
        /*00d0*/ 	.dword	_ZN34_INTERNAL_d8c03e5a_4_k_cu_fe4664fe4cuda3std6ranges3__45__cpo4sizeE
	.align		8
        /*00d8*/ 	.dword	_ZN34_INTERNAL_d8c03e5a_4_k_cu_fe4664fe4cuda3std6ranges3__45__cpo5ssizeE
	.align		8
        /*00e0*/ 	.dword	_ZN34_INTERNAL_d8c03e5a_4_k_cu_fe4664fe4cuda3std6ranges3__45__cpo8distanceE
	.align		8
        /*00e8*/ 	.dword	_ZN34_INTERNAL_d8c03e5a_4_k_cu_fe4664fe6thrust24THRUST_300001_SM_1000_NS8cuda_cub3parE
	.align		8
        /*00f0*/ 	.dword	_ZN34_INTERNAL_d8c03e5a_4_k_cu_fe4664fe6thrust24THRUST_300001_SM_1000_NS8cuda_cub10par_nosyncE
	.align		8
        /*00f8*/ 	.dword	_ZN34_INTERNAL_d8c03e5a_4_k_cu_fe4664fe6thrust24THRUST_300001_SM_1000_NS6system6detail10sequential3seqE
	.align		8
        /*0100*/ 	.dword	_ZN34_INTERNAL_d8c03e5a_4_k_cu_fe4664fe6thrust24THRUST_300001_SM_1000_NS6system3cpp3parE
	.align		8
        /*0108*/ 	.dword	_ZN34_INTERNAL_d8c03e5a_4_k_cu_fe4664fe6thrust24THRUST_300001_SM_1000_NS12placeholders2_1E
	.align		8
        /*0110*/ 	.dword	_ZN34_INTERNAL_d8c03e5a_4_k_cu_fe4664fe6thrust24THRUST_300001_SM_1000_NS12placeholders2_2E
	.align		8
        /*0118*/ 	.dword	_ZN34_INTERNAL_d8c03e5a_4_k_cu_fe4664fe6thrust24THRUST_300001_SM_1000_NS12placeholders2_3E
	.align		8
        /*0120*/ 	.dword	_ZN34_INTERNAL_d8c03e5a_4_k_cu_fe4664fe6thrust24THRUST_300001_SM_1000_NS12placeholders2_4E
	.align		8
        /*0128*/ 	.dword	_ZN34_INTERNAL_d8c03e5a_4_k_cu_fe4664fe6thrust24THRUST_300001_SM_1000_NS12placeholders2_5E
	.align		8
        /*0130*/ 	.dword	_ZN34_INTERNAL_d8c03e5a_4_k_cu_fe4664fe6thrust24THRUST_300001_SM_1000_NS12placeholders2_6E
	.align		8
        /*0138*/ 	.dword	_ZN34_INTERNAL_d8c03e5a_4_k_cu_fe4664fe6thrust24THRUST_300001_SM_1000_NS12placeholders2_7E
	.align		8
        /*0140*/ 	.dword	_ZN34_INTERNAL_d8c03e5a_4_k_cu_fe4664fe6thrust24THRUST_300001_SM_1000_NS12placeholders2_8E
	.align		8
        /*0148*/ 	.dword	_ZN34_INTERNAL_d8c03e5a_4_k_cu_fe4664fe6thrust24THRUST_300001_SM_1000_NS12placeholders2_9E
	.align		8
        /*0150*/ 	.dword	_ZN34_INTERNAL_d8c03e5a_4_k_cu_fe4664fe6thrust24THRUST_300001_SM_1000_NS12placeholders3_10E
	.align		8
        /*0158*/ 	.dword	_ZN34_INTERNAL_d8c03e5a_4_k_cu_fe4664fe6thrust24THRUST_300001_SM_1000_NS3seqE
	.align		8
        /*0160*/ 	.dword	_ZN34_INTERNAL_d8c03e5a_4_k_cu_fe4664fe6thrust24THRUST_300001_SM_1000_NS6deviceE


//--------------------- .text._ZN3cub18CUB_300001_SM_10006detail10radix_sort29DeviceRadixSortOnesweepKernelINS1_5radix10policy_hubIjNS0_8NullTypeEyE10Policy1000ELNS0_9SortOrderE0EjS6_yiiNS1_21identity_decomposer_tEEEvPT5_SC_PT3_PKSD_PT1_PKSH_PT2_PKSL_T4_iiT6_ --------------------------
	.section	.text._ZN3cub18CUB_300001_SM_10006detail10radix_sort29DeviceRadixSortOnesweepKernelINS1_5radix10policy_hubIjNS0_8NullTypeEyE10Policy1000ELNS0_9SortOrderE0EjS6_yiiNS1_21identity_decomposer_tEEEvPT5_SC_PT3_PKSD_PT1_PKSH_PT2_PKSL_T4_iiT6_,"ax",@progbits
	.align	128
        .global         _ZN3cub18CUB_300001_SM_10006detail10radix_sort29DeviceRadixSortOnesweepKernelINS1_5radix10policy_hubIjNS0_8NullTypeEyE10Policy1000ELNS0_9SortOrderE0EjS6_yiiNS1_21identity_decomposer_tEEEvPT5_SC_PT3_PKSD_PT1_PKSH_PT2_PKSL_T4_iiT6_
        .type           _ZN3cub18CUB_300001_SM_10006detail10radix_sort29DeviceRadixSortOnesweepKernelINS1_5radix10policy_hubIjNS0_8NullTypeEyE10Policy1000ELNS0_9SortOrderE0EjS6_yiiNS1_21identity_decomposer_tEEEvPT5_SC_PT3_PKSD_PT1_PKSH_PT2_PKSL_T4_iiT6_,@function
        .size           _ZN3cub18CUB_300001_SM_10006detail10radix_sort29DeviceRadixSortOnesweepKernelINS1_5radix10policy_hubIjNS0_8NullTypeEyE10Policy1000ELNS0_9SortOrderE0EjS6_yiiNS1_21identity_decomposer_tEEEvPT5_SC_PT3_PKSD_PT1_PKSH_PT2_PKSL_T4_iiT6_,(.L_x_344 - _ZN3cub18CUB_300001_SM_10006detail10radix_sort29DeviceRadixSortOnesweepKernelINS1_5radix10policy_hubIjNS0_8NullTypeEyE10Policy1000ELNS0_9SortOrderE0EjS6_yiiNS1_21identity_decomposer_tEEEvPT5_SC_PT3_PKSD_PT1_PKSH_PT2_PKSL_T4_iiT6_)
        .other          _ZN3cub18CUB_300001_SM_10006detail10radix_sort29DeviceRadixSortOnesweepKernelINS1_5radix10policy_hubIjNS0_8NullTypeEyE10Policy1000ELNS0_9SortOrderE0EjS6_yiiNS1_21identity_decomposer_tEEEvPT5_SC_PT3_PKSD_PT1_PKSH_PT2_PKSL_T4_iiT6_,@"STO_CUDA_ENTRY STV_DEFAULT"
_ZN3cub18CUB_300001_SM_10006detail10radix_sort29DeviceRadixSortOnesweepKernelINS1_5radix10policy_hubIjNS0_8NullTypeEyE10Policy1000ELNS0_9SortOrderE0EjS6_yiiNS1_21identity_decomposer_tEEEvPT5_SC_PT3_PKSD_PT1_PKSH_PT2_PKSL_T4_iiT6_:
.text._ZN3cub18CUB_300001_SM_10006detail10radix_sort29DeviceRadixSortOnesweepKernelINS1_5radix10policy_hubIjNS0_8NullTypeEyE10Policy1000ELNS0_9SortOrderE0EjS6_yiiNS1_21identity_decomposer_tEEEvPT5_SC_PT3_PKSD_PT1_PKSH_PT2_PKSL_T4_iiT6_:
[----:B------:R-:W0:Y:S01]  /*0000*/  LDC R1, c[0x0][0x37c] ;  /* 0x0000df00ff017b82 */ /* 0x000e220000000800 */
[----:B------:R-:W1:Y:S01]  /*0010*/  S2R R39, SR_TID.X ;  /* 0x0000000000277919 */ /* 0x000e620000002100 */
[----:B------:R-:W-:Y:S01]  /*0020*/  MOV R73, 0x400 ;  /* 0x0000040000497802 */ /* 0x000fe20000000f00 */
[----:B------:R-:W2:Y:S01]  /*0030*/  LDCU.64 UR6, c[0x0][0x358] ;  /* 0x00006b00ff0677ac */ /* 0x000ea20008000a00 */
[----:B------:R-:W-:Y:S01]  /*0040*/  BSSY.RECONVERGENT B0, `(.L_x_0) ;  /* 0x000000d000007945 */ /* 0x000fe20003800200 */
[----:B------:R-:W3:Y:S01]  /*0050*/  S2R R0, SR_CgaCtaId ;  /* 0x0000000000007919 */ /* 0x000ee20000008800 */
[----:B0-----:R-:W-:Y:S01]  /*0060*/  VIADD R1, R1, 0xfffffff0 ;  /* 0xfffffff001017836 */ /* 0x001fe20000000000 */
[----:B-1----:R-:W-:Y:S02]  /*0070*/  ISETP.NE.AND P0, PT, R39, RZ, PT ;  /* 0x000000ff2700720c */ /* 0x002fe40003f05270 */
[----:B---3--:R-:W-:-:S11]  /*0080*/  LEA R73, R0, R73, 0x18 ;  /* 0x0000004900497211 */ /* 0x008fd600078ec0ff */
[----:B--2---:R-:W-:Y:S05]  /*0090*/  @P0 BRA `(.L_x_1) ;  /* 0x00000000001c0947 */ /* 0x004fea0003800000 */
[----:B------:R-:W0:Y:S01]  /*00a0*/  LDC.64 R2, c[0x0][0x388] ;  /* 0x0000e200ff027b82 */ /* 0x000e220000000a00 */
[----:B------:R-:W-:-:S05]  /*00b0*/  IMAD.MOV.U32 R5, RZ, RZ, 0x1 ;  /* 0x00000001ff057424 */ /* 0x000fca00078e00ff */
[----:B0-----:R-:W2:Y:S02]  /*00c0*/  ATOMG.E.ADD.STRONG.GPU PT, R2, desc[UR6][R2.64], R5 ;  /* 0x80000005020279a8 */ /* 0x001ea400081ef106 */
[----:B------:R-:W0:Y:S01]  /*00d0*/  S2UR UR5, SR_CgaCtaId ;  /* 0x00000000000579c3 */ /* 0x000e220000008800 */
[----:B------:R-:W-:Y:S02]  /*00e0*/  UMOV UR4, 0x400 ;  /* 0x0000040000047882 */ /* 0x000fe40000000000 */
[----:B0-----:R-:W-:-:S09]  /*00f0*/  ULEA UR4, UR5, UR4, 0x18 ;  /* 0x0000000405047291 */ /* 0x001fd2000f8ec0ff */
[----:B--2---:R0:W-:Y:S03]  /*0100*/  STS [UR4+0x7200], R2 ;  /* 0x00720002ff007988 */ /* 0x0041e60008000804 */
.L_x_1:
[----:B------:R-:W-:Y:S05]  /*0110*/  BSYNC.RECONVERGENT B0 ;  /* 0x0000000000007941 */ /* 0x000fea0003800200 */
.L_x_0:
[----:B------:R-:W-:Y:S06]  /*0120*/  BAR.SYNC.DEFER_BLOCKING 0x0 ;  /* 0x0000000000007b1d */ /* 0x000fec0000010000 */
[----:B------:R-:W1:Y:S01]  /*0130*/  LDCU UR4, c[0x0][0x3c0] ;  /* 0x00007800ff0477ac */ /* 0x000e620008000800 */
[----:B------:R-:W2:Y:S01]  /*0140*/  S2R R9, SR_LANEID ;  /* 0x0000000000097919 */ /* 0x000ea20000000000 */
[----:B------:R-:W0:Y:S02]  /*0150*/  LDS R72, [R73+0x7200] ;  /* 0x0072000049487984 */ /* 0x000e240000000800 */
[----:B0-----:R-:W-:-:S04]  /*0160*/  IMAD R2, R72, 0x1c80, RZ ;  /* 0x00001c8048027824 */ /* 0x001fc800078e02ff */
[----:B------:R-:W-:Y:S01]  /*0170*/  VIADD R0, R2, 0x1c80 ;  /* 0x00001c8002007836 */ /* 0x000fe20000000000 */
[----:B------:R-:W-:-:S04]  /*0180*/  SHF.R.S32.HI R6, RZ, 0x1f, R2 ;  /* 0x0000001fff067819 */ /* 0x000fc80000011402 */
[----:B-1----:R-:W-:Y:S02]  /*0190*/  ISETP.GT.AND P0, PT, R0, UR4, PT ;  /* 0x0000000400007c0c */ /* 0x002fe4000bf04270 */
[----:B------:R-:W-:-:S11]  /*01a0*/  SHF.R.U32.HI R0, RZ, 0x5, R39 ;  /* 0x00000005ff007819 */ /* 0x000fd60000011627 */
[----:B--2---:R-:W-:Y:S05]  /*01b0*/  @P0 BRA `(.L_x_2) ;  /* 0x0000000000700947 */ /* 0x004fea0003800000 */
[----:B------:R-:W0:Y:S01]  /*01c0*/  LDCU.64 UR4, c[0x0][0x3a8] ;  /* 0x00007500ff0477ac */ /* 0x000e220008000a00 */
[C---:B------:R-:W-:Y:S02]  /*01d0*/  LOP3.LUT R3, R39.reuse, 0x1f, RZ, 0xc0, !PT ;  /* 0x0000001f27037812 */ /* 0x040fe400078ec0ff */
[----:B------:R-:W-:-:S05]  /*01e0*/  LOP3.LUT R4, R39, 0x3e0, RZ, 0xc0, !PT ;  /* 0x000003e027047812 */ /* 0x000fca00078ec0ff */
[----:B------:R-:W-:-:S05]  /*01f0*/  IMAD R3, R4, 0x13, R3 ;  /* 0x0000001304037824 */ /* 0x000fca00078e0203 */
[----:B------:R-:W-:-:S05]  /*0200*/  IADD3 R3, P0, PT, R2, R3, RZ ;  /* 0x0000000302037210 */ /* 0x000fca0007f1e0ff */
[----:B------:R-:W-:Y:S01]  /*0210*/  IMAD.X R6, RZ, RZ, R6, P0 ;  /* 0x000000ffff067224 */ /* 0x000fe200000e0606 */
[----:B0-----:R-:W-:-:S04]  /*0220*/  LEA R2, P0, R3, UR4, 0x2 ;  /* 0x0000000403027c11 */ /* 0x001fc8000f8010ff */
[----:B------:R-:W-:-:S05]  /*0230*/  LEA.HI.X R3, R3, UR5, R6, 0x2, P0 ;  /* 0x0000000503037c11 */ /* 0x000fca00080f1406 */
[----:B------:R0:W5:Y:S04]  /*0240*/  LDG.E R71, desc[UR6][R2.64] ;  /* 0x0000000602477981 */ /* 0x000168000c1e1900 */
        /* <DEDUP_REMOVED lines=17> */
[----:B------:R0:W5:Y:S01]  /*0360*/  LDG.E R53, desc[UR6][R2.64+0x900] ;  /* 0x0009000602357981 */ /* 0x000162000c1e1900 */
[----:B------:R-:W-:Y:S05]  /*0370*/  BRA `(.L_x_3) ;  /* 0x0000000400507947 */ /* 0x000fea0003800000 */
.L_x_2:
[----:B------:R-:W0:Y:S01]  /*0380*/  LDCU.64 UR8, c[0x0][0x3a8] ;  /* 0x00007500ff0877ac */ /* 0x000e220008000a00 */
[C---:B------:R-:W-:Y:S01]  /*0390*/  LOP3.LUT R3, R39.reuse, 0x1f, RZ, 0xc0, !PT ;  /* 0x0000001f27037812 */ /* 0x040fe200078ec0ff */
[----:B------:R-:W-:Y:S01]  /*03a0*/  IMAD.MOV.U32 R71, RZ, RZ, -0x1 ;  /* 0xffffffffff477424 */ /* 0x000fe200078e00ff */
[----:B------:R-:W-:Y:S01]  /*03b0*/  LOP3.LUT R4, R39, 0x3e0, RZ, 0xc0, !PT ;  /* 0x000003e027047812 */ /* 0x000fe200078ec0ff */
[----:B------:R-:W-:Y:S02]  /*03c0*/  IMAD.MOV.U32 R69, RZ, RZ, -0x1 ;  /* 0xffffffffff457424 */ /* 0x000fe400078e00ff */
[----:B------:R-:W-:Y:S02]  /*03d0*/  IMAD.MOV.U32 R70, RZ, RZ, -0x1 ;  /* 0xffffffffff467424 */ /* 0x000fe400078e00ff */
[----:B------:R-:W-:Y:S01]  /*03e0*/  IMAD R11, R4, 0x13, R3 ;  /* 0x00000013040b7824 */ /* 0x000fe200078e0203 */
[----:B------:R-:W-:-:S03]  /*03f0*/  IADD3 R4, PT, PT, -R2, UR4, RZ ;  /* 0x0000000402047c10 */ /* 0x000fc6000fffe1ff */
[C---:B------:R-:W-:Y:S01]  /*0400*/  VIADD R3, R11.reuse, 0x20 ;  /* 0x000000200b037836 */ /* 0x040fe20000000000 */
[----:B------:R-:W-:Y:S01]  /*0410*/  IADD3 R8, P0, PT, R2, R11, RZ ;  /* 0x0000000b02087210 */ /* 0x000fe20007f1e0ff */
[C---:B------:R-:W-:Y:S01]  /*0420*/  VIADD R5, R11.reuse, 0x40 ;  /* 0x000000400b057836 */ /* 0x040fe20000000000 */
[CC--:B------:R-:W-:Y:S01]  /*0430*/  ISETP.GE.AND P1, PT, R11.reuse, R4.reuse, PT ;  /* 0x000000040b00720c */ /* 0x0c0fe20003f26270 */
[----:B------:R-:W-:Y:S01]  /*0440*/  VIADD R7, R11, 0x60 ;  /* 0x000000600b077836 */ /* 0x000fe20000000000 */
[-C--:B------:R-:W-:Y:S01]  /*0450*/  ISETP.GE.AND P2, PT, R3, R4.reuse, PT ;  /* 0x000000040300720c */ /* 0x080fe20003f46270 */
[----:B------:R-:W-:Y:S01]  /*0460*/  VIADD R3, R11, 0x80 ;  /* 0x000000800b037836 */ /* 0x000fe20000000000 */
[-C--:B------:R-:W-:Y:S01]  /*0470*/  ISETP.GE.AND P3, PT, R5, R4.reuse, PT ;  /* 0x000000040500720c */ /* 0x080fe20003f66270 */
[----:B------:R-:W-:Y:S01]  /*0480*/  VIADD R5, R11, 0xa0 ;  /* 0x000000a00b057836 */ /* 0x000fe20000000000 */
[-C--:B------:R-:W-:Y:S01]  /*0490*/  ISETP.GE.AND P4, PT, R7, R4.reuse, PT ;  /* 0x000000040700720c */ /* 0x080fe20003f86270 */
[----:B------:R-:W-:Y:S01]  /*04a0*/  IMAD.X R13, RZ, RZ, R6, P0 ;  /* 0x000000ffff0d7224 */ /* 0x000fe200000e0606 */
[----:B0-----:R-:W-:Y:S01]  /*04b0*/  LEA R2, P0, R8, UR8, 0x2 ;  /* 0x0000000808027c11 */ /* 0x001fe2000f8010ff */
[----:B------:R-:W-:Y:S01]  /*04c0*/  VIADD R7, R11, 0xc0 ;  /* 0x000000c00b077836 */ /* 0x000fe20000000000 */
[----:B------:R-:W-:-:S02]  /*04d0*/  ISETP.GE.AND P5, PT, R3, R4, PT ;  /* 0x000000040300720c */ /* 0x000fc40003fa6270 */
[-C--:B------:R-:W-:Y:S01]  /*04e0*/  ISETP.GE.AND P6, PT, R5, R4.reuse, PT ;  /* 0x000000040500720c */ /* 0x080fe20003fc6270 */
[----:B------:R-:W-:Y:S01]  /*04f0*/  VIADD R5, R11, 0xe0 ;  /* 0x000000e00b057836 */ /* 0x000fe20000000000 */
[----:B------:R-:W-:Y:S01]  /*0500*/  LEA.HI.X R3, R8, UR9, R13, 0x2, P0 ;  /* 0x0000000908037c11 */ /* 0x000fe200080f140d */
[----:B------:R-:W-:Y:S01]  /*0510*/  IMAD.MOV.U32 R68, RZ, RZ, -0x1 ;  /* 0xffffffffff447424 */ /* 0x000fe200078e00ff */
[-C--:B------:R-:W-:Y:S01]  /*0520*/  ISETP.GE.AND P0, PT, R7, R4.reuse, PT ;  /* 0x000000040700720c */ /* 0x080fe20003f06270 */
[----:B------:R-:W-:Y:S02]  /*0530*/  VIADD R7, R11, 0x100 ;  /* 0x000001000b077836 */ /* 0x000fe40000000000 */
[----:B------:R1:W5:Y:S01]  /*0540*/  @!P1 LDG.E R71, desc[UR6][R2.64] ;  /* 0x0000000602479981 */ /* 0x000362000c1e1900 */
[-C--:B------:R-:W-:Y:S01]  /*0550*/  ISETP.GE.AND P1, PT, R5, R4.reuse, PT ;  /* 0x000000040500720c */ /* 0x080fe20003f26270 */
[----:B------:R-:W-:Y:S02]  /*0560*/  VIADD R5, R11, 0x120 ;  /* 0x000001200b057836 */ /* 0x000fe40000000000 */
[----:B------:R1:W5:Y:S03]  /*0570*/  @!P3 LDG.E R69, desc[UR6][R2.64+0x100] ;  /* 0x000100060245b981 */ /* 0x000366000c1e1900 */
[----:B------:R-:W-:Y:S01]  /*0580*/  ISETP.GE.AND P3, PT, R5, R4, PT ;  /* 0x000000040500720c */ /* 0x000fe20003f66270 */
[----:B------:R-:W-:Y:S01]  /*0590*/  VIADD R5, R11, 0x140 ;  /* 0x000001400b057836 */ /* 0x000fe20000000000 */
[----:B------:R1:W5:Y:S01]  /*05a0*/  @!P4 LDG.E R68, desc[UR6][R2.64+0x180] ;  /* 0x000180060244c981 */ /* 0x000362000c1e1900 */
[----:B------:R-:W-:-:S03]  /*05b0*/  IMAD.MOV.U32 R66, RZ, RZ, -0x1 ;  /* 0xffffffffff427424 */ /* 0x000fc600078e00ff */
[-C--:B------:R-:W-:Y:S01]  /*05c0*/  ISETP.GE.AND P4, PT, R5, R4.reuse, PT ;  /* 0x000000040500720c */ /* 0x080fe20003f86270 */
[----:B------:R-:W-:Y:S01]  /*05d0*/  VIADD R5, R11, 0x180 ;  /* 0x000001800b057836 */ /* 0x000fe20000000000 */
[----:B------:R1:W5:Y:S01]  /*05e0*/  @!P2 LDG.E R70, desc[UR6][R2.64+0x80] ;  /* 0x000080060246a981 */ /* 0x000362000c1e1900 */
[-C--:B------:R-:W-:Y:S01]  /*05f0*/  ISETP.GE.AND P2, PT, R7, R4.reuse, PT ;  /* 0x000000040700720c */ /* 0x080fe20003f46270 */
[----:B------:R-:W-:Y:S02]  /*0600*/  IMAD.MOV.U32 R65, RZ, RZ, -0x1 ;  /* 0xffffffffff417424 */ /* 0x000fe400078e00ff */
[----:B------:R1:W5:Y:S01]  /*0610*/  @!P6 LDG.E R66, desc[UR6][R2.64+0x280] ;  /* 0x000280060242e981 */ /* 0x000362000c1e1900 */
[-C--:B------:R-:W-:Y:S01]  /*0620*/  ISETP.GE.AND P6, PT, R5, R4.reuse, PT ;  /* 0x000000040500720c */ /* 0x080fe20003fc6270 */
[C---:B------:R-:W-:Y:S02]  /*0630*/  VIADD R5, R11.reuse, 0x1a0 ;  /* 0x000001a00b057836 */ /* 0x040fe40000000000 */
[----:B------:R-:W-:Y:S01]  /*0640*/  IMAD.MOV.U32 R67, RZ, RZ, -0x1 ;  /* 0xffffffffff437424 */ /* 0x000fe200078e00ff */
[----:B------:R1:W5:Y:S01]  /*0650*/  @!P0 LDG.E R65, desc[UR6][R2.64+0x300] ;  /* 0x0003000602418981 */ /* 0x000362000c1e1900 */
[----:B------:R-:W-:Y:S01]  /*0660*/  VIADD R7, R11, 0x160 ;  /* 0x000001600b077836 */ /* 0x000fe20000000000 */
[----:B------:R-:W-:Y:S01]  /*0670*/  ISETP.GE.AND P0, PT, R5, R4, PT ;  /* 0x000000040500720c */ /* 0x000fe20003f06270 */
[----:B------:R-:W-:-:S02]  /*0680*/  IMAD.MOV.U32 R63, RZ, RZ, -0x1 ;  /* 0xffffffffff3f7424 */ /* 0x000fc400078e00ff */
[----:B------:R-:W-:Y:S01]  /*0690*/  VIADD R5, R11, 0x1e0 ;  /* 0x000001e00b057836 */ /* 0x000fe20000000000 */
[----:B------:R1:W5:Y:S01]  /*06a0*/  @!P5 LDG.E R67, desc[UR6][R2.64+0x200] ;  /* 0x000200060243d981 */ /* 0x000362000c1e1900 */
[-C--:B------:R-:W-:Y:S01]  /*06b0*/  ISETP.GE.AND P5, PT, R7, R4.reuse, PT ;  /* 0x000000040700720c */ /* 0x080fe20003fa6270 */
[----:B------:R-:W-:Y:S02]  /*06c0*/  IMAD.MOV.U32 R64, RZ, RZ, -0x1 ;  /* 0xffffffffff407424 */ /* 0x000fe400078e00ff */
[----:B------:R1:W5:Y:S01]  /*06d0*/  @!P2 LDG.E R63, desc[UR6][R2.64+0x400] ;  /* 0x00040006023fa981 */ /* 0x000362000c1e1900 */
[----:B------:R-:W-:Y:S01]  /*06e0*/  IMAD.MOV.U32 R62, RZ, RZ, -0x1 ;  /* 0xffffffffff3e7424 */ /* 0x000fe200078e00ff */
[----:B------:R-:W-:Y:S01]  /*06f0*/  ISETP.GE.AND P2, PT, R5, R4, PT ;  /* 0x000000040500720c */ /* 0x000fe20003f46270 */
[C---:B------:R-:W-:Y:S01]  /*0700*/  VIADD R7, R11.reuse, 0x1c0 ;  /* 0x000001c00b077836 */ /* 0x040fe20000000000 */
[----:B------:R1:W5:Y:S01]  /*0710*/  @!P1 LDG.E R64, desc[UR6][R2.64+0x380] ;  /* 0x0003800602409981 */ /* 0x000362000c1e1900 */
[----:B------:R-:W-:-:S02]  /*0720*/  VIADD R5, R11, 0x200 ;  /* 0x000002000b057836 */ /* 0x000fc40000000000 */
[----:B------:R-:W-:Y:S01]  /*0730*/  IMAD.MOV.U32 R61, RZ, RZ, -0x1 ;  /* 0xffffffffff3d7424 */ /* 0x000fe200078e00ff */
[----:B------:R1:W5:Y:S01]  /*0740*/  @!P3 LDG.E R62, desc[UR6][R2.64+0x480] ;  /* 0x00048006023eb981 */ /* 0x000362000c1e1900 */
[----:B------:R-:W-:Y:S01]  /*0750*/  IMAD.MOV.U32 R60, RZ, RZ, -0x1 ;  /* 0xffffffffff3c7424 */ /* 0x000fe200078e00ff */
[-C--:B------:R-:W-:Y:S01]  /*0760*/  ISETP.GE.AND P1, PT, R7, R4.reuse, PT ;  /* 0x000000040700720c */ /* 0x080fe20003f26270 */
[----:B------:R-:W-:Y:S01]  /*0770*/  VIADD R7, R11, 0x220 ;  /* 0x000002200b077836 */ /* 0x000fe20000000000 */
[-C--:B------:R-:W-:Y:S01]  /*0780*/  ISETP.GE.AND P3, PT, R5, R4.reuse, PT ;  /* 0x000000040500720c */ /* 0x080fe20003f66270 */
[----:B------:R-:W-:Y:S01]  /*0790*/  VIADD R5, R11, 0x240 ;  /* 0x000002400b057836 */ /* 0x000fe20000000000 */
[----:B------:R1:W5:Y:S02]  /*07a0*/  @!P4 LDG.E R61, desc[UR6][R2.64+0x500] ;  /* 0x00050006023dc981 */ /* 0x000364000c1e1900 */
[-C--:B------:R-:W-:Y:S02]  /*07b0*/  ISETP.GE.AND P4, PT, R7, R4.reuse, PT ;  /* 0x000000040700720c */ /* 0x080fe40003f86270 */
[----:B------:R1:W5:Y:S01]  /*07c0*/  @!P5 LDG.E R60, desc[UR6][R2.64+0x580] ;  /* 0x00058006023cd981 */ /* 0x000362000c1e1900 */
[----:B------:R-:W-:Y:S01]  /*07d0*/  ISETP.GE.AND P5, PT, R5, R4, PT ;  /* 0x000000040500720c */ /* 0x000fe20003fa6270 */
[----:B------:R-:W-:-:S02]  /*07e0*/  IMAD.MOV.U32 R59, RZ, RZ, -0x1 ;  /* 0xffffffffff3b7424 */ /* 0x000fc400078e00ff */
[----:B------:R-:W-:Y:S02]  /*07f0*/  IMAD.MOV.U32 R58, RZ, RZ, -0x1 ;  /* 0xffffffffff3a7424 */ /* 0x000fe400078e00ff */
[----:B------:R-:W-:Y:S02]  /*0800*/  IMAD.MOV.U32 R57, RZ, RZ, -0x1 ;  /* 0xffffffffff397424 */ /* 0x000fe400078e00ff */
[----:B------:R-:W-:Y:S01]  /*0810*/  IMAD.MOV.U32 R56, RZ, RZ, -0x1 ;  /* 0xffffffffff387424 */ /* 0x000fe200078e00ff */
[----:B------:R1:W5:Y:S01]  /*0820*/  @!P6 LDG.E R59, desc[UR6][R2.64+0x600] ;  /* 0x00060006023be981 */ /* 0x000362000c1e1900 */
[----:B------:R-:W-:Y:S02]  /*0830*/  IMAD.MOV.U32 R55, RZ, RZ, -0x1 ;  /* 0xffffffffff377424 */ /* 0x000fe400078e00ff */
[----:B------:R-:W-:Y:S01]  /*0840*/  IMAD.MOV.U32 R54, RZ, RZ, -0x1 ;  /* 0xffffffffff367424 */ /* 0x000fe200078e00ff */
[----:B------:R1:W5:Y:S01]  /*0850*/  @!P0 LDG.E R58, desc[UR6][R2.64+0x680] ;  /* 0x00068006023a8981 */ /* 0x000362000c1e1900 */
[----:B------:R-:W-:-:S03]  /*0860*/  IMAD.MOV.U32 R53, RZ, RZ, -0x1 ;  /* 0xffffffffff357424 */ /* 0x000fc600078e00ff */
[----:B------:R1:W5:Y:S04]  /*0870*/  @!P1 LDG.E R57, desc[UR6][R2.64+0x700] ;  /* 0x0007000602399981 */ /* 0x000368000c1e1900 */
[----:B------:R1:W5:Y:S04]  /*0880*/  @!P2 LDG.E R56, desc[UR6][R2.64+0x780] ;  /* 0x000780060238a981 */ /* 0x000368000c1e1900 */
[----:B------:R1:W5:Y:S04]  /*0890*/  @!P3 LDG.E R55, desc[UR6][R2.64+0x800] ;  /* 0x000800060237b981 */ /* 0x000368000c1e1900 */
[----:B------:R1:W5:Y:S04]  /*08a0*/  @!P4 LDG.E R54, desc[UR6][R2.64+0x880] ;  /* 0x000880060236c981 */ /* 0x000368000c1e1900 */
[----:B------:R1:W5:Y:S02]  /*08b0*/  @!P5 LDG.E R53, desc[UR6][R2.64+0x900] ;  /* 0x000900060235d981 */ /* 0x000364000c1e1900 */
.L_x_3:
[----:B01----:R-:W-:Y:S01]  /*08c0*/  VIMNMX R2, PT, PT, R9, 0xe0, !PT ;  /* 0x000000e009027848 */ /* 0x003fe20007fe0100 */
[----:B------:R-:W0:Y:S01]  /*08d0*/  LDCU UR4, c[0x0][0x3c8] ;  /* 0x00007900ff0477ac */ /* 0x000e220008000800 */
[----:B------:R-:W-:Y:S01]  /*08e0*/  BSSY.RECONVERGENT B0, `(.L_x_4) ;  /* 0x0000025000007945 */ /* 0x000fe20003800200 */
[----:B------:R-:W-:Y:S01]  /*08f0*/  IMAD.SHL.U32 R0, R0, 0x400, RZ ;  /* 0x0000040000007824 */ /* 0x000fe200078e00ff */
[--C-:B------:R-:W-:Y:S01]  /*0900*/  IADD3 R2, PT, PT, R2, 0x1f, -R9.reuse ;  /* 0x0000001f02027810 */ /* 0x100fe20007ffe809 */
[----:B------:R-:W-:Y:S01]  /*0910*/  UMOV UR5, 0xffffffff ;  /* 0xffffffff00057882 */ /* 0x000fe20000000000 */
[----:B------:R-:W-:Y:S02]  /*0920*/  IMAD.MOV.U32 R5, RZ, RZ, R9 ;  /* 0x000000ffff057224 */ /* 0x000fe400078e0009 */
[C---:B------:R-:W-:Y:S02]  /*0930*/  ISETP.GE.U32.AND P0, PT, R2.reuse, 0x1e0, PT ;  /* 0x000001e00200780c */ /* 0x040fe40003f06070 */
[----:B------:R-:W-:-:S04]  /*0940*/  LEA.HI R3, R2, 0x1, RZ, 0x1b ;  /* 0x0000000102037811 */ /* 0x000fc800078fd8ff */
[----:B------:R-:W-:-:S04]  /*0950*/  LOP3.LUT R6, R3, 0xf, RZ, 0xc0, !PT ;  /* 0x0000000f03067812 */ /* 0x000fc800078ec0ff */
[----:B------:R-:W-:Y:S01]  /*0960*/  ISETP.NE.AND P1, PT, R6, RZ, PT ;  /* 0x000000ff0600720c */ /* 0x000fe20003f25270 */
[----:B0-----:R-:W-:Y:S02]  /*0970*/  USHF.L.U32 UR4, UR5, UR4, URZ ;  /* 0x0000000405047299 */ /* 0x001fe400080006ff */
[----:B------:R-:W-:Y:S10]  /*0980*/  @!P0 BRA `(.L_x_5) ;  /* 0x0000000000688947 */ /* 0x000ff40003800000 */
[----:B------:R-:W-:Y:S01]  /*0990*/  IMAD R4, R9, 0x4, R0 ;  /* 0x0000000409047824 */ /* 0x000fe200078e0200 */
[----:B------:R-:W-:Y:S01]  /*09a0*/  LOP3.LUT R2, R3, 0xffffff0, RZ, 0xc0, !PT ;  /* 0x0ffffff003027812 */ /* 0x000fe200078ec0ff */
[----:B------:R-:W-:-:S03]  /*09b0*/  IMAD.MOV.U32 R5, RZ, RZ, R9 ;  /* 0x000000ffff057224 */ /* 0x000fc600078e0009 */
[----:B------:R-:W-:Y:S01]  /*09c0*/  IADD3 R4, PT, PT, R4, 0x400, R73 ;  /* 0x0000040004047810 */ /* 0x000fe20007ffe049 */
[----:B------:R-:W-:-:S07]  /*09d0*/  IMAD.MOV R2, RZ, RZ, -R2 ;  /* 0x000000ffff027224 */ /* 0x000fce00078e0a02 */
.L_x_6:
[----:B------:R-:W-:Y:S01]  /*09e0*/  VIADD R2, R2, 0x10 ;  /* 0x0000001002027836 */ /* 0x000fe20000000000 */
[----:B------:R-:W-:Y:S01]  /*09f0*/  STS [R4+-0x400], RZ ;  /* 0xfffc00ff04007388 */ /* 0x000fe20000000800 */
[----:B------:R-:W-:-:S03]  /*0a00*/  VIADD R5, R5, 0x200 ;  /* 0x0000020005057836 */ /* 0x000fc60000000000 */
[----:B------:R-:W-:Y:S01]  /*0a10*/  ISETP.NE.AND P0, PT, R2, RZ, PT ;  /* 0x000000ff0200720c */ /* 0x000fe20003f05270 */
[----:B------:R-:W-:Y:S04]  /*0a20*/  STS [R4+-0x380], RZ ;  /* 0xfffc80ff04007388 */ /* 0x000fe80000000800 */
[----:B------:R-:W-:Y:S04]  /*0a30*/  STS [R4+-0x300], RZ ;  /* 0xfffd00ff04007388 */ /* 0x000fe80000000800 */
[----:B------:R-:W-:Y:S04]  /*0a40*/  STS [R4+-0x280], RZ ;  /* 0xfffd80ff04007388 */ /* 0x000fe80000000800 */
[----:B------:R-:W-:Y:S04]  /*0a50*/  STS [R4+-0x200], RZ ;  /* 0xfffe00ff04007388 */ /* 0x000fe80000000800 */
[----:B------:R-:W-:Y:S04]  /*0a60*/  STS [R4+-0x180], RZ ;  /* 0xfffe80ff04007388 */ /* 0x000fe80000000800 */
[----:B------:R-:W-:Y:S04]  /*0a70*/  STS [R4+-0x100], RZ ;  /* 0xffff00ff04007388 */ /* 0x000fe80000000800 */
[----:B------:R-:W-:Y:S04]  /*0a80*/  STS [R4+-0x80], RZ ;  /* 0xffff80ff04007388 */ /* 0x000fe80000000800 */
[----:B------:R-:W-:Y:S04]  /*0a90*/  STS [R4], RZ ;  /* 0x000000ff04007388 */ /* 0x000fe80000000800 */
[----:B------:R-:W-:Y:S04]  /*0aa0*/  STS [R4+0x80], RZ ;  /* 0x000080ff04007388 */ /* 0x000fe80000000800 */
[----:B------:R-:W-:Y:S04]  /*0ab0*/  STS [R4+0x100], RZ ;  /* 0x000100ff04007388 */ /* 0x000fe80000000800 */
[----:B------:R-:W-:Y:S04]  /*0ac0*/  STS [R4+0x180], RZ ;  /* 0x000180ff04007388 */ /* 0x000fe80000000800 */
[----:B------:R-:W-:Y:S04]  /*0ad0*/  STS [R4+0x200], RZ ;  /* 0x000200ff04007388 */ /* 0x000fe80000000800 */
[----:B------:R-:W-:Y:S04]  /*0ae0*/  STS [R4+0x280], RZ ;  /* 0x000280ff04007388 */ /* 0x000fe80000000800 */
[----:B------:R-:W-:Y:S04]  /*0af0*/  STS [R4+0x300], RZ ;  /* 0x000300ff04007388 */ /* 0x000fe80000000800 */
[----:B------:R0:W-:Y:S02]  /*0b00*/  STS [R4+0x380], RZ ;  /* 0x000380ff04007388 */ /* 0x0001e40000000800 */
[----:B0-----:R-:W-:Y:S01]  /*0b10*/  VIADD R4, R4, 0x800 ;  /* 0x0000080004047836 */ /* 0x001fe20000000000 */
[----:B------:R-:W-:Y:S06]  /*0b20*/  @P0 BRA `(.L_x_6) ;  /* 0xfffffffc00ac0947 */ /* 0x000fec000383ffff */
.L_x_5:
[----:B------:R-:W-:Y:S05]  /*0b30*/  BSYNC.RECONVERGENT B0 ;  /* 0x0000000000007941 */ /* 0x000fea0003800200 */
.L_x_4:
[----:B------:R-:W-:Y:S01]  /*0b40*/  BSSY.RECONVERGENT B0, `(.L_x_7) ;  /* 0x0000026000007945 */ /* 0x000fe20003800200 */
[----:B------:R-:W-:-:S03]  /*0b50*/  IMAD.IADD R2, R73, 0x1, R0 ;  /* 0x0000000149027824 */ /* 0x000fc600078e0200 */
[----:B------:R-:W-:Y:S05]  /*0b60*/  @!P1 BRA `(.L_x_8) ;  /* 0x00000000008c9947 */ /* 0x000fea0003800000 */
[----:B------:R-:W-:Y:S01]  /*0b70*/  ISETP.GE.U32.AND P0, PT, R6, 0x8, PT ;  /* 0x000000080600780c */ /* 0x000fe20003f06070 */
[----:B------:R-:W-:Y:S01]  /*0b80*/  BSSY.RECONVERGENT B1, `(.L_x_9) ;  /* 0x000000e000017945 */ /* 0x000fe20003800200 */
[----:B------:R-:W-:-:S04]  /*0b90*/  LOP3.LUT R7, R3, 0x7, RZ, 0xc0, !PT ;  /* 0x0000000703077812 */ /* 0x000fc800078ec0ff */
[----:B------:R-:W-:-:S07]  /*0ba0*/  ISETP.NE.AND P1, PT, R7, RZ, PT ;  /* 0x000000ff0700720c */ /* 0x000fce0003f25270 */
[----:B------:R-:W-:Y:S06]  /*0bb0*/  @!P0 BRA `(.L_x_10) ;  /* 0x0000000000288947 */ /* 0x000fec0003800000 */
[C---:B------:R-:W-:Y:S02]  /*0bc0*/  IMAD R4, R5.reuse, 0x4, R2 ;  /* 0x0000000405047824 */ /* 0x040fe400078e0202 */
[----:B------:R-:W-:-:S03]  /*0bd0*/  VIADD R5, R5, 0x100 ;  /* 0x0000010005057836 */ /* 0x000fc60000000000 */
[----:B------:R0:W-:Y:S04]  /*0be0*/  STS [R4], RZ ;  /* 0x000000ff04007388 */ /* 0x0001e80000000800 */
[----:B------:R0:W-:Y:S04]  /*0bf0*/  STS [R4+0x80], RZ ;  /* 0x000080ff04007388 */ /* 0x0001e80000000800 */
[----:B------:R0:W-:Y:S04]  /*0c00*/  STS [R4+0x100], RZ ;  /* 0x000100ff04007388 */ /* 0x0001e80000000800 */
[----:B------:R0:W-:Y:S04]  /*0c10*/  STS [R4+0x180], RZ ;  /* 0x000180ff04007388 */ /* 0x0001e80000000800 */
[----:B------:R0:W-:Y:S04]  /*0c20*/  STS [R4+0x200], RZ ;  /* 0x000200ff04007388 */ /* 0x0001e80000000800 */
[----:B------:R0:W-:Y:S04]  /*0c30*/  STS [R4+0x280], RZ ;  /* 0x000280ff04007388 */ /* 0x0001e80000000800 */
[----:B------:R0:W-:Y:S04]  /*0c40*/  STS [R4+0x300], RZ ;  /* 0x000300ff04007388 */ /* 0x0001e80000000800 */
[----:B------:R0:W-:Y:S02]  /*0c50*/  STS [R4+0x380], RZ ;  /* 0x000380ff04007388 */ /* 0x0001e40000000800 */
.L_x_10:
[----:B------:R-:W-:Y:S05]  /*0c60*/  BSYNC.RECONVERGENT B1 ;  /* 0x0000000000017941 */ /* 0x000fea0003800200 */
.L_x_9:
[----:B------:R-:W-:Y:S05]  /*0c70*/  @!P1 BRA `(.L_x_8) ;  /* 0x0000000000489947 */ /* 0x000fea0003800000 */
[----:B------:R-:W-:Y:S02]  /*0c80*/  ISETP.GE.U32.AND P0, PT, R7, 0x4, PT ;  /* 0x000000040700780c */ /* 0x000fe40003f06070 */
[----:B------:R-:W-:-:S04]  /*0c90*/  LOP3.LUT R3, R3, 0x3, RZ, 0xc0, !PT ;  /* 0x0000000303037812 */ /* 0x000fc800078ec0ff */
[----:B------:R-:W-:-:S07]  /*0ca0*/  ISETP.NE.AND P1, PT, R3, RZ, PT ;  /* 0x000000ff0300720c */ /* 0x000fce0003f25270 */
[C---:B------:R-:W-:Y:S02]  /*0cb0*/  @P0 IMAD R2, R5.reuse, 0x4, R2 ;  /* 0x0000000405020824 */ /* 0x040fe400078e0202 */
[----:B------:R-:W-:-:S03]  /*0cc0*/  @P0 VIADD R5, R5, 0x80 ;  /* 0x0000008005050836 */ /* 0x000fc60000000000 */
[----:B------:R1:W-:Y:S04]  /*0cd0*/  @P0 STS [R2], RZ ;  /* 0x000000ff02000388 */ /* 0x0003e80000000800 */
[----:B------:R1:W-:Y:S04]  /*0ce0*/  @P0 STS [R2+0x80], RZ ;  /* 0x000080ff02000388 */ /* 0x0003e80000000800 */
[----:B------:R1:W-:Y:S04]  /*0cf0*/  @P0 STS [R2+0x100], RZ ;  /* 0x000100ff02000388 */ /* 0x0003e80000000800 */
[----:B------:R1:W-:Y:S01]  /*0d00*/  @P0 STS [R2+0x180], RZ ;  /* 0x000180ff02000388 */ /* 0x0003e20000000800 */
[----:B------:R-:W-:Y:S05]  /*0d10*/  @!P1 BRA `(.L_x_8) ;  /* 0x0000000000209947 */ /* 0x000fea0003800000 */
[----:B------:R-:W-:Y:S02]  /*0d20*/  IMAD R0, R5, 0x4, R0 ;  /* 0x0000000405007824 */ /* 0x000fe400078e0200 */
[----:B------:R-:W-:Y:S02]  /*0d30*/  IMAD.MOV R3, RZ, RZ, -R3 ;  /* 0x000000ffff037224 */ /* 0x000fe400078e0a03 */
[----:B------:R-:W-:-:S07]  /*0d40*/  IMAD.IADD R0, R73, 0x1, R0 ;  /* 0x0000000149007824 */ /* 0x000fce00078e0200 */
.L_x_11:
[----:B------:R-:W-:Y:S01]  /*0d50*/  VIADD R3, R3, 0x1 ;  /* 0x0000000103037836 */ /* 0x000fe20000000000 */
[----:B------:R2:W-:Y:S04]  /*0d60*/  STS [R0], RZ ;  /* 0x000000ff00007388 */ /* 0x0005e80000000800 */
[----:B------:R-:W-:Y:S01]  /*0d70*/  ISETP.NE.AND P0, PT, R3, RZ, PT ;  /* 0x000000ff0300720c */ /* 0x000fe20003f05270 */
[----:B--2---:R-:W-:-:S12]  /*0d80*/  VIADD R0, R0, 0x80 ;  /* 0x0000008000007836 */ /* 0x004fd80000000000 */
[----:B------:R-:W-:Y:S05]  /*0d90*/  @P0 BRA `(.L_x_11) ;  /* 0xfffffffc00ec0947 */ /* 0x000fea000383ffff */
.L_x_8:
[----:B------:R-:W-:Y:S05]  /*0da0*/  BSYNC.RECONVERGENT B0 ;  /* 0x0000000000007941 */ /* 0x000fea0003800200 */
.L_x_7:
[----:B------:R-:W2:Y:S01]  /*0db0*/  LDCU UR5, c[0x0][0x3c4] ;  /* 0x00007880ff0577ac */ /* 0x000ea20008000800 */
[C---:B-1----:R-:W-:Y:S01]  /*0dc0*/  IMAD.SHL.U32 R2, R39.reuse, 0x20, RZ ;  /* 0x0000002027027824 */ /* 0x042fe200078e00ff */
[C---:B------:R-:W-:Y:S01]  /*0dd0*/  ISETP.GT.U32.AND P1, PT, R39.reuse, 0xff, PT ;  /* 0x000000ff2700780c */ /* 0x040fe20003f24070 */
[----:B------:R-:W-:Y:S01]  /*0de0*/  BSSY.RECONVERGENT B0, `(.L_x_12) ;  /* 0x000007c000007945 */ /* 0x000fe20003800200 */
[----:B------:R-:W-:Y:S02]  /*0df0*/  IMAD R0, R39, 0x4, R73 ;  /* 0x0000000427007824 */ /* 0x000fe400078e0249 */
[----:B0-----:R-:W-:Y:S01]  /*0e00*/  LOP3.LUT R4, R2, 0x7c00, RZ, 0xc0, !PT ;  /* 0x00007c0002047812 */ /* 0x001fe200078ec0ff */
[----:B------:R-:W-:Y:S01]  /*0e10*/  IMAD.MOV.U32 R52, RZ, RZ, RZ ;  /* 0x000000ffff347224 */ /* 0x000fe200078e00ff */
[----:B------:R-:W-:-:S03]  /*0e20*/  P2R R2, PR, RZ, 0x2 ;  /* 0x00000002ff027803 */ /* 0x000fc60000000000 */
[----:B------:R-:W-:Y:S02]  /*0e30*/  IMAD.IADD R15, R73, 0x1, R4 ;  /* 0x00000001490f7824 */ /* 0x000fe400078e0204 */
[----:B------:R0:W-:Y:S01]  /*0e40*/  STL [R1+0x8], R2 ;  /* 0x0000080201007387 */ /* 0x0001e20000100800 */
[----:B--2--5:R-:W-:Y:S02]  /*0e50*/  SHF.R.U32.HI R51, RZ, UR5, R71 ;  /* 0x00000005ff337c19 */ /* 0x024fe40008011647 */
[----:B------:R-:W-:Y:S02]  /*0e60*/  SHF.R.U32.HI R5, RZ, UR5, R70 ;  /* 0x00000005ff057c19 */ /* 0x000fe40008011646 */
[----:B------:R-:W-:Y:S01]  /*0e70*/  SHF.R.U32.HI R45, RZ, UR5, R64 ;  /* 0x00000005ff2d7c19 */ /* 0x000fe20008011640 */
[----:B0-----:R-:W0:Y:S01]  /*0e80*/  @!P1 LDC.64 R2, c[0x0][0x380] ;  /* 0x0000e000ff029b82 */ /* 0x001e220000000a00 */
[----:B------:R-:W-:Y:S02]  /*0e90*/  SHF.R.U32.HI R50, RZ, UR5, R69 ;  /* 0x00000005ff327c19 */ /* 0x000fe40008011645 */
[----:B------:R-:W-:-:S02]  /*0ea0*/  SHF.R.U32.HI R44, RZ, UR5, R63 ;  /* 0x00000005ff2c7c19 */ /* 0x000fc4000801163f */
[----:B------:R-:W-:Y:S02]  /*0eb0*/  SHF.R.U32.HI R49, RZ, UR5, R68 ;  /* 0x00000005ff317c19 */ /* 0x000fe40008011644 */
[----:B------:R-:W-:Y:S02]  /*0ec0*/  SHF.R.U32.HI R48, RZ, UR5, R67 ;  /* 0x00000005ff307c19 */ /* 0x000fe40008011643 */
[----:B------:R-:W-:Y:S02]  /*0ed0*/  LOP3.LUT R51, R51, UR4, RZ, 0x30, !PT ;  /* 0x0000000433337c12 */ /* 0x000fe4000f8e30ff */
[----:B------:R-:W-:Y:S02]  /*0ee0*/  SHF.R.U32.HI R47, RZ, UR5, R66 ;  /* 0x00000005ff2f7c19 */ /* 0x000fe40008011642 */
[----:B------:R-:W-:Y:S01]  /*0ef0*/  LOP3.LUT R4, R5, UR4, RZ, 0x30, !PT ;  /* 0x0000000405047c12 */ /* 0x000fe2000f8e30ff */
[----:B------:R-:W-:Y:S01]  /*0f00*/  IMAD R30, R51, 0x4, R15 ;  /* 0x00000004331e7824 */ /* 0x000fe200078e020f */
[----:B------:R-:W-:Y:S01]  /*0f10*/  LOP3.LUT R45, R45, UR4, RZ, 0x30, !PT ;  /* 0x000000042d2d7c12 */ /* 0x000fe2000f8e30ff */
[----:B------:R-:W-:Y:S01]  /*0f20*/  NOP ;  /* 0x0000000000007918 */ /* 0x000fe20000000000 */
[----:B------:R-:W-:Y:S01]  /*0f30*/  SHF.R.U32.HI R46, RZ, UR5, R65 ;  /* 0x00000005ff2e7c19 */ /* 0x000fe20008011641 */
[--C-:B------:R-:W-:Y:S01]  /*0f40*/  IMAD R31, R4, 0x4, R15.reuse ;  /* 0x00000004041f7824 */ /* 0x100fe200078e020f */
[----:B------:R-:W-:Y:S01]  /*0f50*/  LOP3.LUT R50, R50, UR4, RZ, 0x30, !PT ;  /* 0x0000000432327c12 */ /* 0x000fe2000f8e30ff */
[--C-:B------:R-:W-:Y:S01]  /*0f60*/  IMAD R7, R45, 0x4, R15.reuse ;  /* 0x000000042d077824 */ /* 0x100fe200078e020f */
[----:B------:R-:W-:Y:S01]  /*0f70*/  LOP3.LUT R44, R44, UR4, RZ, 0x30, !PT ;  /* 0x000000042c2c7c12 */ /* 0x000fe2000f8e30ff */
[----:B------:R1:W-:Y:S01]  /*0f80*/  ATOMS.POPC.INC.32 RZ, [R30+URZ] ;  /* 0x000000001eff7f8c */ /* 0x0003e2000d8000ff */
[----:B------:R-:W-:Y:S01]  /*0f90*/  LOP3.LUT R49, R49, UR4, RZ, 0x30, !PT ;  /* 0x0000000431317c12 */ /* 0x000fe2000f8e30ff */
[--C-:B------:R-:W-:Y:S01]  /*0fa0*/  IMAD R29, R50, 0x4, R15.reuse ;  /* 0x00000004321d7824 */ /* 0x100fe200078e020f */
[----:B------:R-:W-:Y:S01]  /*0fb0*/  LOP3.LUT R48, R48, UR4, RZ, 0x30, !PT ;  /* 0x0000000430307c12 */ /* 0x000fe2000f8e30ff */
[--C-:B------:R-:W-:Y:S01]  /*0fc0*/  IMAD R6, R44, 0x4, R15.reuse ;  /* 0x000000042c067824 */ /* 0x100fe200078e020f */
[----:B------:R-:W-:Y:S01]  /*0fd0*/  SHF.R.U32.HI R43, RZ, UR5, R62 ;  /* 0x00000005ff2b7c19 */ /* 0x000fe2000801163e */
[--C-:B------:R-:W-:Y:S01]  /*0fe0*/  IMAD R28, R49, 0x4, R15.reuse ;  /* 0x00000004311c7824 */ /* 0x100fe200078e020f */
[----:B------:R-:W-:Y:S01]  /*0ff0*/  LOP3.LUT R47, R47, UR4, RZ, 0x30, !PT ;  /* 0x000000042f2f7c12 */ /* 0x000fe2000f8e30ff */
[----:B------:R-:W-:Y:S01]  /*1000*/  IMAD R27, R48, 0x4, R15 ;  /* 0x00000004301b7824 */ /* 0x000fe200078e020f */
[----:B------:R-:W-:Y:S01]  /*1010*/  SHF.R.U32.HI R42, RZ, UR5, R61 ;  /* 0x00000005ff2a7c19 */ /* 0x000fe2000801163d */
[----:B------:R1:W-:Y:S01]  /*1020*/  STL [R1+0x4], R7 ;  /* 0x0000040701007387 */ /* 0x0003e20000100800 */
[----:B------:R-:W-:Y:S01]  /*1030*/  LOP3.LUT R46, R46, UR4, RZ, 0x30, !PT ;  /* 0x000000042e2e7c12 */ /* 0x000fe2000f8e30ff */
[----:B------:R-:W-:Y:S01]  /*1040*/  IMAD R26, R47, 0x4, R15 ;  /* 0x000000042f1a7824 */ /* 0x000fe200078e020f */
[----:B------:R-:W-:Y:S01]  /*1050*/  SHF.R.U32.HI R41, RZ, UR5, R60 ;  /* 0x00000005ff297c19 */ /* 0x000fe2000801163c */
[----:B------:R1:W-:Y:S01]  /*1060*/  ATOMS.POPC.INC.32 RZ, [R31+URZ] ;  /* 0x000000001fff7f8c */ /* 0x0003e2000d8000ff */
[----:B------:R-:W-:Y:S01]  /*1070*/  SHF.R.U32.HI R40, RZ, UR5, R59 ;  /* 0x00000005ff287c19 */ /* 0x000fe2000801163b */
[----:B------:R-:W-:Y:S01]  /*1080*/  IMAD R25, R46, 0x4, R15 ;  /* 0x000000042e197824 */ /* 0x000fe200078e020f */
[----:B------:R-:W-:Y:S01]  /*1090*/  SHF.R.U32.HI R37, RZ, UR5, R58 ;  /* 0x00000005ff257c19 */ /* 0x000fe2000801163a */
[----:B------:R1:W-:Y:S01]  /*10a0*/  STL [R1], R6 ;  /* 0x0000000601007387 */ /* 0x0003e20000100800 */
[----:B------:R-:W-:-:S02]  /*10b0*/  LOP3.LUT R43, R43, UR4, RZ, 0x30, !PT ;  /* 0x000000042b2b7c12 */ /* 0x000fc4000f8e30ff */
[----:B------:R-:W-:Y:S01]  /*10c0*/  SHF.R.U32.HI R36, RZ, UR5, R57 ;  /* 0x00000005ff247c19 */ /* 0x000fe20008011639 */
[----:B------:R1:W-:Y:S01]  /*10d0*/  ATOMS.POPC.INC.32 RZ, [R29+URZ] ;  /* 0x000000001dff7f8c */ /* 0x0003e2000d8000ff */
[----:B------:R-:W-:Y:S01]  /*10e0*/  LOP3.LUT R42, R42, UR4, RZ, 0x30, !PT ;  /* 0x000000042a2a7c12 */ /* 0x000fe2000f8e30ff */
[--C-:B------:R-:W-:Y:S01]  /*10f0*/  IMAD R24, R43, 0x4, R15.reuse ;  /* 0x000000042b187824 */ /* 0x100fe200078e020f */
[----:B------:R-:W-:Y:S01]  /*1100*/  SHF.R.U32.HI R35, RZ, UR5, R56 ;  /* 0x00000005ff237c19 */ /* 0x000fe20008011638 */
[----:B------:R1:W-:Y:S01]  /*1110*/  ATOMS.POPC.INC.32 RZ, [R28+URZ] ;  /* 0x000000001cff7f8c */ /* 0x0003e2000d8000ff */
[----:B------:R-:W-:Y:S01]  /*1120*/  LOP3.LUT R41, R41, UR4, RZ, 0x30, !PT ;  /* 0x0000000429297c12 */ /* 0x000fe2000f8e30ff */
[----:B------:R-:W-:Y:S01]  /*1130*/  IMAD R23, R42, 0x4, R15 ;  /* 0x000000042a177824 */ /* 0x000fe200078e020f */
        /* <DEDUP_REMOVED lines=12> */
[----:B------:R-:W-:Y:S01]  /*1200*/  LOP3.LUT R35, R35, UR4, RZ, 0x30, !PT ;  /* 0x0000000423237c12 */ /* 0x000fe2000f8e30ff */
[----:B------:R1:W-:Y:S01]  /*1210*/  ATOMS.POPC.INC.32 RZ, [R7+URZ] ;  /* 0x0000000007ff7f8c */ /* 0x0003e2000d8000ff */
[----:B------:R-:W-:Y:S01]  /*1220*/  LOP3.LUT R34, R34, UR4, RZ, 0x30, !PT ;  /* 0x0000000422227c12 */ /* 0x000fe2000f8e30ff */
[--C-:B------:R-:W-:Y:S01]  /*1230*/  IMAD R19, R36, 0x4, R15.reuse ;  /* 0x0000000424137824 */ /* 0x100fe200078e020f */
[----:B------:R-:W-:Y:S01]  /*1240*/  LOP3.LUT R33, R33, UR4, RZ, 0x30, !PT ;  /* 0x0000000421217c12 */ /* 0x000fe2000f8e30ff */
[----:B------:R1:W-:Y:S01]  /*1250*/  ATOMS.POPC.INC.32 RZ, [R6+URZ] ;  /* 0x0000000006ff7f8c */ /* 0x0003e2000d8000ff */
[----:B------:R-:W-:Y:S01]  /*1260*/  LOP3.LUT R32, R32, UR4, RZ, 0x30, !PT ;  /* 0x0000000420207c12 */ /* 0x000fe2000f8e30ff */
[----:B------:R-:W-:-:S02]  /*1270*/  IMAD R18, R35, 0x4, R15 ;  /* 0x0000000423127824 */ /* 0x000fc400078e020f */
[----:B------:R1:W-:Y:S01]  /*1280*/  ATOMS.POPC.INC.32 RZ, [R24+URZ] ;  /* 0x0000000018ff7f8c */ /* 0x0003e2000d8000ff */
[--C-:B------:R-:W-:Y:S02]  /*1290*/  IMAD R17, R34, 0x4, R15.reuse ;  /* 0x0000000422117824 */ /* 0x100fe400078e020f */
[--C-:B------:R-:W-:Y:S01]  /*12a0*/  IMAD R16, R33, 0x4, R15.reuse ;  /* 0x0000000421107824 */ /* 0x100fe200078e020f */
[----:B------:R1:W-:Y:S01]  /*12b0*/  ATOMS.POPC.INC.32 RZ, [R23+URZ] ;  /* 0x0000000017ff7f8c */ /* 0x0003e2000d8000ff */
[----:B------:R-:W-:-:S03]  /*12c0*/  IMAD R15, R32, 0x4, R15 ;  /* 0x00000004200f7824 */ /* 0x000fc600078e020f */
[----:B------:R1:W-:Y:S04]  /*12d0*/  ATOMS.POPC.INC.32 RZ, [R22+URZ] ;  /* 0x0000000016ff7f8c */ /* 0x0003e8000d8000ff */
[----:B------:R1:W-:Y:S04]  /*12e0*/  ATOMS.POPC.INC.32 RZ, [R21+URZ] ;  /* 0x0000000015ff7f8c */ /* 0x0003e8000d8000ff */
[----:B------:R1:W-:Y:S04]  /*12f0*/  ATOMS.POPC.INC.32 RZ, [R20+URZ] ;  /* 0x0000000014ff7f8c */ /* 0x0003e8000d8000ff */
[----:B------:R1:W-:Y:S04]  /*1300*/  ATOMS.POPC.INC.32 RZ, [R19+URZ] ;  /* 0x0000000013ff7f8c */ /* 0x0003e8000d8000ff */
[----:B------:R1:W-:Y:S04]  /*1310*/  ATOMS.POPC.INC.32 RZ, [R18+URZ] ;  /* 0x0000000012ff7f8c */ /* 0x0003e8000d8000ff */
[----:B------:R1:W-:Y:S04]  /*1320*/  ATOMS.POPC.INC.32 RZ, [R17+URZ] ;  /* 0x0000000011ff7f8c */ /* 0x0003e8000d8000ff */
[----:B------:R1:W-:Y:S04]  /*1330*/  ATOMS.POPC.INC.32 RZ, [R16+URZ] ;  /* 0x0000000010ff7f8c */ /* 0x0003e8000d8000ff */
[----:B------:R1:W-:Y:S01]  /*1340*/  ATOMS.POPC.INC.32 RZ, [R15+URZ] ;  /* 0x000000000fff7f8c */ /* 0x0003e2000d8000ff */
[----:B------:R-:W-:Y:S06]  /*1350*/  BAR.SYNC.DEFER_BLOCKING 0x0 ;  /* 0x0000000000007b1d */ /* 0x000fec0000010000 */
[----:B0-----:R-:W-:Y:S05]  /*1360*/  @P1 BRA `(.L_x_13) ;  /* 0x00000000008c1947 */ /* 0x001fea0003800000 */
[----:B------:R-:W-:Y:S04]  /*1370*/  LDS R13, [R0] ;  /* 0x00000000000d7984 */ /* 0x000fe80000000800 */
[----:B------:R-:W0:Y:S04]  /*1380*/  LDS R14, [R0+0x400] ;  /* 0x00040000000e7984 */ /* 0x000e280000000800 */
[----:B------:R-:W2:Y:S04]  /*1390*/  LDS R52, [R0+0x800] ;  /* 0x0008000000347984 */ /* 0x000ea80000000800 */
[----:B------:R-:W3:Y:S04]  /*13a0*/  LDS R74, [R0+0xc00] ;  /* 0x000c0000004a7984 */ /* 0x000ee80000000800 */
[----:B------:R-:W4:Y:S04]  /*13b0*/  LDS R12, [R0+0x1000] ;  /* 0x00100000000c7984 */ /* 0x000f280000000800 */
[----:B------:R-:W5:Y:S04]  /*13c0*/  LDS R11, [R0+0x1400] ;  /* 0x00140000000b7984 */ /* 0x000f680000000800 */
[----:B------:R-:W5:Y:S04]  /*13d0*/  LDS R4, [R0+0x1800] ;  /* 0x0018000000047984 */ /* 0x000f680000000800 */
[----:B------:R-:W5:Y:S04]  /*13e0*/  LDS R10, [R0+0x1c00] ;  /* 0x001c0000000a7984 */ /* 0x000f680000000800 */
[----:B------:R-:W5:Y:S04]  /*13f0*/  LDS R9, [R0+0x2000] ;  /* 0x0020000000097984 */ /* 0x000f680000000800 */
[----:B------:R-:W5:Y:S04]  /*1400*/  LDS R8, [R0+0x2400] ;  /* 0x0024000000087984 */ /* 0x000f680000000800 */
[----:B-1----:R-:W1:Y:S01]  /*1410*/  LDS R6, [R0+0x2800] ;  /* 0x0028000000067984 */ /* 0x002e620000000800 */
[----:B0-----:R-:W-:-:S03]  /*1420*/  IMAD.IADD R75, R13, 0x1, R14 ;  /* 0x000000010d4b7824 */ /* 0x001fc600078e020e */
[----:B------:R0:W-:Y:S01]  /*1430*/  STS [R0+0x400], R13 ;  /* 0x0004000d00007388 */ /* 0x0001e20000000800 */
[----:B--2---:R-:W-:-:S03]  /*1440*/  IMAD.IADD R7, R75, 0x1, R52 ;  /* 0x000000014b077824 */ /* 0x004fc600078e0234 */
[----:B------:R1:W-:Y:S01]  /*1450*/  STS [R0+0x800], R75 ;  /* 0x0008004b00007388 */ /* 0x0003e20000000800 */
[----:B---3--:R-:W-:-:S03]  /*1460*/  IMAD.IADD R5, R7, 0x1, R74 ;  /* 0x0000000107057824 */ /* 0x008fc600078e024a */
[----:B------:R-:W2:Y:S01]  /*1470*/  LDS R52, [R0+0x2c00] ;  /* 0x002c000000347984 */ /* 0x000ea20000000800 */
[----:B----4-:R-:W-:-:S03]  /*1480*/  IMAD.IADD R12, R5, 0x1, R12 ;  /* 0x00000001050c7824 */ /* 0x010fc600078e020c */
[----:B------:R3:W-:Y:S01]  /*1490*/  STS [R0+0xc00], R7 ;  /* 0x000c000700007388 */ /* 0x0007e20000000800 */
[----:B-----5:R-:W-:-:S03]  /*14a0*/  IMAD.IADD R11, R12, 0x1, R11 ;  /* 0x000000010c0b7824 */ /* 0x020fc600078e020b */
[----:B------:R3:W-:Y:S01]  /*14b0*/  STS [R0+0x1000], R5 ;  /* 0x0010000500007388 */ /* 0x0007e20000000800 */
[----:B------:R-:W-:-:S03]  /*14c0*/  IMAD.IADD R77, R11, 0x1, R4 ;  /* 0x000000010b4d7824 */ /* 0x000fc600078e0204 */
[----:B------:R3:W-:Y:S01]  /*14d0*/  STS [R0+0x1400], R12 ;  /* 0x0014000c00007388 */ /* 0x0007e20000000800 */
[----:B------:R-:W-:-:S03]  /*14e0*/  IMAD.IADD R10, R77, 0x1, R10 ;  /* 0x000000014d0a7824 */ /* 0x000fc600078e020a */
[----:B------:R3:W-:Y:S01]  /*14f0*/  STS [R0+0x1800], R11 ;  /* 0x0018000b00007388 */ /* 0x0007e20000000800 */
[----:B------:R-:W-:-:S03]  /*1500*/  IMAD.IADD R9, R10, 0x1, R9 ;  /* 0x000000010a097824 */ /* 0x000fc600078e0209 */
[----:B------:R3:W-:Y:S01]  /*1510*/  STS [R0+0x1c00], R77 ;  /* 0x001c004d00007388 */ /* 0x0007e20000000800 */
[----:B0-----:R-:W-:-:S03]  /*1520*/  IMAD.IADD R13, R9, 0x1, R8 ;  /* 0x00000001090d7824 */ /* 0x001fc600078e0208 */
[----:B------:R3:W-:Y:S01]  /*1530*/  STS [R0+0x2000], R10 ;  /* 0x0020000a00007388 */ /* 0x0007e20000000800 */
[----:B-1----:R-:W-:-:S03]  /*1540*/  IMAD.IADD R75, R13, 0x1, R6 ;  /* 0x000000010d4b7824 */ /* 0x002fc600078e0206 */
[----:B------:R3:W-:Y:S04]  /*1550*/  STS [R0+0x2400], R9 ;  /* 0x0024000900007388 */ /* 0x0007e80000000800 */
[----:B------:R3:W-:Y:S04]  /*1560*/  STS [R0+0x2800], R13 ;  /* 0x0028000d00007388 */ /* 0x0007e80000000800 */
[----:B------:R3:W-:Y:S04]  /*1570*/  STS [R0], RZ ;  /* 0x000000ff00007388 */ /* 0x0007e80000000800 */
[----:B------:R3:W-:Y:S01]  /*1580*/  STS [R0+0x2c00], R75 ;  /* 0x002c004b00007388 */ /* 0x0007e20000000800 */
[----:B--2---:R-:W-:-:S07]  /*1590*/  IMAD.IADD R52, R75, 0x1, R52 ;  /* 0x000000014b347824 */ /* 0x004fce00078e0234 */
.L_x_13:
[----:B------:R-:W-:Y:S05]  /*15a0*/  BSYNC.RECONVERGENT B0 ;  /* 0x0000000000007941 */ /* 0x000fea0003800200 */
.L_x_12:
[----:B------:R-:W-:Y:S01]  /*15b0*/  ISETP.NE.AND P0, PT, R52, 0x1c80, PT ;  /* 0x00001c803400780c */ /* 0x000fe20003f05270 */
[----:B---3--:R-:W-:-:S03]  /*15c0*/  @!P1 IMAD R5, R72, 0x100, R39 ;  /* 0x0000010048059824 */ /* 0x008fc600078e0227 */
[----:B------:R-:W-:Y:S01]  /*15d0*/  ISETP.LT.U32.AND P0, PT, R39, 0x100, !P0 ;  /* 0x000001002700780c */ /* 0x000fe20004701070 */
[----:B------:R-:W-:Y:S01]  /*15e0*/  @!P1 IMAD.WIDE R2, R5, 0x4, R2 ;  /* 0x0000000405029825 */ /* 0x000fe200078e0202 */
[----:B------:R-:W-:-:S05]  /*15f0*/  @!P1 LOP3.LUT R5, R52, 0x40000000, RZ, 0xfc, !PT ;  /* 0x4000000034059812 */ /* 0x000fca00078efcff */
[----:B------:R0:W-:Y:S06]  /*1600*/  @!P1 STG.E.STRONG.SYS desc[UR6][R2.64], R5 ;  /* 0x0000000502009986 */ /* 0x0001ec000c115906 */
[----:B------:R-:W-:Y:S06]  /*1610*/  BAR.RED.OR.DEFER_BLOCKING 0x0, P0 ;  /* 0x0000000000007b1d */ /* 0x000fec0000014800 */
[----:B------:R-:W2:Y:S02]  /*1620*/  B2R.RESULT RZ, P0 ;  /* 0x0000000000ff731c */ /* 0x000ea40000004000 */
[----:B0-2---:R-:W-:Y:S05]  /*1630*/  @!P0 BRA `(.L_x_14) ;  /* 0x0000000800ac8947 */ /* 0x005fea0003800000 */
[----:B------:R-:W-:Y:S01]  /*1640*/  BSSY B1, `(.L_x_15) ;  /* 0x0000033000017945 */ /* 0x000fe20003800000 */
[----:B-1----:R-:W-:-:S03]  /*1650*/  IMAD R7, R39, 0x8, R73 ;  /* 0x0000000827077824 */ /* 0x002fc600078e0249 */
[----:B------:R-:W-:Y:S05]  /*1660*/  @P1 BRA `(.L_x_16) ;  /* 0x0000000000c01947 */ /* 0x000fea0003800000 */
[----:B------:R-:W0:Y:S02]  /*1670*/  LDCU.64 UR8, c[0x0][0x398] ;  /* 0x00007300ff0877ac */ /* 0x000e240008000a00 */
[----:B0-----:R-:W-:-:S04]  /*1680*/  LEA R4, P0, R39, UR8, 0x3 ;  /* 0x0000000827047c11 */ /* 0x001fc8000f8018ff */
[----:B------:R-:W-:-:S05]  /*1690*/  LEA.HI.X R5, R39, UR9, RZ, 0x3, P0 ;  /* 0x0000000927057c11 */ /* 0x000fca00080f1cff */
[----:B------:R-:W2:Y:S01]  /*16a0*/  LDG.E.64 R2, desc[UR6][R4.64] ;  /* 0x0000000604027981 */ /* 0x000ea2000c1e1b00 */
[----:B------:R-:W-:-:S04]  /*16b0*/  ISETP.GT.U32.AND P0, PT, R39, R51, PT ;  /* 0x000000332700720c */ /* 0x000fc80003f04070 */
[----:B------:R-:W-:-:S04]  /*16c0*/  SEL R9, RZ, 0x1c80, !P0 ;  /* 0x00001c80ff097807 */ /* 0x000fc80004000000 */
[----:B--2---:R-:W-:Y:S01]  /*16d0*/  IADD3 R2, P0, PT, R2, -R9, RZ ;  /* 0x8000000902027210 */ /* 0x004fe20007f1e0ff */
[----:B------:R-:W-:-:S03]  /*16e0*/  IMAD.MOV.U32 R9, RZ, RZ, R52 ;  /* 0x000000ffff097224 */ /* 0x000fc600078e0034 */
[----:B------:R-:W-:Y:S02]  /*16f0*/  IADD3.X R3, PT, PT, R3, -0x1, RZ, P0, !PT ;  /* 0xffffffff03037810 */ /* 0x000fe400007fe4ff */
[----:B------:R-:W-:-:S03]  /*1700*/  ISETP.GE.AND P0, PT, R72, 0x1, PT ;  /* 0x000000014800780c */ /* 0x000fc60003f06270 */
[----:B------:R0:W-:Y:S10]  /*1710*/  STS.64 [R7+0x7200], R2 ;  /* 0x0072000207007388 */ /* 0x0001f40000000a00 */
[----:B------:R-:W-:Y:S05]  /*1720*/  @!P0 BRA `(.L_x_17) ;  /* 0x00000000006c8947 */ /* 0x000fea0003800000 */
[----:B------:R-:W-:Y:S01]  /*1730*/  BSSY B0, `(.L_x_18) ;  /* 0x0000019000007945 */ /* 0x000fe20003800000 */
[----:B------:R-:W-:Y:S02]  /*1740*/  IMAD.MOV.U32 R0, RZ, RZ, -0x1 ;  /* 0xffffffffff007424 */ /* 0x000fe400078e00ff */
[----:B------:R-:W-:Y:S02]  /*1750*/  IMAD.MOV.U32 R4, RZ, RZ, R72 ;  /* 0x000000ffff047224 */ /* 0x000fe400078e0048 */
[----:B------:R-:W-:-:S07]  /*1760*/  IMAD.MOV.U32 R9, RZ, RZ, R52 ;  /* 0x000000ffff097224 */ /* 0x000fce00078e0034 */
.L_x_22:
[----:B0-----:R-:W0:Y:S01]  /*1770*/  LDC.64 R2, c[0x0][0x380] ;  /* 0x0000e000ff027b82 */ /* 0x001e220000000a00 */
[----:B------:R-:W-:Y:S01]  /*1780*/  VIADD R11, R4, 0xffffffff ;  /* 0xffffffff040b7836 */ /* 0x000fe20000000000 */
[----:B------:R-:W-:Y:S03]  /*1790*/  BSSY B2, `(.L_x_19) ;  /* 0x0000008000027945 */ /* 0x000fe60003800000 */
[----:B------:R-:W-:-:S04]  /*17a0*/  IMAD R5, R11, 0x100, R39 ;  /* 0x000001000b057824 */ /* 0x000fc800078e0227 */
[----:B0-----:R-:W-:-:S07]  /*17b0*/  IMAD.WIDE R2, R5, 0x4, R2 ;  /* 0x0000000405027825 */ /* 0x001fce00078e0202 */
.L_x_20:
[----:B------:R-:W-:Y:S05]  /*17c0*/  YIELD ;  /* 0x0000000000007946 */ /* 0x000fea0003800000 */
[----:B------:R0:W-:Y:S06]  /*17d0*/  MEMBAR.SC.CTA ;  /* 0x0000000000007992 */ /* 0x0001ec0000000000 */
[----:B0-----:R-:W2:Y:S02]  /*17e0*/  LDG.E.STRONG.SYS R5, desc[UR6][R2.64] ;  /* 0x0000000602057981 */ /* 0x001ea4000c1f5900 */
[----:B--2---:R-:W-:-:S13]  /*17f0*/  ISETP.NE.AND P0, PT, R5, RZ, PT ;  /* 0x000000ff0500720c */ /* 0x004fda0003f05270 */
[----:B------:R-:W-:Y:S05]  /*1800*/  @!P0 BRA `(.L_x_20) ;  /* 0xfffffffc00ec8947 */ /* 0x000fea000383ffff */
[----:B------:R-:W-:Y:S05]  /*1810*/  BSYNC B2 ;  /* 0x0000000000027941 */ /* 0x000fea0003800000 */
.L_x_19:
[----:B------:R-:W-:Y:S01]  /*1820*/  BSSY.RECONVERGENT B2, `(.L_x_21) ;  /* 0x0000006000027945 */ /* 0x000fe20003800200 */
[C---:B------:R-:W-:Y:S02]  /*1830*/  ISETP.GT.AND P0, PT, R5.reuse, -0x1, PT ;  /* 0xffffffff0500780c */ /* 0x040fe40003f04270 */
[----:B------:R-:W-:Y:S01]  /*1840*/  LOP3.LUT R2, R5, 0x3fffffff, RZ, 0xc0, !PT ;  /* 0x3fffffff05027812 */ /* 0x000fe200078ec0ff */
[----:B------:R-:W-:Y:S05]  /*1850*/  WARPSYNC.EXCLUSIVE R0 ;  /* 0x0000000000007348 */ /* 0x000fea0003a00000 */
[----:B------:R-:W-:-:S05]  /*1860*/  IMAD.IADD R9, R2, 0x1, R9 ;  /* 0x0000000102097824 */ /* 0x000fca00078e0209 */
[----:B------:R-:W-:-:S07]  /*1870*/  VOTE.ANY R0, PT, P0 ;  /* 0x0000000000007806 */ /* 0x000fce00000e0100 */
[----:B------:R-:W-:Y:S05]  /*1880*/  BSYNC.RECONVERGENT B2 ;  /* 0x0000000000027941 */ /* 0x000fea0003800200 */
.L_x_21:
[----:B------:R-:W-:Y:S01]  /*1890*/  ISETP.GT.U32.AND P1, PT, R4, 0x1, PT ;  /* 0x000000010400780c */ /* 0x000fe20003f24070 */
[----:B------:R-:W-:-:S12]  /*18a0*/  IMAD.MOV.U32 R4, RZ, RZ, R11 ;  /* 0x000000ffff047224 */ /* 0x000fd800078e000b */
[----:B------:R-:W-:Y:S05]  /*18b0*/  @P0 BRA P1, `(.L_x_22) ;  /* 0xfffffffc00ac0947 */ /* 0x000fea000083ffff */
[----:B------:R-:W-:Y:S05]  /*18c0*/  BSYNC B0 ;  /* 0x0000000000007941 */ /* 0x000fea0003800000 */
.L_x_18:
[----:B------:R1:W2:Y:S02]  /*18d0*/  LDS.64 R2, [R7+0x7200] ;  /* 0x0072000007027984 */ /* 0x0002a40000000a00 */
.L_x_17:
[----:B------:R-:W3:Y:S01]  /*18e0*/  LDC.64 R4, c[0x0][0x380] ;  /* 0x0000e000ff047b82 */ /* 0x000ee20000000a00 */
[C---:B------:R-:W-:Y:S01]  /*18f0*/  IMAD.IADD R11, R9.reuse, 0x1, -R52 ;  /* 0x00000001090b7824 */ /* 0x040fe200078e0a34 */
[----:B------:R-:W-:Y:S01]  /*1900*/  LOP3.LUT R9, R9, 0x80000000, RZ, 0xfc, !PT ;  /* 0x8000000009097812 */ /* 0x000fe200078efcff */
[----:B------:R-:W-:-:S03]  /*1910*/  IMAD R13, R72, 0x100, R39 ;  /* 0x00000100480d7824 */ /* 0x000fc600078e0227 */
[----:B0-2---:R-:W-:-:S04]  /*1920*/  IADD3 R2, P0, PT, R11, R2, RZ ;  /* 0x000000020b027210 */ /* 0x005fc80007f1e0ff */
[----:B------:R-:W-:-:S05]  /*1930*/  LEA.HI.X.SX32 R3, R11, R3, 0x1, P0 ;  /* 0x000000030b037211 */ /* 0x000fca00000f0eff */
[----:B------:R0:W-:Y:S01]  /*1940*/  STS.64 [R7+0x7200], R2 ;  /* 0x0072000207007388 */ /* 0x0001e20000000a00 */
[----:B---3--:R-:W-:-:S05]  /*1950*/  IMAD.WIDE R4, R13, 0x4, R4 ;  /* 0x000000040d047825 */ /* 0x008fca00078e0204 */
[----:B------:R0:W-:Y:S02]  /*1960*/  STG.E.STRONG.SYS desc[UR6][R4.64], R9 ;  /* 0x0000000904007986 */ /* 0x0001e4000c115906 */
.L_x_16:
[----:B------:R-:W-:Y:S05]  /*1970*/  BSYNC B1 ;  /* 0x0000000000017941 */ /* 0x000fea0003800000 */
.L_x_15:
[----:B0-----:R-:W0:Y:S01]  /*1980*/  LDC.64 R4, c[0x0][0x390] ;  /* 0x0000e400ff047b82 */ /* 0x001e220000000a00 */
[----:B------:R-:W-:Y:S02]  /*1990*/  IMAD.MOV.U32 R3, RZ, RZ, 0x1c80 ;  /* 0x00001c80ff037424 */ /* 0x000fe400078e00ff */
[----:B------:R-:W-:Y:S02]  /*19a0*/  IMAD R73, R51, 0x8, R73 ;  /* 0x0000000833497824 */ /* 0x000fe400078e0249 */
[----:B------:R-:W-:-:S03]  /*19b0*/  IMAD R0, R72, R3, 0x1c80 ;  /* 0x00001c8048007424 */ /* 0x000fc600078e0203 */
[----:B------:R-:W2:Y:S01]  /*19c0*/  LDC R11, c[0x0][0x3c0] ;  /* 0x0000f000ff0b7b82 */ /* 0x000ea20000000800 */
[----:B0-----:R-:W-:Y:S02]  /*19d0*/  ISETP.EQ.U32.AND P1, PT, R4, RZ, PT ;  /* 0x000000ff0400720c */ /* 0x001fe40003f22070 */
[----:B--2---:R-:W-:-:S04]  /*19e0*/  ISETP.GE.AND P0, PT, R0, R11, PT ;  /* 0x0000000b0000720c */ /* 0x004fc80003f06270 */
[----:B------:R-:W-:-:S04]  /*19f0*/  ISETP.EQ.OR.EX P0, PT, R5, RZ, !P0, P1 ;  /* 0x000000ff0500720c */ /* 0x000fc80004702710 */
[----:B------:R-:W-:-:S13]  /*1a00*/  ISETP.GT.U32.OR P0, PT, R39, 0xff, P0 ;  /* 0x000000ff2700780c */ /* 0x000fda0000704470 */
[----:B------:R-:W-:Y:S05]  /*1a10*/  @P0 BRA `(.L_x_23) ;  /* 0x0000000000240947 */ /* 0x000fea0003800000 */
[----:B------:R-:W0:Y:S01]  /*1a20*/  LDS.64 R2, [R7+0x7200] ;  /* 0x0072000007027984 */ /* 0x000e220000000a00 */
[C---:B------:R-:W-:Y:S02]  /*1a30*/  ISETP.GT.U32.AND P0, PT, R39.reuse, R51, PT ;  /* 0x000000332700720c */ /* 0x040fe40003f04070 */
[C---:B------:R-:W-:Y:S02]  /*1a40*/  LEA R4, P2, R39.reuse, R4, 0x3 ;  /* 0x0000000427047211 */ /* 0x040fe400078418ff */
[----:B------:R-:W-:Y:S02]  /*1a50*/  SEL R13, RZ, 0x1c80, !P0 ;  /* 0x00001c80ff0d7807 */ /* 0x000fe40004000000 */
[--C-:B------:R-:W-:Y:S02]  /*1a60*/  SHF.R.S32.HI R9, RZ, 0x1f, R52.reuse ;  /* 0x0000001fff097819 */ /* 0x100fe40000011434 */
[----:B------:R-:W-:Y:S02]  /*1a70*/  LEA.HI.X R5, R39, R5, RZ, 0x3, P2 ;  /* 0x0000000527057211 */ /* 0x000fe400010f1cff */
[----:B0-----:R-:W-:-:S04]  /*1a80*/  IADD3 R2, P0, P1, R2, R13, R52 ;  /* 0x0000000d02027210 */ /* 0x001fc8000791e034 */
[----:B------:R-:W-:-:S05]  /*1a90*/  IADD3.X R3, PT, PT, R3, RZ, R9, P0, P1 ;  /* 0x000000ff03037210 */ /* 0x000fca00007e2409 */
[----:B------:R0:W-:Y:S04]  /*1aa0*/  STG.E.64 desc[UR6][R4.64], R2 ;  /* 0x0000000204007986 */ /* 0x0001e8000c101b06 */
.L_x_23:
[----:B------:R-:W-:Y:S05]  /*1ab0*/  WARPSYNC.ALL ;  /* 0x0000000000007948 */ /* 0x000fea0003800000 */
[----:B------:R-:W-:Y:S01]  /*1ac0*/  BAR.SYNC.DEFER_BLOCKING 0x0 ;  /* 0x0000000000007b1d */ /* 0x000fe20000010000 */
[----:B------:R-:W-:-:S05]  /*1ad0*/  ISETP.GT.AND P0, PT, R0, R11, PT ;  /* 0x0000000b0000720c */ /* 0x000fca0003f04270 */
[----:B0-----:R0:W2:Y:S08]  /*1ae0*/  LDS.64 R2, [R73+0x7200] ;  /* 0x0072000049027984 */ /* 0x0010b00000000a00 */
[----:B0-----:R-:W-:Y:S05]  /*1af0*/  @P0 BRA `(.L_x_24) ;  /* 0x0000000000700947 */ /* 0x001fea0003800000 */
[----:B------:R-:W0:Y:S01]  /*1b00*/  LDCU.64 UR8, c[0x0][0x3a0] ;  /* 0x00007400ff0877ac */ /* 0x000e220008000a00 */
[C---:B------:R-:W-:Y:S02]  /*1b10*/  LOP3.LUT R5, R39.reuse, 0x3e0, RZ, 0xc0, !PT ;  /* 0x000003e027057812 */ /* 0x040fe400078ec0ff */
[----:B------:R-:W-:-:S05]  /*1b20*/  LOP3.LUT R38, R39, 0x1f, RZ, 0xc0, !PT ;  /* 0x0000001f27267812 */ /* 0x000fca00078ec0ff */
[----:B------:R-:W-:-:S05]  /*1b30*/  IMAD R5, R5, 0x13, R38 ;  /* 0x0000001305057824 */ /* 0x000fca00078e0226 */
[----:B--2---:R-:W-:-:S05]  /*1b40*/  IADD3 R0, P0, PT, R5, R2, RZ ;  /* 0x0000000205007210 */ /* 0x004fca0007f1e0ff */
[----:B------:R-:W-:Y:S01]  /*1b50*/  IMAD.X R3, RZ, RZ, R3, P0 ;  /* 0x000000ffff037224 */ /* 0x000fe200000e0603 */
[----:B0-----:R-:W-:-:S04]  /*1b60*/  LEA R2, P0, R0, UR8, 0x2 ;  /* 0x0000000800027c11 */ /* 0x001fc8000f8010ff */
[----:B------:R-:W-:-:S05]  /*1b70*/  LEA.HI.X R3, R0, UR9, R3, 0x2, P0 ;  /* 0x0000000900037c11 */ /* 0x000fca00080f1403 */
[----:B------:R-:W-:Y:S04]  /*1b80*/  STG.E desc[UR6][R2.64], R71 ;  /* 0x0000004702007986 */ /* 0x000fe8000c101906 */
        /* <DEDUP_REMOVED lines=17> */
[----:B------:R-:W-:Y:S01]  /*1ca0*/  STG.E desc[UR6][R2.64+0x900], R53 ;  /* 0x0009003502007986 */ /* 0x000fe2000c101906 */
[----:B------:R-:W-:Y:S05]  /*1cb0*/  EXIT ;  /* 0x000000000000794d */ /* 0x000fea0003800000 */
.L_x_24:
[----:B------:R-:W0:Y:S01]  /*1cc0*/  LDCU.64 UR8, c[0x0][0x3a0] ;  /* 0x00007400ff0877ac */ /* 0x000e220008000a00 */
[C---:B------:R-:W-:Y:S01]  /*1cd0*/  LOP3.LUT R5, R39.reuse, 0x3e0, RZ, 0xc0, !PT ;  /* 0x000003e027057812 */ /* 0x040fe200078ec0ff */
[----:B------:R-:W-:Y:S01]  /*1ce0*/  IMAD R72, R72, -0x1c80, R11 ;  /* 0xffffe38048487824 */ /* 0x000fe200078e020b */
[----:B------:R-:W-:-:S05]  /*1cf0*/  LOP3.LUT R38, R39, 0x1f, RZ, 0xc0, !PT ;  /* 0x0000001f27267812 */ /* 0x000fca00078ec0ff */
[----:B------:R-:W-:-:S04]  /*1d00*/  IMAD R5, R5, 0x13, R38 ;  /* 0x0000001305057824 */ /* 0x000fc800078e0226 */
[C---:B-1----:R-:W-:Y:S01]  /*1d10*/  VIADD R7, R5.reuse, 0x20 ;  /* 0x0000002005077836 */ /* 0x042fe20000000000 */
[C---:B--2---:R-:W-:Y:S01]  /*1d20*/  IADD3 R0, P0, PT, R5.reuse, R2, RZ ;  /* 0x0000000205007210 */ /* 0x044fe20007f1e0ff */
[C---:B------:R-:W-:Y:S01]  /*1d30*/  VIADD R9, R5.reuse, 0x40 ;  /* 0x0000004005097836 */ /* 0x040fe20000000000 */
[CC--:B------:R-:W-:Y:S01]  /*1d40*/  ISETP.GE.AND P1, PT, R5.reuse, R72.reuse, PT ;  /* 0x000000480500720c */ /* 0x0c0fe20003f26270 */
[----:B------:R-:W-:Y:S01]  /*1d50*/  VIADD R11, R5, 0x60 ;  /* 0x00000060050b7836 */ /* 0x000fe20000000000 */
[-C--:B------:R-:W-:Y:S01]  /*1d60*/  ISETP.GE.AND P2, PT, R7, R72.reuse, PT ;  /* 0x000000480700720c */ /* 0x080fe20003f46270 */
[----:B------:R-:W-:Y:S01]  /*1d70*/  IMAD.X R3, RZ, RZ, R3, P0 ;  /* 0x000000ffff037224 */ /* 0x000fe200000e0603 */
[C---:B0-----:R-:W-:Y:S01]  /*1d80*/  LEA R2, P0, R0.reuse, UR8, 0x2 ;  /* 0x0000000800027c11 */ /* 0x041fe2000f8010ff */
[----:B------:R-:W-:Y:S01]  /*1d90*/  VIADD R7, R5, 0x80 ;  /* 0x0000008005077836 */ /* 0x000fe20000000000 */
[----:B------:R-:W-:Y:S01]  /*1da0*/  ISETP.GE.AND P3, PT, R9, R72, PT ;  /* 0x000000480900720c */ /* 0x000fe20003f66270 */
[----:B------:R-:W-:Y:S01]  /*1db0*/  VIADD R9, R5, 0xa0 ;  /* 0x000000a005097836 */ /* 0x000fe20000000000 */
[----:B------:R-:W-:-:S02]  /*1dc0*/  LEA.HI.X R3, R0, UR9, R3, 0x2, P0 ;  /* 0x0000000900037c11 */ /* 0x000fc400080f1403 */
[-C--:B------:R-:W-:Y:S01]  /*1dd0*/  ISETP.GE.AND P5, PT, R7, R72.reuse, PT ;  /* 0x000000480700720c */ /* 0x080fe20003fa6270 */
[----:B------:R-:W-:Y:S01]  /*1de0*/  VIADD R7, R5, 0xe0 ;  /* 0x000000e005077836 */ /* 0x000fe20000000000 */
[-C--:B------:R-:W-:Y:S01]  /*1df0*/  ISETP.GE.AND P4, PT, R11, R72.reuse, PT ;  /* 0x000000480b00720c */ /* 0x080fe20003f86270 */
[----:B------:R-:W-:Y:S01]  /*1e00*/  VIADD R11, R5, 0xc0 ;  /* 0x000000c0050b7836 */ /* 0x000fe20000000000 */
[----:B------:R0:W-:Y:S01]  /*1e10*/  @!P1 STG.E desc[UR6][R2.64], R71 ;  /* 0x0000004702009986 */ /* 0x0001e2000c101906 */
[-C--:B------:R-:W-:Y:S01]  /*1e20*/  ISETP.GE.AND P6, PT, R9, R72.reuse, PT ;  /* 0x000000480900720c */ /* 0x080fe20003fc6270 */
[----:B------:R-:W-:Y:S01]  /*1e30*/  VIADD R9, R5, 0x100 ;  /* 0x0000010005097836 */ /* 0x000fe20000000000 */
[-C--:B------:R-:W-:Y:S01]  /*1e40*/  ISETP.GE.AND P1, PT, R7, R72.reuse, PT ;  /* 0x000000480700720c */ /* 0x080fe20003f26270 */
[----:B------:R-:W-:Y:S01]  /*1e50*/  VIADD R7, R5, 0x120 ;  /* 0x0000012005077836 */ /* 0x000fe20000000000 */
[-C--:B------:R-:W-:Y:S01]  /*1e60*/  ISETP.GE.AND P0, PT, R11, R72.reuse, PT ;  /* 0x000000480b00720c */ /* 0x080fe20003f06270 */
[----:B------:R0:W-:Y:S01]  /*1e70*/  @!P2 STG.E desc[UR6][R2.64+0x80], R70 ;  /* 0x000080460200a986 */ /* 0x0001e2000c101906 */
[----:B------:R-:W-:Y:S01]  /*1e80*/  ISETP.GE.AND P2, PT, R9, R72, PT ;  /* 0x000000480900720c */ /* 0x000fe20003f46270 */
[----:B------:R-:W-:-:S02]  /*1e90*/  VIADD R9, R5, 0x140 ;  /* 0x0000014005097836 */ /* 0x000fc40000000000 */
[----:B------:R0:W-:Y:S01]  /*1ea0*/  @!P3 STG.E desc[UR6][R2.64+0x100], R69 ;  /* 0x000100450200b986 */ /* 0x0001e2000c101906 */
[-C--:B------:R-:W-:Y:S01]  /*1eb0*/  ISETP.GE.AND P3, PT, R7, R72.reuse, PT ;  /* 0x000000480700720c */ /* 0x080fe20003f66270 */
[----:B------:R-:W-:Y:S02]  /*1ec0*/  VIADD R7, R5, 0x160 ;  /* 0x0000016005077836 */ /* 0x000fe40000000000 */
[----:B------:R0:W-:Y:S01]  /*1ed0*/  @!P4 STG.E desc[UR6][R2.64+0x180], R68 ;  /* 0x000180440200c986 */ /* 0x0001e2000c101906 */
[-C--:B------:R-:W-:Y:S01]  /*1ee0*/  ISETP.GE.AND P4, PT, R9, R72.reuse, PT ;  /* 0x000000480900720c */ /* 0x080fe20003f86270 */
[----:B------:R-:W-:Y:S02]  /*1ef0*/  VIADD R9, R5, 0x180 ;  /* 0x0000018005097836 */ /* 0x000fe40000000000 */
        /* <DEDUP_REMOVED lines=14> */
[C---:B------:R-:W-:Y:S02]  /*1fe0*/  VIADD R7, R5.reuse, 0x220 ;  /* 0x0000022005077836 */ /* 0x040fe40000000000 */
[----:B------:R-:W-:Y:S01]  /*1ff0*/  VIADD R5, R5, 0x240 ;  /* 0x0000024005057836 */ /* 0x000fe20000000000 */
[----:B------:R0:W-:Y:S01]  /*2000*/  @!P3 STG.E desc[UR6][R2.64+0x480], R62 ;  /* 0x0004803e0200b986 */ /* 0x0001e2000c101906 */
[----:B------:R-:W-:-:S03]  /*2010*/  ISETP.GE.AND P3, PT, R9, R72, PT ;  /* 0x000000480900720c */ /* 0x000fc60003f66270 */
[----:B------:R0:W-:Y:S01]  /*2020*/  @!P4 STG.E desc[UR6][R2.64+0x500], R61 ;  /* 0x0005003d0200c986 */ /* 0x0001e2000c101906 */
[----:B------:R-:W-:-:S03]  /*2030*/  ISETP.GE.AND P4, PT, R7, R72, PT ;  /* 0x000000480700720c */ /* 0x000fc60003f86270 */
[----:B------:R0:W-:Y:S01]  /*2040*/  @!P5 STG.E desc[UR6][R2.64+0x580], R60 ;  /* 0x0005803c0200d986 */ /* 0x0001e2000c101906 */
[----:B------:R-:W-:-:S03]  /*2050*/  ISETP.GE.AND P5, PT, R5, R72, PT ;  /* 0x000000480500720c */ /* 0x000fc60003fa6270 */
[----:B------:R0:W-:Y:S04]  /*2060*/  @!P6 STG.E desc[UR6][R2.64+0x600], R59 ;  /* 0x0006003b0200e986 */ /* 0x0001e8000c101906 */
[----:B------:R0:W-:Y:S04]  /*2070*/  @!P0 STG.E desc[UR6][R2.64+0x680], R58 ;  /* 0x0006803a02008986 */ /* 0x0001e8000c101906 */
[----:B------:R0:W-:Y:S04]  /*2080*/  @!P1 STG.E desc[UR6][R2.64+0x700], R57 ;  /* 0x0007003902009986 */ /* 0x0001e8000c101906 */
[----:B------:R0:W-:Y:S04]  /*2090*/  @!P2 STG.E desc[UR6][R2.64+0x780], R56 ;  /* 0x000780380200a986 */ /* 0x0001e8000c101906 */
[----:B------:R0:W-:Y:S04]  /*20a0*/  @!P3 STG.E desc[UR6][R2.64+0x800], R55 ;  /* 0x000800370200b986 */ /* 0x0001e8000c101906 */
[----:B------:R0:W-:Y:S01]  /*20b0*/  @!P4 STG.E desc[UR6][R2.64+0x880], R54 ;  /* 0x000880360200c986 */ /* 0x0001e2000c101906 */
[----:B------:R-:W-:Y:S05]  /*20c0*/  @P5 EXIT ;  /* 0x000000000000594d */ /* 0x000fea0003800000 */
[----:B------:R-:W-:Y:S01]  /*20d0*/  STG.E desc[UR6][R2.64+0x900], R53 ;  /* 0x0009003502007986 */ /* 0x000fe2000c101906 */
[----:B------:R-:W-:Y:S05]  /*20e0*/  EXIT ;  /* 0x000000000000794d */ /* 0x000fea0003800000 */
.L_x_14:
[----:B------:R-:W-:Y:S01]  /*20f0*/  IMAD.MOV.U32 R38, RZ, RZ, RZ ;  /* 0x000000ffff267224 */ /* 0x000fe200078e00ff */
[C---:B------:R-:W-:Y:S01]  /*2100*/  ISETP.GT.U32.AND P0, PT, R39.reuse, 0x1f, PT ;  /* 0x0000001f2700780c */ /* 0x040fe20003f04070 */
[----:B------:R-:W-:Y:S05]  /*2110*/  WARPSYNC.ALL ;  /* 0x0000000000007948 */ /* 0x000fea0003800000 */
[----:B------:R-:W-:-:S04]  /*2120*/  IMAD.HI.U32 R0, R39, 0x15555556, R38 ;  /* 0x1555555627007827 */ /* 0x000fc800078e0026 */
[----:B------:R-:W-:-:S05]  /*2130*/  IMAD R3, R0, 0x4, R73 ;  /* 0x0000000400037824 */ /* 0x000fca00078e0249 */
[----:B------:R0:W-:Y:S01]  /*2140*/  STS [R3+0x3410], R52 ;  /* 0x0034103403007388 */ /* 0x0001e20000000800 */
[----:B------:R-:W-:Y:S06]  /*2150*/  BAR.SYNC.DEFER_BLOCKING 0x0 ;  /* 0x0000000000007b1d */ /* 0x000fec0000010000 */
[----:B------:R-:W-:Y:S05]  /*2160*/  @P0 BRA `(.L_x_25) ;  /* 0x0000000000e40947 */ /* 0x000fea0003800000 */
[C-C-:B------:R-:W-:Y:S01]  /*2170*/  IMAD R0, R39.reuse, 0x34, R73.reuse ;  /* 0x0000003427007824 */ /* 0x140fe200078e0249 */
[----:B------:R-:W-:Y:S01]  /*2180*/  UMOV UR5, 0xffffffff ;  /* 0xffffffff00057882 */ /* 0x000fe20000000000 */
[C-C-:B------:R-:W-:Y:S02]  /*2190*/  IMAD R4, R39.reuse, 0x34, R73.reuse ;  /* 0x0000003427047824 */ /* 0x140fe400078e0249 */
[----:B0-----:R-:W-:Y:S01]  /*21a0*/  IMAD R3, R39, 0x34, R73 ;  /* 0x0000003427037824 */ /* 0x001fe200078e0249 */
[----:B------:R-:W-:Y:S04]  /*21b0*/  LDS R14, [R0+0x3410] ;  /* 0x00341000000e7984 */ /* 0x000fe80000000800 */
[----:B------:R-:W-:Y:S04]  /*21c0*/  LDS R13, [R0+0x3414] ;  /* 0x00341400000d7984 */ /* 0x000fe80000000800 */
[----:B------:R-:W0:Y:S04]  /*21d0*/  LDS R12, [R0+0x3418] ;  /* 0x00341800000c7984 */ /* 0x000e280000000800 */
[----:B------:R-:W-:Y:S04]  /*21e0*/  LDS R11, [R0+0x341c] ;  /* 0x00341c00000b7984 */ /* 0x000fe80000000800 */
[----:B------:R-:W2:Y:S04]  /*21f0*/  LDS R10, [R0+0x3420] ;  /* 0x00342000000a7984 */ /* 0x000ea80000000800 */
[----:B------:R-:W-:Y:S04]  /*2200*/  LDS R9, [R0+0x3424] ;  /* 0x0034240000097984 */ /* 0x000fe80000000800 */
[----:B------:R-:W3:Y:S04]  /*2210*/  LDS R8, [R0+0x3428] ;  /* 0x0034280000087984 */ /* 0x000ee80000000800 */
[----:B-1----:R-:W-:Y:S04]  /*2220*/  LDS R7, [R0+0x342c] ;  /* 0x00342c0000077984 */ /* 0x002fe80000000800 */
[----:B------:R-:W1:Y:S04]  /*2230*/  LDS R6, [R0+0x3430] ;  /* 0x0034300000067984 */ /* 0x000e680000000800 */
[----:B------:R-:W-:Y:S04]  /*2240*/  LDS R5, [R0+0x3434] ;  /* 0x0034340000057984 */ /* 0x000fe80000000800 */
[----:B------:R-:W4:Y:S04]  /*2250*/  LDS R4, [R4+0x3438] ;  /* 0x0034380004047984 */ /* 0x000f280000000800 */
[----:B------:R-:W5:Y:S01]  /*2260*/  LDS R2, [R3+0x343c] ;  /* 0x00343c0003027984 */ /* 0x000f620000000800 */
[----:B0-----:R-:W-:-:S04]  /*2270*/  IADD3 R74, PT, PT, R12, R13, R14 ;  /* 0x0000000d0c4a7210 */ /* 0x001fc80007ffe00e */
[----:B--2---:R-:W-:-:S04]  /*2280*/  IADD3 R74, PT, PT, R10, R74, R11 ;  /* 0x0000004a0a4a7210 */ /* 0x004fc80007ffe00b */
[----:B---3--:R-:W-:-:S04]  /*2290*/  IADD3 R74, PT, PT, R8, R74, R9 ;  /* 0x0000004a084a7210 */ /* 0x008fc80007ffe009 */
[----:B-1----:R-:W-:-:S04]  /*22a0*/  IADD3 R74, PT, PT, R6, R74, R7 ;  /* 0x0000004a064a7210 */ /* 0x002fc80007ffe007 */
[----:B----4-:R-:W-:-:S05]  /*22b0*/  IADD3 R75, PT, PT, R4, R74, R5 ;  /* 0x0000004a044b7210 */ /* 0x010fca0007ffe005 */
[----:B-----5:R-:W-:Y:S01]  /*22c0*/  IMAD.IADD R2, R2, 0x1, R75 ;  /* 0x0000000102027824 */ /* 0x020fe200078e024b */
[----:B------:R-:W-:Y:S06]  /*22d0*/  BRA.DIV UR5, `(.L_x_26) ;  /* 0x0000005a05807947 */ /* 0x000fec000b800000 */
[----:B------:R-:W0:Y:S02]  /*22e0*/  SHFL.UP P0, R77, R2, 0x1, RZ ;  /* 0x04200000024d7989 */ /* 0x000e2400000000ff */
[----:B0-----:R-:W-:-:S05]  /*22f0*/  @P0 IMAD.IADD R77, R2, 0x1, R77 ;  /* 0x00000001024d0824 */ /* 0x001fca00078e024d */
[----:B------:R-:W0:Y:S02]  /*2300*/  SHFL.UP P0, R74, R77, 0x2, RZ ;  /* 0x044000004d4a7989 */ /* 0x000e2400000000ff */
[----:B0-----:R-:W-:-:S05]  /*2310*/  @P0 IMAD.IADD R74, R77, 0x1, R74 ;  /* 0x000000014d4a0824 */ /* 0x001fca00078e024a */
[----:B------:R-:W0:Y:S02]  /*2320*/  SHFL.UP P0, R77, R74, 0x4, RZ ;  /* 0x048000004a4d7989 */ /* 0x000e2400000000ff */
[----:B0-----:R-:W-:-:S05]  /*2330*/  @P0 IMAD.IADD R77, R74, 0x1, R77 ;  /* 0x000000014a4d0824 */ /* 0x001fca00078e024d */
[----:B------:R-:W0:Y:S02]  /*2340*/  SHFL.UP P0, R74, R77, 0x8, RZ ;  /* 0x050000004d4a7989 */ /* 0x000e2400000000ff */
[----:B0-----:R-:W-:-:S05]  /*2350*/  @P0 IMAD.IADD R74, R77, 0x1, R74 ;  /* 0x000000014d4a0824 */ /* 0x001fca00078e024a */
[----:B------:R0:W1:Y:S02]  /*2360*/  SHFL.UP P0, R0, R74, 0x10, RZ ;  /* 0x060000004a007989 */ /* 0x00006400000000ff */
.L_x_118:
[----:B-1----:R-:W-:-:S04]  /*2370*/  @P0 IMAD.IADD R0, R74, 0x1, R0 ;  /* 0x000000014a000824 */ /* 0x002fc800078e0200 */
[----:B------:R-:W-:-:S04]  /*2380*/  IMAD.IADD R2, R0, 0x1, -R2 ;  /* 0x0000000100027824 */ /* 0x000fc800078e0a02 */
[----:B------:R-:W-:Y:S01]  /*2390*/  IMAD.IADD R14, R14, 0x1, R2 ;  /* 0x000000010e0e7824 */ /* 0x000fe200078e0202 */
[----:B------:R2:W-:Y:S03]  /*23a0*/  STS [R3+0x3410], R2 ;  /* 0x0034100203007388 */ /* 0x0005e60000000800 */
        /* <DEDUP_REMOVED lines=19> */
[----:B------:R2:W-:Y:S04]  /*24e0*/  STS [R3+0x3438], R5 ;  /* 0x0034380503007388 */ /* 0x0005e80000000800 */
[----:B------:R2:W-:Y:S02]  /*24f0*/  STS [R3+0x343c], R4 ;  /* 0x00343c0403007388 */ /* 0x0005e40000000800 */
.L_x_25:
[----:B------:R-:W3:Y:S01]  /*2500*/  LDL R0, [R1+0x8] ;  /* 0x0000080001007983 */ /* 0x000ee20000100800 */
[----:B------:R-:W-:Y:S05]  /*2510*/  WARPSYNC.ALL ;  /* 0x0000000000007948 */ /* 0x000fea0003800000 */
[----:B--2---:R-:W-:Y:S01]  /*2520*/  IMAD.MOV.U32 R2, RZ, RZ, RZ ;  /* 0x000000ffff027224 */ /* 0x004fe200078e00ff */
[----:B------:R-:W-:Y:S01]  /*2530*/  BSSY.RECONVERGENT B0, `(.L_x_27) ;  /* 0x000002d000007945 */ /* 0x000fe20003800200 */
[----:B0-----:R-:W-:Y:S02]  /*2540*/  IMAD.MOV.U32 R3, RZ, RZ, R39 ;  /* 0x000000ffff037224 */ /* 0x001fe400078e0027 */
[----:B------:R-:W-:-:S04]  /*2550*/  IMAD.HI.U32 R2, R39, 0x15555556, R2 ;  /* 0x1555555627027827 */ /* 0x000fc800078e0002 */
[--C-:B------:R-:W-:Y:S01]  /*2560*/  IMAD R2, R2, 0x4, R73.reuse ;  /* 0x0000000402027824 */ /* 0x100fe200078e0249 */
[----:B------:R-:W-:Y:S06]  /*2570*/  BAR.SYNC.DEFER_BLOCKING 0x0 ;  /* 0x0000000000007b1d */ /* 0x000fec0000010000 */
[----:B------:R0:W2:Y:S01]  /*2580*/  LDS R3, [R2+0x3410] ;  /* 0x0034100002037984 */ /* 0x0000a20000000800 */
[----:B---3--:R-:W-:Y:S01]  /*2590*/  ISETP.NE.AND P0, PT, R0, RZ, PT ;  /* 0x000000ff0000720c */ /* 0x008fe20003f05270 */
[----:B------:R-:W-:-:S12]  /*25a0*/  IMAD R0, R39, 0x4, R73 ;  /* 0x0000000427007824 */ /* 0x000fd800078e0249 */
[----:B0-2---:R-:W-:Y:S05]  /*25b0*/  @P0 BRA `(.L_x_28) ;  /* 0x0000000000900947 */ /* 0x005fea0003800000 */
[----:B------:R-:W0:Y:S04]  /*25c0*/  LDS R10, [R0] ;  /* 0x00000000000a7984 */ /* 0x000e280000000800 */
[----:B------:R-:W2:Y:S04]  /*25d0*/  LDS R9, [R0+0x400] ;  /* 0x0004000000097984 */ /* 0x000ea80000000800 */
[----:B------:R-:W3:Y:S04]  /*25e0*/  LDS R8, [R0+0x800] ;  /* 0x0008000000087984 */ /* 0x000ee80000000800 */
[----:B-1----:R-:W1:Y:S04]  /*25f0*/  LDS R6, [R0+0xc00] ;  /* 0x000c000000067984 */ /* 0x002e680000000800 */
[----:B------:R-:W4:Y:S04]  /*2600*/  LDS R4, [R0+0x1000] ;  /* 0x0010000000047984 */ /* 0x000f280000000800 */
[----:B------:R-:W5:Y:S04]  /*2610*/  LDS R2, [R0+0x1400] ;  /* 0x0014000000027984 */ /* 0x000f680000000800 */
[----:B------:R-:W5:Y:S04]  /*2620*/  LDS R5, [R0+0x1c00] ;  /* 0x001c000000057984 */ /* 0x000f680000000800 */
[----:B------:R-:W5:Y:S04]  /*2630*/  LDS R12, [R0+0x2000] ;  /* 0x00200000000c7984 */ /* 0x000f680000000800 */
[----:B------:R-:W5:Y:S04]  /*2640*/  LDS R76, [R0+0x2400] ;  /* 0x00240000004c7984 */ /* 0x000f680000000800 */
[----:B------:R-:W5:Y:S01]  /*2650*/  LDS R74, [R0+0x2800] ;  /* 0x00280000004a7984 */ /* 0x000f620000000800 */
[----:B0-----:R-:W-:-:S03]  /*2660*/  IMAD.IADD R7, R3, 0x1, R10 ;  /* 0x0000000103077824 */ /* 0x001fc600078e020a */
[----:B------:R-:W0:Y:S01]  /*2670*/  LDS R14, [R0+0x2c00] ;  /* 0x002c0000000e7984 */ /* 0x000e220000000800 */
[----:B--2---:R-:W-:-:S03]  /*2680*/  IMAD.IADD R9, R3, 0x1, R9 ;  /* 0x0000000103097824 */ /* 0x004fc600078e0209 */
[----:B------:R-:W2:Y:S01]  /*2690*/  LDS R10, [R0+0x1800] ;  /* 0x00180000000a7984 */ /* 0x000ea20000000800 */
[----:B---3--:R-:W-:-:S03]  /*26a0*/  IMAD.IADD R11, R3, 0x1, R8 ;  /* 0x00000001030b7824 */ /* 0x008fc600078e0208 */
[----:B------:R4:W-:Y:S01]  /*26b0*/  STS [R0], R7 ;  /* 0x0000000700007388 */ /* 0x0009e20000000800 */
[----:B-1----:R-:W-:-:S03]  /*26c0*/  IMAD.IADD R13, R3, 0x1, R6 ;  /* 0x00000001030d7824 */ /* 0x002fc600078e0206 */
[----:B------:R1:W-:Y:S04]  /*26d0*/  STS [R0+0x400], R9 ;  /* 0x0004000900007388 */ /* 0x0003e80000000800 */
[----:B------:R3:W-:Y:S01]  /*26e0*/  STS [R0+0x800], R11 ;  /* 0x0008000b00007388 */ /* 0x0007e20000000800 */
[----:B----4-:R-:W-:-:S03]  /*26f0*/  IMAD.IADD R7, R3, 0x1, R4 ;  /* 0x0000000103077824 */ /* 0x010fc600078e0204 */
[----:B------:R0:W-:Y:S01]  /*2700*/  STS [R0+0xc00], R13 ;  /* 0x000c000d00007388 */ /* 0x0001e20000000800 */
[C---:B-----5:R-:W-:Y:S02]  /*2710*/  IMAD.IADD R75, R3.reuse, 0x1, R2 ;  /* 0x00000001034b7824 */ /* 0x060fe400078e0202 */
[C---:B------:R-:W-:Y:S01]  /*2720*/  IMAD.IADD R5, R3.reuse, 0x1, R5 ;  /* 0x0000000103057824 */ /* 0x040fe200078e0205 */
[----:B------:R4:W-:Y:S01]  /*2730*/  STS [R0+0x1000], R7 ;  /* 0x0010000700007388 */ /* 0x0009e20000000800 */
[----:B------:R-:W-:-:S03]  /*2740*/  IMAD.IADD R12, R3, 0x1, R12 ;  /* 0x00000001030c7824 */ /* 0x000fc600078e020c */
[----:B------:R4:W-:Y:S01]  /*2750*/  STS [R0+0x1400], R75 ;  /* 0x0014004b00007388 */ /* 0x0009e20000000800 */
[----:B-1----:R-:W-:-:S03]  /*2760*/  IMAD.IADD R9, R3, 0x1, R76 ;  /* 0x0000000103097824 */ /* 0x002fc600078e024c */
[----:B------:R4:W-:Y:S01]  /*2770*/  STS [R0+0x1c00], R5 ;  /* 0x001c000500007388 */ /* 0x0009e20000000800 */
[----:B---3--:R-:W-:-:S03]  /*2780*/  IMAD.IADD R11, R3, 0x1, R74 ;  /* 0x00000001030b7824 */ /* 0x008fc600078e024a */
[----:B------:R4:W-:Y:S01]  /*2790*/  STS [R0+0x2000], R12 ;  /* 0x0020000c00007388 */ /* 0x0009e20000000800 */
[----:B0-----:R-:W-:-:S03]  /*27a0*/  IMAD.IADD R13, R3, 0x1, R14 ;  /* 0x00000001030d7824 */ /* 0x001fc600078e020e */
[----:B------:R4:W-:Y:S01]  /*27b0*/  STS [R0+0x2400], R9 ;  /* 0x0024000900007388 */ /* 0x0009e20000000800 */
[----:B--2---:R-:W-:-:S03]  /*27c0*/  IMAD.IADD R77, R3, 0x1, R10 ;  /* 0x00000001034d7824 */ /* 0x004fc600078e020a */
[----:B------:R4:W-:Y:S04]  /*27d0*/  STS [R0+0x2800], R11 ;  /* 0x0028000b00007388 */ /* 0x0009e80000000800 */
[----:B------:R4:W-:Y:S04]  /*27e0*/  STS [R0+0x1800], R77 ;  /* 0x0018004d00007388 */ /* 0x0009e80000000800 */
[----:B------:R4:W-:Y:S02]  /*27f0*/  STS [R0+0x2c00], R13 ;  /* 0x002c000d00007388 */ /* 0x0009e40000000800 */
.L_x_28:
[----:B------:R-:W-:Y:S05]  /*2800*/  BSYNC.RECONVERGENT B0 ;  /* 0x0000000000007941 */ /* 0x000fea0003800200 */
.L_x_27:
[----:B------:R-:W-:Y:S01]  /*2810*/  BAR.SYNC.DEFER_BLOCKING 0x0 ;  /* 0x0000000000007b1d */ /* 0x000fe20000010000 */
[----:B------:R-:W-:-:S05]  /*2820*/  R2P PR, R51, 0x7f ;  /* 0x0000007f33007804 */ /* 0x000fca0000000000 */
[----:B------:R-:W-:Y:S01]  /*2830*/  BSSY.RECONVERGENT B0, `(.L_x_29) ;  /* 0x0000022000007945 */ /* 0x000fe20003800200 */
[----:B------:R-:W0:Y:S07]  /*2840*/  S2R R4, SR_LANEID ;  /* 0x0000000000047919 */ /* 0x000e2e0000000000 */
[----:B------:R-:W-:Y:S02]  /*2850*/  VOTE.ANY R2, PT, P0 ;  /* 0x0000000000027806 */ /* 0x000fe400000e0100 */
[----:B----4-:R-:W-:-:S02]  /*2860*/  VOTE.ANY R5, PT, P1 ;  /* 0x0000000000057806 */ /* 0x010fc400008e0100 */
[----:B------:R-:W-:Y:S02]  /*2870*/  @!P0 LOP3.LUT R2, RZ, R2, RZ, 0x33, !PT ;  /* 0x00000002ff028212 */ /* 0x000fe400078e33ff */
[----:B-1----:R-:W-:Y:S02]  /*2880*/  VOTE.ANY R7, PT, P2 ;  /* 0x0000000000077806 */ /* 0x002fe400010e0100 */
[----:B------:R-:W-:Y:S02]  /*2890*/  @!P1 LOP3.LUT R5, RZ, R5, RZ, 0x33, !PT ;  /* 0x00000005ff059212 */ /* 0x000fe400078e33ff */
[----:B------:R-:W-:Y:S02]  /*28a0*/  VOTE.ANY R9, PT, P3 ;  /* 0x0000000000097806 */ /* 0x000fe400018e0100 */
[----:B------:R-:W-:Y:S02]  /*28b0*/  @!P2 LOP3.LUT R7, RZ, R7, RZ, 0x33, !PT ;  /* 0x00000007ff07a212 */ /* 0x000fe400078e33ff */
[----:B------:R-:W-:-:S02]  /*28c0*/  LOP3.LUT R2, R5, R2, RZ, 0xc0, !PT ;  /* 0x0000000205027212 */ /* 0x000fc400078ec0ff */
[----:B------:R-:W-:Y:S02]  /*28d0*/  @!P3 LOP3.LUT R9, RZ, R9, RZ, 0x33, !PT ;  /* 0x00000009ff09b212 */ /* 0x000fe400078e33ff */
[----:B------:R-:W-:Y:S02]  /*28e0*/  LOP3.LUT R2, R7, R2, RZ, 0xc0, !PT ;  /* 0x0000000207027212 */ /* 0x000fe400078ec0ff */
[----:B------:R-:W-:Y:S02]  /*28f0*/  VOTE.ANY R5, PT, P4 ;  /* 0x0000000000057806 */ /* 0x000fe400020e0100 */
[----:B------:R-:W-:Y:S02]  /*2900*/  LOP3.LUT R2, R9, R2, RZ, 0xc0, !PT ;  /* 0x0000000209027212 */ /* 0x000fe400078ec0ff */
[----:B------:R-:W-:Y:S02]  /*2910*/  @!P4 LOP3.LUT R5, RZ, R5, RZ, 0x33, !PT ;  /* 0x00000005ff05c212 */ /* 0x000fe400078e33ff */
[----:B------:R-:W-:-:S02]  /*2920*/  VOTE.ANY R7, PT, P5 ;  /* 0x0000000000077806 */ /* 0x000fc400028e0100 */
[----:B------:R-:W-:Y:S02]  /*2930*/  LOP3.LUT R2, R5, R2, RZ, 0xc0, !PT ;  /* 0x0000000205027212 */ /* 0x000fe400078ec0ff */
[----:B------:R-:W-:Y:S02]  /*2940*/  LOP3.LUT P0, RZ, R51, 0x80, RZ, 0xc0, !PT ;  /* 0x0000008033ff7812 */ /* 0x000fe4000780c0ff */
[----:B------:R-:W-:Y:S02]  /*2950*/  @!P5 LOP3.LUT R7, RZ, R7, RZ, 0x33, !PT ;  /* 0x00000007ff07d212 */ /* 0x000fe400078e33ff */
[----:B------:R-:W-:Y:S02]  /*2960*/  VOTE.ANY R6, PT, P6 ;  /* 0x0000000000067806 */ /* 0x000fe400030e0100 */
[----:B------:R-:W-:Y:S02]  /*2970*/  LOP3.LUT R7, R7, R2, RZ, 0xc0, !PT ;  /* 0x0000000207077212 */ /* 0x000fe400078ec0ff */
[----:B------:R-:W1:Y:S01]  /*2980*/  S2R R2, SR_LEMASK ;  /* 0x0000000000027919 */ /* 0x000e620000003a00 */
[----:B------:R-:W-:-:S04]  /*2990*/  @!P6 LOP3.LUT R6, RZ, R6, RZ, 0x33, !PT ;  /* 0x00000006ff06e212 */ /* 0x000fc800078e33ff */
[----:B------:R-:W-:Y:S02]  /*29a0*/  VOTE.ANY R8, PT, P0 ;  /* 0x0000000000087806 */ /* 0x000fe400000e0100 */
[----:B------:R-:W-:Y:S02]  /*29b0*/  LOP3.LUT R7, R6, R7, RZ, 0xc0, !PT ;  /* 0x0000000706077212 */ /* 0x000fe400078ec0ff */
[----:B------:R-:W-:-:S04]  /*29c0*/  @!P0 LOP3.LUT R8, RZ, R8, RZ, 0x33, !PT ;  /* 0x00000008ff088212 */ /* 0x000fc800078e33ff */
[----:B------:R-:W-:Y:S01]  /*29d0*/  LOP3.LUT R9, R8, R7, RZ, 0xc0, !PT ;  /* 0x0000000708097212 */ /* 0x000fe200078ec0ff */
[----:B------:R-:W-:-:S03]  /*29e0*/  IMAD.MOV.U32 R8, RZ, RZ, RZ ;  /* 0x000000ffff087224 */ /* 0x000fc600078e00ff */
[----:B------:R-:W0:Y:S01]  /*29f0*/  FLO.U32 R7, R9 ;  /* 0x0000000900077300 */ /* 0x000e2200000e0000 */
[----:B-1----:R-:W-:Y:S02]  /*2a00*/  LOP3.LUT R5, R2, R9, RZ, 0xc0, !PT ;  /* 0x0000000902057212 */ /* 0x002fe400078ec0ff */
[----:B0-----:R-:W-:-:S05]  /*2a10*/  ISETP.NE.AND P0, PT, R4, R7, PT ;  /* 0x000000070400720c */ /* 0x001fca0003f05270 */
[----:B------:R-:W0:Y:S08]  /*2a20*/  POPC R5, R5 ;  /* 0x0000000500057309 */ /* 0x000e300000000000 */
[----:B------:R-:W-:Y:S05]  /*2a30*/  @P0 BRA `(.L_x_30) ;  /* 0x0000000000040947 */ /* 0x000fea0003800000 */
[----:B0-----:R1:W2:Y:S02]  /*2a40*/  ATOMS.ADD R8, [R30], R5 ;  /* 0x000000051e08738c */ /* 0x0012a40000000000 */
.L_x_30:
[----:B------:R-:W-:Y:S05]  /*2a50*/  BSYNC.RECONVERGENT B0 ;  /* 0x0000000000007941 */ /* 0x000fea0003800200 */
.L_x_29:
[----:B------:R-:W3:Y:S01]  /*2a60*/  LDCU UR5, c[0x0][0x3c4] ;  /* 0x00007880ff0577ac */ /* 0x000ee20008000800 */
[----:B--2---:R2:W4:Y:S01]  /*2a70*/  SHFL.IDX PT, R8, R8, R7, 0x1f ;  /* 0x00001f0708087589 */ /* 0x00452200000e0000 */
[----:B------:R-:W-:Y:S01]  /*2a80*/  BSSY.RECONVERGENT B0, `(.L_x_31) ;  /* 0x0000023000007945 */ /* 0x000fe20003800200 */
[----:B------:R-:W-:Y:S01]  /*2a90*/  IMAD.MOV.U32 R12, RZ, RZ, RZ ;  /* 0x000000ffff0c7224 */ /* 0x000fe200078e00ff */
[----:B---3--:R-:W-:-:S04]  /*2aa0*/  SHF.R.U32.HI R6, RZ, UR5, R70 ;  /* 0x00000005ff067c19 */ /* 0x008fc80008011646 */
[----:B------:R-:W-:-:S04]  /*2ab0*/  LOP3.LUT R10, R6, UR4, RZ, 0x30, !PT ;  /* 0x00000004060a7c12 */ /* 0x000fc8000f8e30ff */
[----:B------:R-:W-:-:S13]  /*2ac0*/  R2P PR, R10, 0x7f ;  /* 0x0000007f0a007804 */ /* 0x000fda0000000000 */
[----:B------:R-:W-:Y:S02]  /*2ad0*/  VOTE.ANY R6, PT, P0 ;  /* 0x0000000000067806 */ /* 0x000fe400000e0100 */
[----:B------:R-:W-:Y:S02]  /*2ae0*/  VOTE.ANY R9, PT, P1 ;  /* 0x0000000000097806 */ /* 0x000fe400008e0100 */
[----:B------:R-:W-:Y:S02]  /*2af0*/  @!P0 LOP3.LUT R6, RZ, R6, RZ, 0x33, !PT ;  /* 0x00000006ff068212 */ /* 0x000fe400078e33ff */
[----:B------:R-:W-:Y:S02]  /*2b00*/  @!P1 LOP3.LUT R9, RZ, R9, RZ, 0x33, !PT ;  /* 0x00000009ff099212 */ /* 0x000fe400078e33ff */
[----:B------:R-:W-:Y:S02]  /*2b10*/  VOTE.ANY R11, PT, P2 ;  /* 0x00000000000b7806 */ /* 0x000fe400010e0100 */
[----:B------:R-:W-:-:S02]  /*2b20*/  LOP3.LUT R6, R9, R6, RZ, 0xc0, !PT ;  /* 0x0000000609067212 */ /* 0x000fc400078ec0ff */
[----:B------:R-:W-:Y:S02]  /*2b30*/  @!P2 LOP3.LUT R11, RZ, R11, RZ, 0x33, !PT ;  /* 0x0000000bff0ba212 */ /* 0x000fe400078e33ff */
[----:B------:R-:W-:Y:S02]  /*2b40*/  VOTE.ANY R9, PT, P3 ;  /* 0x0000000000097806 */ /* 0x000fe400018e0100 */
[----:B------:R-:W-:Y:S02]  /*2b50*/  LOP3.LUT R6, R11, R6, RZ, 0xc0, !PT ;  /* 0x000000060b067212 */ /* 0x000fe400078ec0ff */
[----:B------:R-:W-:Y:S02]  /*2b60*/  @!P3 LOP3.LUT R9, RZ, R9, RZ, 0x33, !PT ;  /* 0x00000009ff09b212 */ /* 0x000fe400078e33ff */
[----:B------:R-:W-:Y:S02]  /*2b70*/  LOP3.LUT P0, RZ, R10, 0x80, RZ, 0xc0, !PT ;  /* 0x000000800aff7812 */ /* 0x000fe4000780c0ff */
[----:B------:R-:W-:-:S02]  /*2b80*/  VOTE.ANY R11, PT, P4 ;  /* 0x00000000000b7806 */ /* 0x000fc400020e0100 */
[----:B------:R-:W-:Y:S02]  /*2b90*/  LOP3.LUT R6, R9, R6, RZ, 0xc0, !PT ;  /* 0x0000000609067212 */ /* 0x000fe400078ec0ff */
[----:B------:R-:W-:Y:S02]  /*2ba0*/  VOTE.ANY R9, PT, P5 ;  /* 0x0000000000097806 */ /* 0x000fe400028e0100 */
[----:B------:R-:W-:Y:S02]  /*2bb0*/  @!P4 LOP3.LUT R11, RZ, R11, RZ, 0x33, !PT ;  /* 0x0000000bff0bc212 */ /* 0x000fe400078e33ff */
[----:B------:R-:W-:Y:S02]  /*2bc0*/  @!P5 LOP3.LUT R9, RZ, R9, RZ, 0x33, !PT ;  /* 0x00000009ff09d212 */ /* 0x000fe400078e33ff */
[----:B------:R-:W-:Y:S02]  /*2bd0*/  LOP3.LUT R6, R11, R6, RZ, 0xc0, !PT ;  /* 0x000000060b067212 */ /* 0x000fe400078ec0ff */
[----:B------:R-:W-:-:S02]  /*2be0*/  VOTE.ANY R11, PT, P6 ;  /* 0x00000000000b7806 */ /* 0x000fc400030e0100 */
[----:B------:R-:W-:Y:S02]  /*2bf0*/  LOP3.LUT R6, R9, R6, RZ, 0xc0, !PT ;  /* 0x0000000609067212 */ /* 0x000fe400078ec0ff */
[----:B------:R-:W-:Y:S02]  /*2c00*/  VOTE.ANY R9, PT, P0 ;  /* 0x0000000000097806 */ /* 0x000fe400000e0100 */
[----:B------:R-:W-:Y:S02]  /*2c10*/  @!P6 LOP3.LUT R11, RZ, R11, RZ, 0x33, !PT ;  /* 0x0000000bff0be212 */ /* 0x000fe400078e33ff */
[----:B------:R-:W-:Y:S02]  /*2c20*/  @!P0 LOP3.LUT R9, RZ, R9, RZ, 0x33, !PT ;  /* 0x00000009ff098212 */ /* 0x000fe400078e33ff */
[----:B------:R-:W-:-:S04]  /*2c30*/  LOP3.LUT R6, R11, R6, RZ, 0xc0, !PT ;  /* 0x000000060b067212 */ /* 0x000fc800078ec0ff */
[----:B------:R-:W-:-:S04]  /*2c40*/  LOP3.LUT R11, R9, R6, RZ, 0xc0, !PT ;  /* 0x00000006090b7212 */ /* 0x000fc800078ec0ff */
[----:B------:R-:W3:Y:S01]  /*2c50*/  FLO.U32 R9, R11 ;  /* 0x0000000b00097300 */ /* 0x000ee200000e0000 */
[----:B------:R-:W-:-:S07]  /*2c60*/  LOP3.LUT R6, R2, R11, RZ, 0xc0, !PT ;  /* 0x0000000b02067212 */ /* 0x000fce00078ec0ff */
[----:B------:R-:W0:Y:S01]  /*2c70*/  POPC R6, R6 ;  /* 0x0000000600067309 */ /* 0x000e220000000000 */
[----:B---3--:R-:W-:-:S13]  /*2c80*/  ISETP.NE.AND P0, PT, R4, R9, PT ;  /* 0x000000090400720c */ /* 0x008fda0003f05270 */
[----:B0-2-4-:R-:W-:Y:S05]  /*2c90*/  @P0 BRA `(.L_x_32) ;  /* 0x0000000000040947 */ /* 0x015fea0003800000 */
[----:B------:R0:W2:Y:S02]  /*2ca0*/  ATOMS.ADD R12, [R31], R6 ;  /* 0x000000061f0c738c */ /* 0x0000a40000000000 */
.L_x_32:
[----:B------:R-:W-:Y:S05]  /*2cb0*/  BSYNC.RECONVERGENT B0 ;  /* 0x0000000000007941 */ /* 0x000fea0003800200 */
.L_x_31:
[----:B------:R-:W-:Y:S01]  /*2cc0*/  R2P PR, R50, 0x7f ;  /* 0x0000007f32007804 */ /* 0x000fe20000000000 */
[----:B------:R-:W-:-:S12]  /*2cd0*/  BSSY.RECONVERGENT B0, `(.L_x_33) ;  /* 0x0000021000007945 */ /* 0x000fd80003800200 */
        /* <DEDUP_REMOVED lines=22> */
[----:B------:R-:W-:Y:S01]  /*2e40*/  LOP3.LUT R7, R14, R7, RZ, 0xc0, !PT ;  /* 0x000000070e077212 */ /* 0x000fe200078ec0ff */
[----:B------:R-:W-:-:S03]  /*2e50*/  IMAD.MOV.U32 R14, RZ, RZ, RZ ;  /* 0x000000ffff0e7224 */ /* 0x000fc600078e00ff */
[----:B------:R-:W-:Y:S02]  /*2e60*/  LOP3.LUT R13, R10, R7, RZ, 0xc0, !PT ;  /* 0x000000070a0d7212 */ /* 0x000fe400078ec0ff */
[----:B--2---:R2:W3:Y:S02]  /*2e70*/  SHFL.IDX PT, R7, R12, R9, 0x1f ;  /* 0x00001f090c077589 */ /* 0x0044e400000e0000 */
[----:B------:R-:W4:Y:S01]  /*2e80*/  FLO.U32 R11, R13 ;  /* 0x0000000d000b7300 */ /* 0x000f2200000e0000 */
[----:B------:R-:W-:-:S07]  /*2e90*/  LOP3.LUT R10, R2, R13, RZ, 0xc0, !PT ;  /* 0x0000000d020a7212 */ /* 0x000fce00078ec0ff */
[----:B------:R-:W0:Y:S01]  /*2ea0*/  POPC R10, R10 ;  /* 0x0000000a000a7309 */ /* 0x000e220000000000 */
[----:B----4-:R-:W-:-:S13]  /*2eb0*/  ISETP.NE.AND P0, PT, R4, R11, PT ;  /* 0x0000000b0400720c */ /* 0x010fda0003f05270 */
[----:B0-23--:R-:W-:Y:S05]  /*2ec0*/  @P0 BRA `(.L_x_34) ;  /* 0x0000000000040947 */ /* 0x00dfea0003800000 */
[----:B------:R0:W2:Y:S02]  /*2ed0*/  ATOMS.ADD R14, [R29], R10 ;  /* 0x0000000a1d0e738c */ /* 0x0000a40000000000 */
.L_x_34:
[----:B------:R-:W-:Y:S05]  /*2ee0*/  BSYNC.RECONVERGENT B0 ;  /* 0x0000000000007941 */ /* 0x000fea0003800200 */
.L_x_33:
[----:B------:R-:W-:Y:S01]  /*2ef0*/  R2P PR, R49, 0x7f ;  /* 0x0000007f31007804 */ /* 0x000fe20000000000 */
[----:B--2---:R2:W3:Y:S01]  /*2f00*/  SHFL.IDX PT, R11, R14, R11, 0x1f ;  /* 0x00001f0b0e0b7589 */ /* 0x0044e200000e0000 */
[----:B------:R-:W-:Y:S11]  /*2f10*/  BSSY.RECONVERGENT B0, `(.L_x_35) ;  /* 0x0000020000007945 */ /* 0x000ff60003800200 */
[----:B------:R-:W-:-:S02]  /*2f20*/  VOTE.ANY R9, PT, P0 ;  /* 0x0000000000097806 */ /* 0x000fc400000e0100 */
[----:B------:R-:W-:Y:S02]  /*2f30*/  VOTE.ANY R12, PT, P1 ;  /* 0x00000000000c7806 */ /* 0x000fe400008e0100 */
[----:B------:R-:W-:Y:S02]  /*2f40*/  @!P0 LOP3.LUT R9, RZ, R9, RZ, 0x33, !PT ;  /* 0x00000009ff098212 */ /* 0x000fe400078e33ff */
[----:B------:R-:W-:Y:S02]  /*2f50*/  @!P1 LOP3.LUT R12, RZ, R12, RZ, 0x33, !PT ;  /* 0x0000000cff0c9212 */ /* 0x000fe400078e33ff */
[----:B-1----:R-:W-:Y:S02]  /*2f60*/  VOTE.ANY R30, PT, P2 ;  /* 0x00000000001e7806 */ /* 0x002fe400010e0100 */
[----:B------:R-:W-:Y:S02]  /*2f70*/  LOP3.LUT R9, R12, R9, RZ, 0xc0, !PT ;  /* 0x000000090c097212 */ /* 0x000fe400078ec0ff */
[----:B------:R-:W-:-:S02]  /*2f80*/  @!P2 LOP3.LUT R30, RZ, R30, RZ, 0x33, !PT ;  /* 0x0000001eff1ea212 */ /* 0x000fc400078e33ff */
[----:B------:R-:W-:Y:S02]  /*2f90*/  VOTE.ANY R12, PT, P3 ;  /* 0x00000000000c7806 */ /* 0x000fe400018e0100 */
[----:B------:R-:W-:Y:S02]  /*2fa0*/  LOP3.LUT R9, R30, R9, RZ, 0xc0, !PT ;  /* 0x000000091e097212 */ /* 0x000fe400078ec0ff */
[----:B------:R-:W-:Y:S02]  /*2fb0*/  @!P3 LOP3.LUT R12, RZ, R12, RZ, 0x33, !PT ;  /* 0x0000000cff0cb212 */ /* 0x000fe400078e33ff */
[----:B------:R-:W-:Y:S02]  /*2fc0*/  LOP3.LUT P0, RZ, R49, 0x80, RZ, 0xc0, !PT ;  /* 0x0000008031ff7812 */ /* 0x000fe4000780c0ff */
[----:B------:R-:W-:Y:S02]  /*2fd0*/  VOTE.ANY R30, PT, P4 ;  /* 0x00000000001e7806 */ /* 0x000fe400020e0100 */
[----:B------:R-:W-:-:S02]  /*2fe0*/  LOP3.LUT R9, R12, R9, RZ, 0xc0, !PT ;  /* 0x000000090c097212 */ /* 0x000fc400078ec0ff */
[----:B------:R-:W-:Y:S02]  /*2ff0*/  VOTE.ANY R12, PT, P5 ;  /* 0x00000000000c7806 */ /* 0x000fe400028e0100 */
[----:B------:R-:W-:Y:S02]  /*3000*/  @!P4 LOP3.LUT R30, RZ, R30, RZ, 0x33, !PT ;  /* 0x0000001eff1ec212 */ /* 0x000fe400078e33ff */
[----:B------:R-:W-:Y:S02]  /*3010*/  @!P5 LOP3.LUT R12, RZ, R12, RZ, 0x33, !PT ;  /* 0x0000000cff0cd212 */ /* 0x000fe400078e33ff */
[----:B------:R-:W-:Y:S02]  /*3020*/  LOP3.LUT R9, R30, R9, RZ, 0xc0, !PT ;  /* 0x000000091e097212 */ /* 0x000fe400078ec0ff */
[----:B------:R-:W-:Y:S02]  /*3030*/  VOTE.ANY R30, PT, P6 ;  /* 0x00000000001e7806 */ /* 0x000fe400030e0100 */
[----:B------:R-:W-:-:S02]  /*3040*/  LOP3.LUT R9, R12, R9, RZ, 0xc0, !PT ;  /* 0x000000090c097212 */ /* 0x000fc400078ec0ff */
[----:B------:R-:W-:Y:S02]  /*3050*/  VOTE.ANY R12, PT, P0 ;  /* 0x00000000000c7806 */ /* 0x000fe400000e0100 */
[----:B------:R-:W-:Y:S02]  /*3060*/  @!P6 LOP3.LUT R30, RZ, R30, RZ, 0x33, !PT ;  /* 0x0000001eff1ee212 */ /* 0x000fe400078e33ff */
[----:B------:R-:W-:Y:S02]  /*3070*/  @!P0 LOP3.LUT R12, RZ, R12, RZ, 0x33, !PT ;  /* 0x0000000cff0c8212 */ /* 0x000fe400078e33ff */
[----:B------:R-:W-:Y:S01]  /*3080*/  LOP3.LUT R9, R30, R9, RZ, 0xc0, !PT ;  /* 0x000000091e097212 */ /* 0x000fe200078ec0ff */
[----:B------:R-:W-:-:S03]  /*3090*/  IMAD.MOV.U32 R30, RZ, RZ, RZ ;  /* 0x000000ffff1e7224 */ /* 0x000fc600078e00ff */
[----:B0-----:R-:W-:-:S04]  /*30a0*/  LOP3.LUT R29, R12, R9, RZ, 0xc0, !PT ;  /* 0x000000090c1d7212 */ /* 0x001fc800078ec0ff */
[----:B------:R-:W0:Y:S01]  /*30b0*/  FLO.U32 R13, R29 ;  /* 0x0000001d000d7300 */ /* 0x000e2200000e0000 */
[----:B------:R-:W-:-:S07]  /*30c0*/  LOP3.LUT R9, R2, R29, RZ, 0xc0, !PT ;  /* 0x0000001d02097212 */ /* 0x000fce00078ec0ff */
[----:B------:R-:W1:Y:S01]  /*30d0*/  POPC R9, R9 ;  /* 0x0000000900097309 */ /* 0x000e620000000000 */
[----:B0-----:R-:W-:-:S13]  /*30e0*/  ISETP.NE.AND P0, PT, R4, R13, PT ;  /* 0x0000000d0400720c */ /* 0x001fda0003f05270 */
[----:B-123--:R-:W-:Y:S05]  /*30f0*/  @P0 BRA `(.L_x_36) ;  /* 0x0000000000040947 */ /* 0x00efea0003800000 */
[----:B------:R0:W1:Y:S02]  /*3100*/  ATOMS.ADD R30, [R28], R9 ;  /* 0x000000091c1e738c */ /* 0x0000640000000000 */
.L_x_36:
[----:B------:R-:W-:Y:S05]  /*3110*/  BSYNC.RECONVERGENT B0 ;  /* 0x0000000000007941 */ /* 0x000fea0003800200 */
.L_x_35:
[----:B------:R-:W-:Y:S01]  /*3120*/  R2P PR, R48, 0x7f ;  /* 0x0000007f30007804 */ /* 0x000fe20000000000 */
[----:B-1----:R1:W2:Y:S01]  /*3130*/  SHFL.IDX PT, R14, R30, R13, 0x1f ;  /* 0x00001f0d1e0e7589 */ /* 0x0022a200000e0000 */
[----:B------:R-:W-:Y:S01]  /*3140*/  BSSY.RECONVERGENT B0, `(.L_x_37) ;  /* 0x0000020000007945 */ /* 0x000fe20003800200 */
[----:B0-----:R-:W-:-:S10]  /*3150*/  IMAD.MOV.U32 R28, RZ, RZ, RZ ;  /* 0x000000ffff1c7224 */ /* 0x001fd400078e00ff */
        /* <DEDUP_REMOVED lines=24> */
[----:B------:R-:W0:Y:S01]  /*32e0*/  FLO.U32 R29, R31 ;  /* 0x0000001f001d7300 */ /* 0x000e2200000e0000 */
[----:B------:R-:W-:-:S07]  /*32f0*/  LOP3.LUT R12, R2, R31, RZ, 0xc0, !PT ;  /* 0x0000001f020c7212 */ /* 0x000fce00078ec0ff */
[----:B------:R-:W3:Y:S01]  /*3300*/  POPC R12, R12 ;  /* 0x0000000c000c7309 */ /* 0x000ee20000000000 */
[----:B0-----:R-:W-:-:S13]  /*3310*/  ISETP.NE.AND P0, PT, R4, R29, PT ;  /* 0x0000001d0400720c */ /* 0x001fda0003f05270 */
[----:B-123--:R-:W-:Y:S05]  /*3320*/  @P0 BRA `(.L_x_38) ;  /* 0x0000000000040947 */ /* 0x00efea0003800000 */
[----:B------:R0:W1:Y:S02]  /*3330*/  ATOMS.ADD R28, [R27], R12 ;  /* 0x0000000c1b1c738c */ /* 0x0000640000000000 */
.L_x_38:
[----:B------:R-:W-:Y:S05]  /*3340*/  BSYNC.RECONVERGENT B0 ;  /* 0x0000000000007941 */ /* 0x000fea0003800200 */
.L_x_37:
[----:B------:R-:W-:Y:S01]  /*3350*/  R2P PR, R47, 0x7f ;  /* 0x0000007f2f007804 */ /* 0x000fe20000000000 */
[----:B01----:R0:W1:Y:S01]  /*3360*/  SHFL.IDX PT, R27, R28, R29, 0x1f ;  /* 0x00001f1d1c1b7589 */ /* 0x00306200000e0000 */
[----:B------:R-:W-:Y:S11]  /*3370*/  BSSY.RECONVERGENT B0, `(.L_x_39) ;  /* 0x0000020000007945 */ /* 0x000ff60003800200 */
[----:B------:R-:W-:-:S02]  /*3380*/  VOTE.ANY R13, PT, P0 ;  /* 0x00000000000d7806 */ /* 0x000fc400000e0100 */
[----:B------:R-:W-:Y:S02]  /*3390*/  VOTE.ANY R30, PT, P1 ;  /* 0x00000000001e7806 */ /* 0x000fe400008e0100 */
[----:B------:R-:W-:Y:S02]  /*33a0*/  @!P0 LOP3.LUT R13, RZ, R13, RZ, 0x33, !PT ;  /* 0x0000000dff0d8212 */ /* 0x000fe400078e33ff */
[----:B------:R-:W-:Y:S02]  /*33b0*/  @!P1 LOP3.LUT R30, RZ, R30, RZ, 0x33, !PT ;  /* 0x0000001eff1e9212 */ /* 0x000fe400078e33ff */
[----:B------:R-:W-:Y:S02]  /*33c0*/  VOTE.ANY R48, PT, P2 ;  /* 0x0000000000307806 */ /* 0x000fe400010e0100 */
        /* <DEDUP_REMOVED lines=17> */
[----:B------:R-:W-:-:S04]  /*34e0*/  LOP3.LUT R13, R48, R13, RZ, 0xc0, !PT ;  /* 0x0000000d300d7212 */ /* 0x000fc800078ec0ff */
[----:B------:R-:W-:Y:S01]  /*34f0*/  LOP3.LUT R47, R30, R13, RZ, 0xc0, !PT ;  /* 0x0000000d1e2f7212 */ /* 0x000fe200078ec0ff */
[----:B------:R-:W-:-:S03]  /*3500*/  IMAD.MOV.U32 R30, RZ, RZ, RZ ;  /* 0x000000ffff1e7224 */ /* 0x000fc600078e00ff */
[----:B------:R-:W2:Y:S01]  /*3510*/  FLO.U32 R31, R47 ;  /* 0x0000002f001f7300 */ /* 0x000ea200000e0000 */
[----:B------:R-:W-:-:S07]  /*3520*/  LOP3.LUT R13, R2, R47, RZ, 0xc0, !PT ;  /* 0x0000002f020d7212 */ /* 0x000fce00078ec0ff */
[----:B------:R-:W3:Y:S01]  /*3530*/  POPC R13, R13 ;  /* 0x0000000d000d7309 */ /* 0x000ee20000000000 */
[----:B--2---:R-:W-:-:S13]  /*3540*/  ISETP.NE.AND P0, PT, R4, R31, PT ;  /* 0x0000001f0400720c */ /* 0x004fda0003f05270 */
[----:B01-3--:R-:W-:Y:S05]  /*3550*/  @P0 BRA `(.L_x_40) ;  /* 0x0000000000040947 */ /* 0x00bfea0003800000 */
[----:B------:R0:W1:Y:S02]  /*3560*/  ATOMS.ADD R30, [R26], R13 ;  /* 0x0000000d1a1e738c */ /* 0x0000640000000000 */
.L_x_40:
[----:B------:R-:W-:Y:S05]  /*3570*/  BSYNC.RECONVERGENT B0 ;  /* 0x0000000000007941 */ /* 0x000fea0003800200 */
.L_x_39:
[----:B------:R-:W-:Y:S01]  /*3580*/  R2P PR, R46, 0x7f ;  /* 0x0000007f2e007804 */ /* 0x000fe20000000000 */
[----:B-1----:R1:W2:Y:S01]  /*3590*/  SHFL.IDX PT, R28, R30, R31, 0x1f ;  /* 0x00001f1f1e1c7589 */ /* 0x0022a200000e0000 */
[----:B------:R-:W-:Y:S11]  /*35a0*/  BSSY.RECONVERGENT B0, `(.L_x_41) ;  /* 0x0000020000007945 */ /* 0x000ff60003800200 */
[----:B0-----:R-:W-:-:S02]  /*35b0*/  VOTE.ANY R26, PT, P0 ;  /* 0x00000000001a7806 */ /* 0x001fc400000e0100 */
        /* <DEDUP_REMOVED lines=9> */
[----:B------:R-:W-:Y:S01]  /*3650*/  LOP3.LUT P0, RZ, R46, 0x80, RZ, 0xc0, !PT ;  /* 0x000000802eff7812 */ /* 0x000fe2000780c0ff */
[----:B------:R-:W-:Y:S01]  /*3660*/  IMAD.MOV.U32 R46, RZ, RZ, RZ ;  /* 0x000000ffff2e7224 */ /* 0x000fe200078e00ff */
        /* <DEDUP_REMOVED lines=19> */
.L_x_42:
[----:B------:R-:W-:Y:S05]  /*37a0*/  BSYNC.RECONVERGENT B0 ;  /* 0x0000000000007941 */ /* 0x000fea0003800200 */
.L_x_41:
        /* <DEDUP_REMOVED lines=27> */
[----:B------:R-:W-:-:S04]  /*3960*/  LOP3.LUT R45, R30, R25, RZ, 0xc0, !PT ;  /* 0x000000191e2d7212 */ /* 0x000fc800078ec0ff */
[----:B------:R-:W0:Y:S01]  /*3970*/  FLO.U32 R31, R45 ;  /* 0x0000002d001f7300 */ /* 0x000e2200000e0000 */
[----:B------:R-:W-:-:S07]  /*3980*/  LOP3.LUT R25, R2, R45, RZ, 0xc0, !PT ;  /* 0x0000002d02197212 */ /* 0x000fce00078ec0ff */
[----:B------:R-:W3:Y:S01]  /*3990*/  POPC R25, R25 ;  /* 0x0000001900197309 */ /* 0x000ee20000000000 */
[----:B0-----:R-:W-:-:S13]  /*39a0*/  ISETP.NE.AND P0, PT, R4, R31, PT ;  /* 0x0000001f0400720c */ /* 0x001fda0003f05270 */
[----:B-123--:R-:W-:Y:S05]  /*39b0*/  @P0 BRA `(.L_x_44) ;  /* 0x0000000000080947 */ /* 0x00efea0003800000 */
[----:B------:R-:W2:Y:S04]  /*39c0*/  LDL.LU R47, [R1+0x4] ;  /* 0x00000400012f7983 */ /* 0x000ea80000300800 */
[----:B--2---:R0:W1:Y:S02]  /*39d0*/  ATOMS.ADD R48, [R47], R25 ;  /* 0x000000192f30738c */ /* 0x0040640000000000 */
.L_x_44:
[----:B------:R-:W-:Y:S05]  /*39e0*/  BSYNC.RECONVERGENT B0 ;  /* 0x0000000000007941 */ /* 0x000fea0003800200 */
.L_x_43:
[----:B------:R-:W-:Y:S01]  /*39f0*/  R2P PR, R44, 0x7f ;  /* 0x0000007f2c007804 */ /* 0x000fe20000000000 */
[----:B------:R-:W-:Y:S01]  /*3a00*/  BSSY.RECONVERGENT B0, `(.L_x_45) ;  /* 0x0000022000007945 */ /* 0x000fe20003800200 */
[----:B------:R-:W-:-:S11]  /*3a10*/  IMAD.MOV.U32 R46, RZ, RZ, RZ ;  /* 0x000000ffff2e7224 */ /* 0x000fd600078e00ff */
[----:B------:R-:W-:Y:S02]  /*3a20*/  VOTE.ANY R30, PT, P0 ;  /* 0x00000000001e7806 */ /* 0x000fe400000e0100 */
[----:B------:R-:W-:Y:S02]  /*3a30*/  VOTE.ANY R45, PT, P1 ;  /* 0x00000000002d7806 */ /* 0x000fe400008e0100 */
[----:B------:R-:W-:Y:S02]  /*3a40*/  @!P0 LOP3.LUT R30, RZ, R30, RZ, 0x33, !PT ;  /* 0x0000001eff1e8212 */ /* 0x000fe400078e33ff */
[----:B------:R-:W-:Y:S02]  /*3a50*/  @!P1 LOP3.LUT R45, RZ, R45, RZ, 0x33, !PT ;  /* 0x0000002dff2d9212 */ /* 0x000fe400078e33ff */
[----:B0-----:R-:W-:Y:S02]  /*3a60*/  VOTE.ANY R47, PT, P2 ;  /* 0x00000000002f7806 */ /* 0x001fe400010e0100 */
[----:B------:R-:W-:-:S02]  /*3a70*/  LOP3.LUT R30, R45, R30, RZ, 0xc0, !PT ;  /* 0x0000001e2d1e7212 */ /* 0x000fc400078ec0ff */
[----:B------:R-:W-:Y:S02]  /*3a80*/  @!P2 LOP3.LUT R47, RZ, R47, RZ, 0x33, !PT ;  /* 0x0000002fff2fa212 */ /* 0x000fe400078e33ff */
[----:B------:R-:W-:Y:S02]  /*3a90*/  VOTE.ANY R45, PT, P3 ;  /* 0x00000000002d7806 */ /* 0x000fe400018e0100 */
[----:B------:R-:W-:Y:S02]  /*3aa0*/  LOP3.LUT R30, R47, R30, RZ, 0xc0, !PT ;  /* 0x0000001e2f1e7212 */ /* 0x000fe400078ec0ff */
[----:B------:R-:W-:Y:S02]  /*3ab0*/  @!P3 LOP3.LUT R45, RZ, R45, RZ, 0x33, !PT ;  /* 0x0000002dff2db212 */ /* 0x000fe400078e33ff */
[----:B------:R-:W-:Y:S02]  /*3ac0*/  LOP3.LUT P0, RZ, R44, 0x80, RZ, 0xc0, !PT ;  /* 0x000000802cff7812 */ /* 0x000fe4000780c0ff */
[----:B------:R-:W-:Y:S01]  /*3ad0*/  VOTE.ANY R47, PT, P4 ;  /* 0x00000000002f7806 */ /* 0x000fe200020e0100 */
[----:B-1----:R0:W1:Y:S01]  /*3ae0*/  SHFL.IDX PT, R44, R48, R31, 0x1f ;  /* 0x00001f1f302c7589 */ /* 0x00206200000e0000 */
        /* <DEDUP_REMOVED lines=12> */
[----:B------:R-:W2:Y:S01]  /*3bb0*/  FLO.U32 R45, R47 ;  /* 0x0000002f002d7300 */ /* 0x000ea200000e0000 */
[----:B------:R-:W-:-:S07]  /*3bc0*/  LOP3.LUT R30, R2, R47, RZ, 0xc0, !PT ;  /* 0x0000002f021e7212 */ /* 0x000fce00078ec0ff */
[----:B------:R-:W3:Y:S01]  /*3bd0*/  POPC R30, R30 ;  /* 0x0000001e001e7309 */ /* 0x000ee20000000000 */
[----:B--2---:R-:W-:-:S13]  /*3be0*/  ISETP.NE.AND P0, PT, R4, R45, PT ;  /* 0x0000002d0400720c */ /* 0x004fda0003f05270 */
[----:B01-3--:R-:W-:Y:S05]  /*3bf0*/  @P0 BRA `(.L_x_46) ;  /* 0x0000000000080947 */ /* 0x00bfea0003800000 */
[----:B------:R-:W2:Y:S04]  /*3c00*/  LDL.LU R49, [R1] ;  /* 0x0000000001317983 */ /* 0x000ea80000300800 */
[----:B--2---:R0:W1:Y:S02]  /*3c10*/  ATOMS.ADD R46, [R49], R30 ;  /* 0x0000001e312e738c */ /* 0x0040640000000000 */
.L_x_46:
[----:B------:R-:W-:Y:S05]  /*3c20*/  BSYNC.RECONVERGENT B0 ;  /* 0x0000000000007941 */ /* 0x000fea0003800200 */
.L_x_45:
        /* <DEDUP_REMOVED lines=13> */
[----:B------:R-:W-:Y:S01]  /*3d00*/  VOTE.ANY R50, PT, P4 ;  /* 0x0000000000327806 */ /* 0x000fe200020e0100 */
[----:B-1----:R1:W2:Y:S01]  /*3d10*/  SHFL.IDX PT, R43, R46, R45, 0x1f ;  /* 0x00001f2d2e2b7589 */ /* 0x0022a200000e0000 */
        /* <DEDUP_REMOVED lines=11> */
[----:B0-----:R-:W-:Y:S01]  /*3dd0*/  LOP3.LUT R49, R48, R31, RZ, 0xc0, !PT ;  /* 0x0000001f30317212 */ /* 0x001fe200078ec0ff */
[----:B------:R-:W-:-:S03]  /*3de0*/  IMAD.MOV.U32 R48, RZ, RZ, RZ ;  /* 0x000000ffff307224 */ /* 0x000fc600078e00ff */
[----:B------:R-:W0:Y:S01]  /*3df0*/  FLO.U32 R47, R49 ;  /* 0x00000031002f7300 */ /* 0x000e2200000e0000 */
[----:B------:R-:W-:-:S07]  /*3e00*/  LOP3.LUT R31, R2, R49, RZ, 0xc0, !PT ;  /* 0x00000031021f7212 */ /* 0x000fce00078ec0ff */
[----:B------:R-:W3:Y:S01]  /*3e10*/  POPC R31, R31 ;  /* 0x0000001f001f7309 */ /* 0x000ee20000000000 */
[----:B0-----:R-:W-:-:S13]  /*3e20*/  ISETP.NE.AND P0, PT, R4, R47, PT ;  /* 0x0000002f0400720c */ /* 0x001fda0003f05270 */
[----:B-123--:R-:W-:Y:S05]  /*3e30*/  @P0 BRA `(.L_x_48) ;  /* 0x0000000000040947 */ /* 0x00efea0003800000 */
[----:B------:R0:W1:Y:S02]  /*3e40*/  ATOMS.ADD R48, [R24], R31 ;  /* 0x0000001f1830738c */ /* 0x0000640000000000 */
.L_x_48:
[----:B------:R-:W-:Y:S05]  /*3e50*/  BSYNC.RECONVERGENT B0 ;  /* 0x0000000000007941 */ /* 0x000fea0003800200 */
.L_x_47:
[----:B------:R-:W-:Y:S01]  /*3e60*/  R2P PR, R42, 0x7f ;  /* 0x0000007f2a007804 */ /* 0x000fe20000000000 */
[----:B------:R-:W-:Y:S01]  /*3e70*/  BSSY.RECONVERGENT B0, `(.L_x_49) ;  /* 0x0000021000007945 */ /* 0x000fe20003800200 */
[----:B------:R-:W-:-:S11]  /*3e80*/  IMAD.MOV.U32 R46, RZ, RZ, RZ ;  /* 0x000000ffff2e7224 */ /* 0x000fd600078e00ff */
[----:B0-----:R-:W-:Y:S02]  /*3e90*/  VOTE.ANY R24, PT, P0 ;  /* 0x0000000000187806 */ /* 0x001fe400000e0100 */
        /* <DEDUP_REMOVED lines=29> */
[----:B------:R0:W1:Y:S02]  /*4070*/  ATOMS.ADD R46, [R23], R24 ;  /* 0x00000018172e738c */ /* 0x0000640000000000 */
.L_x_50:
[----:B------:R-:W-:Y:S05]  /*4080*/  BSYNC.RECONVERGENT B0 ;  /* 0x0000000000007941 */ /* 0x000fea0003800200 */
.L_x_49:
[----:B------:R-:W-:Y:S01]  /*4090*/  R2P PR, R41, 0x7f ;  /* 0x0000007f29007804 */ /* 0x000fe20000000000 */
[----:B------:R-:W-:-:S12]  /*40a0*/  BSSY.RECONVERGENT B0, `(.L_x_51) ;  /* 0x0000021000007945 */ /* 0x000fd80003800200 */
        /* <DEDUP_REMOVED lines=23> */
[----:B------:R-:W-:Y:S01]  /*4220*/  LOP3.LUT R49, R48, R23, RZ, 0xc0, !PT ;  /* 0x0000001730317212 */ /* 0x000fe200078ec0ff */
[----:B------:R-:W-:Y:S01]  /*4230*/  IMAD.MOV.U32 R48, RZ, RZ, RZ ;  /* 0x000000ffff307224 */ /* 0x000fe200078e00ff */
[----:B-1----:R0:W1:Y:S02]  /*4240*/  SHFL.IDX PT, R23, R46, R45, 0x1f ;  /* 0x00001f2d2e177589 */ /* 0x00206400000e0000 */
[----:B------:R-:W2:Y:S01]  /*4250*/  FLO.U32 R47, R49 ;  /* 0x00000031002f7300 */ /* 0x000ea200000e0000 */
[----:B------:R-:W-:-:S07]  /*4260*/  LOP3.LUT R41, R2, R49, RZ, 0xc0, !PT ;  /* 0x0000003102297212 */ /* 0x000fce00078ec0ff */
[----:B------:R-:W3:Y:S01]  /*4270*/  POPC R41, R41 ;  /* 0x0000002900297309 */ /* 0x000ee20000000000 */
[----:B--2---:R-:W-:-:S13]  /*4280*/  ISETP.NE.AND P0, PT, R4, R47, PT ;  /* 0x0000002f0400720c */ /* 0x004fda0003f05270 */
[----:B01-3--:R-:W-:Y:S05]  /*4290*/  @P0 BRA `(.L_x_52) ;  /* 0x0000000000040947 */ /* 0x00bfea0003800000 */
[----:B------:R0:W1:Y:S02]  /*42a0*/  ATOMS.ADD R48, [R22], R41 ;  /* 0x000000291630738c */ /* 0x0000640000000000 */
.L_x_52:
[----:B------:R-:W-:Y:S05]  /*42b0*/  BSYNC.RECONVERGENT B0 ;  /* 0x0000000000007941 */ /* 0x000fea0003800200 */
.L_x_51:
        /* <DEDUP_REMOVED lines=34> */
.L_x_54:
[----:B------:R-:W-:Y:S05]  /*44e0*/  BSYNC.RECONVERGENT B0 ;  /* 0x0000000000007941 */ /* 0x000fea0003800200 */
.L_x_53:
        /* <DEDUP_REMOVED lines=34> */
.L_x_56:
[----:B------:R-:W-:Y:S05]  /*4710*/  BSYNC.RECONVERGENT B0 ;  /* 0x0000000000007941 */ /* 0x000fea0003800200 */
.L_x_55:
        /* <DEDUP_REMOVED lines=34> */
.L_x_58:
[----:B------:R-:W-:Y:S05]  /*4940*/  BSYNC.RECONVERGENT B0 ;  /* 0x0000000000007941 */ /* 0x000fea0003800200 */
.L_x_57:
        /* <DEDUP_REMOVED lines=34> */
.L_x_60:
[----:B------:R-:W-:Y:S05]  /*4b70*/  BSYNC.RECONVERGENT B0 ;  /* 0x0000000000007941 */ /* 0x000fea0003800200 */
.L_x_59:
        /* <DEDUP_REMOVED lines=26> */
[----:B------:R-:W-:Y:S02]  /*4d20*/  LOP3.LUT R49, R45, R18, RZ, 0xc0, !PT ;  /* 0x000000122d317212 */ /* 0x000fe400078ec0ff */
[----:B-1----:R0:W1:Y:S02]  /*4d30*/  SHFL.IDX PT, R18, R48, R47, 0x1f ;  /* 0x00001f2f30127589 */ /* 0x00206400000e0000 */
[----:B------:R-:W2:Y:S01]  /*4d40*/  FLO.U32 R45, R49 ;  /* 0x00000031002d7300 */ /* 0x000ea200000e0000 */
[----:B------:R-:W-:-:S07]  /*4d50*/  LOP3.LUT R34, R2, R49, RZ, 0xc0, !PT ;  /* 0x0000003102227212 */ /* 0x000fce00078ec0ff */
[----:B------:R-:W3:Y:S01]  /*4d60*/  POPC R34, R34 ;  /* 0x0000002200227309 */ /* 0x000ee20000000000 */
[----:B--2---:R-:W-:-:S13]  /*4d70*/  ISETP.NE.AND P0, PT, R4, R45, PT ;  /* 0x0000002d0400720c */ /* 0x004fda0003f05270 */
[----:B01-3--:R-:W-:Y:S05]  /*4d80*/  @P0 BRA `(.L_x_62) ;  /* 0x0000000000040947 */ /* 0x00bfea0003800000 */
[----:B------:R0:W1:Y:S02]  /*4d90*/  ATOMS.ADD R46, [R17], R34 ;  /* 0x00000022112e738c */ /* 0x0000640000000000 */
.L_x_62:
[----:B------:R-:W-:Y:S05]  /*4da0*/  BSYNC.RECONVERGENT B0 ;  /* 0x0000000000007941 */ /* 0x000fea0003800200 */
.L_x_61:
        /* <DEDUP_REMOVED lines=28> */
[----:B------:R-:W0:Y:S01]  /*4f70*/  FLO.U32 R33, R47 ;  /* 0x0000002f00217300 */ /* 0x000e2200000e0000 */
[----:B------:R-:W-:-:S07]  /*4f80*/  LOP3.LUT R17, R2, R47, RZ, 0xc0, !PT ;  /* 0x0000002f02117212 */ /* 0x000fce00078ec0ff */
[----:B------:R-:W3:Y:S01]  /*4f90*/  POPC R17, R17 ;  /* 0x0000001100117309 */ /* 0x000ee20000000000 */
[----:B0-----:R-:W-:-:S13]  /*4fa0*/  ISETP.NE.AND P0, PT, R4, R33, PT ;  /* 0x000000210400720c */ /* 0x001fda0003f05270 */
[----:B-123--:R-:W-:Y:S05]  /*4fb0*/  @P0 BRA `(.L_x_64) ;  /* 0x0000000000040947 */ /* 0x00efea0003800000 */
[----:B------:R0:W1:Y:S02]  /*4fc0*/  ATOMS.ADD R48, [R16], R17 ;  /* 0x000000111030738c */ /* 0x0000640000000000 */
.L_x_64:
[----:B------:R-:W-:Y:S05]  /*4fd0*/  BSYNC.RECONVERGENT B0 ;  /* 0x0000000000007941 */ /* 0x000fea0003800200 */
.L_x_63:
[----:B------:R-:W-:Y:S01]  /*4fe0*/  R2P PR, R32, 0x7f ;  /* 0x0000007f20007804 */ /* 0x000fe20000000000 */
[----:B-1----:R1:W2:Y:S01]  /*4ff0*/  SHFL.IDX PT, R48, R48, R33, 0x1f ;  /* 0x00001f2130307589 */ /* 0x0022a200000e0000 */
[----:B------:R-:W-:Y:S01]  /*5000*/  BSSY.RECONVERGENT B0, `(.L_x_65) ;  /* 0x0000021000007945 */ /* 0x000fe20003800200 */
[----:B------:R-:W-:Y:S02]  /*5010*/  IMAD.IADD R8, R5, 0x1, R8 ;  /* 0x0000000105087824 */ /* 0x000fe400078e0208 */
[----:B------:R-:W-:-:S08]  /*5020*/  IMAD.MOV.U32 R5, RZ, RZ, RZ ;  /* 0x000000ffff057224 */ /* 0x000fd000078e00ff */
        /* <DEDUP_REMOVED lines=30> */
.L_x_66:
[----:B------:R-:W-:Y:S05]  /*5210*/  BSYNC.RECONVERGENT B0 ;  /* 0x0000000000007941 */ /* 0x000fea0003800200 */
.L_x_65:
[----:B------:R-:W2:Y:S01]  /*5220*/  LDL.LU R4, [R1+0x8] ;  /* 0x0000080001047983 */ /* 0x000ea20000300800 */
[----:B------:R-:W-:Y:S01]  /*5230*/  IMAD.IADD R6, R6, 0x1, R7 ;  /* 0x0000000106067824 */ /* 0x000fe200078e0207 */
[----:B------:R-:W-:Y:S01]  /*5240*/  BSSY B1, `(.L_x_67) ;  /* 0x000006c000017945 */ /* 0x000fe20003800000 */
[----:B------:R-:W-:Y:S01]  /*5250*/  IMAD.IADD R10, R10, 0x1, R11 ;  /* 0x000000010a0a7824 */ /* 0x000fe200078e020b */
[----:B-1----:R-:W0:Y:S01]  /*5260*/  SHFL.IDX PT, R5, R5, R16, 0x1f ;  /* 0x00001f1005057589 */ /* 0x002e2200000e0000 */
[----:B------:R-:W-:Y:S02]  /*5270*/  IMAD.IADD R14, R9, 0x1, R14 ;  /* 0x00000001090e7824 */ /* 0x000fe400078e020e */
[--C-:B------:R-:W-:Y:S01]  /*5280*/  IMAD R8, R8, 0x4, R73.reuse ;  /* 0x0000000408087824 */ /* 0x100fe200078e0249 */
[----:B------:R-:W-:Y:S01]  /*5290*/  BAR.SYNC.DEFER_BLOCKING 0x0 ;  /* 0x0000000000007b1d */ /* 0x000fe20000010000 */
[----:B------:R-:W-:Y:S02]  /*52a0*/  IMAD.IADD R28, R13, 0x1, R28 ;  /* 0x000000010d1c7824 */ /* 0x000fe400078e021c */
[----:B------:R-:W-:-:S02]  /*52b0*/  IMAD R7, R6, 0x4, R73 ;  /* 0x0000000406077824 */ /* 0x000fc400078e0249 */
[----:B------:R-:W-:Y:S02]  /*52c0*/  IMAD.IADD R26, R26, 0x1, R29 ;  /* 0x000000011a1a7824 */ /* 0x000fe400078e021d */
[--C-:B------:R-:W-:Y:S02]  /*52d0*/  IMAD R10, R10, 0x4, R73.reuse ;  /* 0x000000040a0a7824 */ /* 0x100fe400078e0249 */
[----:B------:R-:W-:Y:S02]  /*52e0*/  IMAD.IADD R44, R25, 0x1, R44 ;  /* 0x00000001192c7824 */ /* 0x000fe400078e022c */
[----:B------:R-:W-:Y:S02]  /*52f0*/  IMAD R9, R14, 0x4, R73 ;  /* 0x000000040e097824 */ /* 0x000fe400078e0249 */
[----:B------:R-:W-:Y:S02]  /*5300*/  IMAD.IADD R42, R31, 0x1, R42 ;  /* 0x000000011f2a7824 */ /* 0x000fe400078e022a */
[----:B------:R-:W-:-:S02]  /*5310*/  IMAD.IADD R24, R24, 0x1, R23 ;  /* 0x0000000118187824 */ /* 0x000fc400078e0217 */
[----:B------:R-:W-:Y:S02]  /*5320*/  IMAD R6, R26, 0x4, R73 ;  /* 0x000000041a067824 */ /* 0x000fe400078e0249 */
[----:B------:R-:W-:Y:S02]  /*5330*/  IMAD.IADD R40, R41, 0x1, R40 ;  /* 0x0000000129287824 */ /* 0x000fe400078e0228 */
[----:B0-----:R-:W-:Y:S02]  /*5340*/  IMAD.IADD R2, R2, 0x1, R5 ;  /* 0x0000000102027824 */ /* 0x001fe400078e0205 */
[--C-:B------:R-:W-:Y:S01]  /*5350*/  IMAD R5, R28, 0x4, R73.reuse ;  /* 0x000000041c057824 */ /* 0x100fe200078e0249 */
[----:B------:R0:W-:Y:S01]  /*5360*/  STS [R8+-0x4], R71 ;  /* 0xfffffc4708007388 */ /* 0x0001e20000000800 */
[----:B------:R-:W-:Y:S02]  /*5370*/  IMAD R11, R44, 0x4, R73 ;  /* 0x000000042c0b7824 */ /* 0x000fe400078e0249 */
[----:B------:R-:W-:Y:S01]  /*5380*/  IMAD.IADD R22, R22, 0x1, R37 ;  /* 0x0000000116167824 */ /* 0x000fe200078e0225 */
[----:B------:R1:W-:Y:S01]  /*5390*/  STS [R7+-0x4], R70 ;  /* 0xfffffc4607007388 */ /* 0x0003e20000000800 */
[----:B------:R-:W-:-:S02]  /*53a0*/  IMAD.IADD R36, R21, 0x1, R36 ;  /* 0x0000000115247824 */ /* 0x000fc400078e0224 */
[----:B------:R-:W-:Y:S01]  /*53b0*/  IMAD.IADD R20, R20, 0x1, R35 ;  /* 0x0000000114147824 */ /* 0x000fe200078e0223 */
[----:B------:R3:W-:Y:S01]  /*53c0*/  STS [R10+-0x4], R69 ;  /* 0xfffffc450a007388 */ /* 0x0007e20000000800 */
[----:B------:R-:W-:Y:S02]  /*53d0*/  IMAD.IADD R18, R19, 0x1, R18 ;  /* 0x0000000113127824 */ /* 0x000fe400078e0212 */
[----:B0-----:R-:W-:Y:S01]  /*53e0*/  IMAD R8, R24, 0x4, R73 ;  /* 0x0000000418087824 */ /* 0x001fe200078e0249 */
[----:B------:R0:W-:Y:S01]  /*53f0*/  STS [R9+-0x4], R68 ;  /* 0xfffffc4409007388 */ /* 0x0001e20000000800 */
[----:B------:R-:W-:Y:S02]  /*5400*/  IMAD.IADD R34, R34, 0x1, R45 ;  /* 0x0000000122227824 */ /* 0x000fe400078e022d */
[----:B-1----:R-:W-:Y:S02]  /*5410*/  IMAD R7, R42, 0x4, R73 ;  /* 0x000000042a077824 */ /* 0x002fe400078e0249 */
[----:B------:R-:W-:-:S02]  /*5420*/  IMAD.IADD R48, R17, 0x1, R48 ;  /* 0x0000000111307824 */ /* 0x000fc400078e0230 */
[--C-:B---3--:R-:W-:Y:S02]  /*5430*/  IMAD R10, R22, 0x4, R73.reuse ;  /* 0x00000004160a7824 */ /* 0x108fe400078e0249 */
[--C-:B------:R-:W-:Y:S02]  /*5440*/  IMAD R13, R36, 0x4, R73.reuse ;  /* 0x00000004240d7824 */ /* 0x100fe400078e0249 */
[--C-:B0-----:R-:W-:Y:S02]  /*5450*/  IMAD R9, R40, 0x4, R73.reuse ;  /* 0x0000000428097824 */ /* 0x101fe400078e0249 */
[----:B------:R-:W-:Y:S01]  /*5460*/  IMAD R2, R2, 0x4, R73 ;  /* 0x0000000402027824 */ /* 0x000fe200078e0249 */
[----:B--2---:R-:W-:Y:S01]  /*5470*/  ISETP.NE.AND P0, PT, R4, RZ, PT ;  /* 0x000000ff0400720c */ /* 0x004fe20003f05270 */
[----:B------:R-:W-:Y:S02]  /*5480*/  IMAD.IADD R4, R12, 0x1, R27 ;  /* 0x000000010c047824 */ /* 0x000fe400078e021b */
[----:B------:R-:W-:-:S02]  /*5490*/  IMAD.IADD R12, R30, 0x1, R43 ;  /* 0x000000011e0c7824 */ /* 0x000fc400078e022b */
[--C-:B------:R-:W-:Y:S02]  /*54a0*/  IMAD R4, R4, 0x4, R73.reuse ;  /* 0x0000000404047824 */ /* 0x100fe400078e0249 */
[----:B------:R-:W-:-:S03]  /*54b0*/  IMAD R12, R12, 0x4, R73 ;  /* 0x000000040c0c7824 */ /* 0x000fc600078e0249 */
[----:B------:R0:W-:Y:S04]  /*54c0*/  STS [R4+-0x4], R67 ;  /* 0xfffffc4304007388 */ /* 0x0001e80000000800 */
[----:B------:R1:W-:Y:S04]  /*54d0*/  STS [R5+-0x4], R66 ;  /* 0xfffffc4205007388 */ /* 0x0003e80000000800 */
[----:B------:R2:W-:Y:S01]  /*54e0*/  STS [R6+-0x4], R65 ;  /* 0xfffffc4106007388 */ /* 0x0005e20000000800 */
[----:B0-----:R-:W-:-:S03]  /*54f0*/  IMAD R4, R20, 0x4, R73 ;  /* 0x0000000414047824 */ /* 0x001fc600078e0249 */
[----:B------:R0:W-:Y:S01]  /*5500*/  STS [R11+-0x4], R64 ;  /* 0xfffffc400b007388 */ /* 0x0001e20000000800 */
[----:B-1----:R-:W-:-:S03]  /*5510*/  IMAD R5, R18, 0x4, R73 ;  /* 0x0000000412057824 */ /* 0x002fc600078e0249 */
[----:B------:R-:W-:Y:S01]  /*5520*/  STS [R12+-0x4], R63 ;  /* 0xfffffc3f0c007388 */ /* 0x000fe20000000800 */
[----:B--2---:R-:W-:-:S03]  /*5530*/  IMAD R6, R34, 0x4, R73 ;  /* 0x0000000422067824 */ /* 0x004fc600078e0249 */
[----:B------:R-:W-:Y:S01]  /*5540*/  STS [R7+-0x4], R62 ;  /* 0xfffffc3e07007388 */ /* 0x000fe20000000800 */
[----:B0-----:R-:W-:-:S03]  /*5550*/  IMAD R11, R48, 0x4, R73 ;  /* 0x00000004300b7824 */ /* 0x001fc600078e0249 */
[----:B------:R-:W-:Y:S04]  /*5560*/  STS [R8+-0x4], R61 ;  /* 0xfffffc3d08007388 */ /* 0x000fe80000000800 */
[----:B------:R-:W-:Y:S04]  /*5570*/  STS [R9+-0x4], R60 ;  /* 0xfffffc3c09007388 */ /* 0x000fe80000000800 */
[----:B------:R-:W-:Y:S04]  /*5580*/  STS [R10+-0x4], R59 ;  /* 0xfffffc3b0a007388 */ /* 0x000fe80000000800 */
[----:B------:R0:W-:Y:S04]  /*5590*/  STS [R13+-0x4], R58 ;  /* 0xfffffc3a0d007388 */ /* 0x0001e80000000800 */
[----:B------:R1:W-:Y:S04]  /*55a0*/  STS [R4+-0x4], R57 ;  /* 0xfffffc3904007388 */ /* 0x0003e80000000800 */
[----:B------:R1:W-:Y:S01]  /*55b0*/  STS [R5+-0x4], R56 ;  /* 0xfffffc3805007388 */ /* 0x0003e20000000800 */
[----:B0-----:R-:W-:-:S03]  /*55c0*/  IMAD R13, R39, 0x8, R73 ;  /* 0x00000008270d7824 */ /* 0x001fc600078e0249 */
[----:B------:R1:W-:Y:S04]  /*55d0*/  STS [R6+-0x4], R55 ;  /* 0xfffffc3706007388 */ /* 0x0003e80000000800 */
[----:B------:R1:W-:Y:S04]  /*55e0*/  STS [R11+-0x4], R54 ;  /* 0xfffffc360b007388 */ /* 0x0003e80000000800 */
[----:B------:R1:W-:Y:S01]  /*55f0*/  STS [R2+-0x4], R53 ;  /* 0xfffffc3502007388 */ /* 0x0003e20000000800 */
[----:B------:R-:W-:Y:S05]  /*5600*/  @P0 BRA `(.L_x_68) ;  /* 0x0000000000bc0947 */ /* 0x000fea0003800000 */
[----:B------:R-:W1:Y:S02]  /*5610*/  LDCU.64 UR8, c[0x0][0x398] ;  /* 0x00007300ff0877ac */ /* 0x000e640008000a00 */
[----:B-1----:R-:W-:-:S04]  /*5620*/  LEA R6, P0, R39, UR8, 0x3 ;  /* 0x0000000827067c11 */ /* 0x002fc8000f8018ff */
[----:B------:R-:W-:-:S05]  /*5630*/  LEA.HI.X R7, R39, UR9, RZ, 0x3, P0 ;  /* 0x0000000927077c11 */ /* 0x000fca00080f1cff */
[----:B------:R-:W2:Y:S01]  /*5640*/  LDG.E.64 R4, desc[UR6][R6.64] ;  /* 0x0000000606047981 */ /* 0x000ea2000c1e1b00 */
[----:B------:R-:W-:Y:S02]  /*5650*/  SHF.R.S32.HI R9, RZ, 0x1f, R3 ;  /* 0x0000001fff097819 */ /* 0x000fe40000011403 */
[----:B--2---:R-:W-:-:S05]  /*5660*/  IADD3 R4, P0, PT, -R3, R4, RZ ;  /* 0x0000000403047210 */ /* 0x004fca0007f1e1ff */
[----:B------:R-:W-:Y:S01]  /*5670*/  IMAD.X R5, R5, 0x1, ~R9, P0 ;  /* 0x0000000105057824 */ /* 0x000fe200000e0e09 */
[----:B------:R-:W-:Y:S01]  /*5680*/  ISETP.GE.AND P0, PT, R72, 0x1, PT ;  /* 0x000000014800780c */ /* 0x000fe20003f06270 */
[----:B------:R-:W-:-:S03]  /*5690*/  IMAD.MOV.U32 R9, RZ, RZ, R52 ;  /* 0x000000ffff097224 */ /* 0x000fc600078e0034 */
[----:B------:R0:W-:Y:S09]  /*56a0*/  STS.64 [R13+0x7200], R4 ;  /* 0x007200040d007388 */ /* 0x0001f20000000a00 */
[----:B------:R-:W-:Y:S05]  /*56b0*/  @!P0 BRA `(.L_x_69) ;  /* 0x00000000006c8947 */ /* 0x000fea0003800000 */
[----:B------:R-:W-:Y:S01]  /*56c0*/  BSSY B0, `(.L_x_70) ;  /* 0x0000019000007945 */ /* 0x000fe20003800000 */
[----:B------:R-:W-:Y:S02]  /*56d0*/  IMAD.MOV.U32 R2, RZ, RZ, -0x1 ;  /* 0xffffffffff027424 */ /* 0x000fe400078e00ff */
[----:B------:R-:W-:Y:S02]  /*56e0*/  IMAD.MOV.U32 R6, RZ, RZ, R72 ;  /* 0x000000ffff067224 */ /* 0x000fe400078e0048 */
[----:B------:R-:W-:-:S07]  /*56f0*/  IMAD.MOV.U32 R9, RZ, RZ, R52 ;  /* 0x000000ffff097224 */ /* 0x000fce00078e0034 */
.L_x_74:
[----:B0-----:R-:W0:Y:S01]  /*5700*/  LDC.64 R4, c[0x0][0x380] ;  /* 0x0000e000ff047b82 */ /* 0x001e220000000a00 */
[----:B------:R-:W-:Y:S01]  /*5710*/  VIADD R11, R6, 0xffffffff ;  /* 0xffffffff060b7836 */ /* 0x000fe20000000000 */
[----:B------:R-:W-:Y:S03]  /*5720*/  BSSY B2, `(.L_x_71) ;  /* 0x0000008000027945 */ /* 0x000fe60003800000 */
[----:B------:R-:W-:-:S04]  /*5730*/  IMAD R7, R11, 0x100, R39 ;  /* 0x000001000b077824 */ /* 0x000fc800078e0227 */
[----:B0-----:R-:W-:-:S07]  /*5740*/  IMAD.WIDE R4, R7, 0x4, R4 ;  /* 0x0000000407047825 */ /* 0x001fce00078e0204 */
.L_x_72:
[----:B------:R-:W-:Y:S05]  /*5750*/  YIELD ;  /* 0x0000000000007946 */ /* 0x000fea0003800000 */
[----:B------:R0:W-:Y:S06]  /*5760*/  MEMBAR.SC.CTA ;  /* 0x0000000000007992 */ /* 0x0001ec0000000000 */
[----:B0-----:R-:W2:Y:S02]  /*5770*/  LDG.E.STRONG.SYS R7, desc[UR6][R4.64] ;  /* 0x0000000604077981 */ /* 0x001ea4000c1f5900 */
[----:B--2---:R-:W-:-:S13]  /*5780*/  ISETP.NE.AND P0, PT, R7, RZ, PT ;  /* 0x000000ff0700720c */ /* 0x004fda0003f05270 */
[----:B------:R-:W-:Y:S05]  /*5790*/  @!P0 BRA `(.L_x_72) ;  /* 0xfffffffc00ec8947 */ /* 0x000fea000383ffff */
[----:B------:R-:W-:Y:S05]  /*57a0*/  BSYNC B2 ;  /* 0x0000000000027941 */ /* 0x000fea0003800000 */
.L_x_71:
[----:B------:R-:W-:Y:S01]  /*57b0*/  BSSY.RECONVERGENT B2, `(.L_x_73) ;  /* 0x0000006000027945 */ /* 0x000fe20003800200 */
[C---:B------:R-:W-:Y:S02]  /*57c0*/  ISETP.GT.AND P0, PT, R7.reuse, -0x1, PT ;  /* 0xffffffff0700780c */ /* 0x040fe40003f04270 */
[----:B------:R-:W-:Y:S01]  /*57d0*/  LOP3.LUT R4, R7, 0x3fffffff, RZ, 0xc0, !PT ;  /* 0x3fffffff07047812 */ /* 0x000fe200078ec0ff */
[----:B------:R-:W-:Y:S05]  /*57e0*/  WARPSYNC.EXCLUSIVE R2 ;  /* 0x0000000002007348 */ /* 0x000fea0003a00000 */
[----:B------:R-:W-:-:S05]  /*57f0*/  IMAD.IADD R9, R4, 0x1, R9 ;  /* 0x0000000104097824 */ /* 0x000fca00078e0209 */
[----:B------:R-:W-:-:S07]  /*5800*/  VOTE.ANY R2, PT, P0 ;  /* 0x0000000000027806 */ /* 0x000fce00000e0100 */
[----:B------:R-:W-:Y:S05]  /*5810*/  BSYNC.RECONVERGENT B2 ;  /* 0x0000000000027941 */ /* 0x000fea0003800200 */
.L_x_73:
[----:B------:R-:W-:Y:S01]  /*5820*/  ISETP.GT.U32.AND P1, PT, R6, 0x1, PT ;  /* 0x000000010600780c */ /* 0x000fe20003f24070 */
[----:B------:R-:W-:-:S12]  /*5830*/  IMAD.MOV.U32 R6, RZ, RZ, R11 ;  /* 0x000000ffff067224 */ /* 0x000fd800078e000b */
[----:B------:R-:W-:Y:S05]  /*5840*/  @P0 BRA P1, `(.L_x_74) ;  /* 0xfffffffc00ac0947 */ /* 0x000fea000083ffff */
[----:B------:R-:W-:Y:S05]  /*5850*/  BSYNC B0 ;  /* 0x0000000000007941 */ /* 0x000fea0003800000 */
.L_x_70:
[----:B------:R1:W2:Y:S02]  /*5860*/  LDS.64 R4, [R13+0x7200] ;  /* 0x007200000d047984 */ /* 0x0002a40000000a00 */
.L_x_69:
        /* <DEDUP_REMOVED lines=9> */
.L_x_68:
[----:B------:R-:W-:Y:S05]  /*5900*/  BSYNC B1 ;  /* 0x0000000000017941 */ /* 0x000fea0003800000 */
.L_x_67:
[----:B0-----:R-:W0:Y:S01]  /*5910*/  LDC.64 R8, c[0x0][0x390] ;  /* 0x0000e400ff087b82 */ /* 0x001e220000000a00 */
[----:B-1----:R-:W-:-:S04]  /*5920*/  IMAD.MOV.U32 R5, RZ, RZ, 0x1c80 ;  /* 0x00001c80ff057424 */ /* 0x002fc800078e00ff */
[----:B------:R-:W-:-:S03]  /*5930*/  IMAD R5, R72, R5, 0x1c80 ;  /* 0x00001c8048057424 */ /* 0x000fc600078e0205 */
[----:B------:R-:W1:Y:S01]  /*5940*/  LDC R6, c[0x0][0x3c0] ;  /* 0x0000f000ff067b82 */ /* 0x000e620000000800 */
[----:B0-----:R-:W-:Y:S02]  /*5950*/  ISETP.EQ.U32.AND P1, PT, R8, RZ, PT ;  /* 0x000000ff0800720c */ /* 0x001fe40003f22070 */
[CC--:B-1----:R-:W-:Y:S02]  /*5960*/  ISETP.GE.AND P0, PT, R5.reuse, R6.reuse, PT ;  /* 0x000000060500720c */ /* 0x0c2fe40003f06270 */
[----:B------:R-:W-:Y:S02]  /*5970*/  ISETP.GT.AND P3, PT, R5, R6, PT ;  /* 0x000000060500720c */ /* 0x000fe40003f64270 */
[----:B------:R-:W-:-:S04]  /*5980*/  ISETP.EQ.OR.EX P0, PT, R9, RZ, !P0, P1 ;  /* 0x000000ff0900720c */ /* 0x000fc80004702710 */
[----:B------:R-:W-:-:S13]  /*5990*/  ISETP.GT.U32.OR P0, PT, R39, 0xff, P0 ;  /* 0x000000ff2700780c */ /* 0x000fda0000704470 */
[----:B------:R-:W-:Y:S05]  /*59a0*/  @P0 BRA `(.L_x_75) ;  /* 0x0000000000200947 */ /* 0x000fea0003800000 */
[----:B------:R-:W0:Y:S01]  /*59b0*/  LDS.64 R4, [R13+0x7200] ;  /* 0x007200000d047984 */ /* 0x000e220000000a00 */
[--C-:B------:R-:W-:Y:S02]  /*59c0*/  SHF.R.S32.HI R7, RZ, 0x1f, R52.reuse ;  /* 0x0000001fff077819 */ /* 0x100fe40000011434 */
[C---:B------:R-:W-:Y:S02]  /*59d0*/  LEA R2, P2, R39.reuse, R8, 0x3 ;  /* 0x0000000827027211 */ /* 0x040fe400078418ff */
[----:B0-----:R-:W-:Y:S02]  /*59e0*/  IADD3 R52, P0, P1, R4, R3, R52 ;  /* 0x0000000304347210 */ /* 0x001fe4000791e034 */
[----:B------:R-:W-:Y:S02]  /*59f0*/  SHF.R.S32.HI R4, RZ, 0x1f, R3 ;  /* 0x0000001fff047819 */ /* 0x000fe40000011403 */
[----:B------:R-:W-:Y:S02]  /*5a00*/  LEA.HI.X R3, R39, R9, RZ, 0x3, P2 ;  /* 0x0000000927037211 */ /* 0x000fe400010f1cff */
[----:B------:R-:W-:-:S05]  /*5a10*/  IADD3.X R53, PT, PT, R5, R4, R7, P0, P1 ;  /* 0x0000000405357210 */ /* 0x000fca00007e2407 */
[----:B------:R0:W-:Y:S02]  /*5a20*/  STG.E.64 desc[UR6][R2.64], R52 ;  /* 0x0000003402007986 */ /* 0x0001e4000c101b06 */
.L_x_75:
[----:B------:R-:W-:Y:S05]  /*5a30*/  WARPSYNC.ALL ;  /* 0x0000000000007948 */ /* 0x000fea0003800000 */
[----:B------:R-:W-:Y:S06]  /*5a40*/  BAR.SYNC.DEFER_BLOCKING 0x0 ;  /* 0x0000000000007b1d */ /* 0x000fec0000010000 */
[----:B------:R-:W-:Y:S05]  /*5a50*/  @P3 BRA `(.L_x_76) ;  /* 0x0000000c00503947 */ /* 0x000fea0003800000 */
[----:B------:R-:W0:Y:S01]  /*5a60*/  LDS R9, [R0] ;  /* 0x0000000000097984 */ /* 0x000e220000000800 */
[----:B------:R-:W0:Y:S01]  /*5a70*/  LDCU UR5, c[0x0][0x3c4] ;  /* 0x00007880ff0577ac */ /* 0x000e220008000800 */
[----:B------:R-:W1:Y:S01]  /*5a80*/  LDCU.64 UR8, c[0x0][0x3a0] ;  /* 0x00007400ff0877ac */ /* 0x000e620008000a00 */
[----:B0-----:R-:W-:-:S04]  /*5a90*/  SHF.R.U32.HI R2, RZ, UR5, R9 ;  /* 0x00000005ff027c19 */ /* 0x001fc80008011609 */
[----:B------:R-:W-:-:S05]  /*5aa0*/  LOP3.LUT R2, R2, UR4, RZ, 0x30, !PT ;  /* 0x0000000402027c12 */ /* 0x000fca000f8e30ff */
[----:B------:R-:W-:-:S06]  /*5ab0*/  IMAD R3, R2, 0x8, R73 ;  /* 0x0000000802037824 */ /* 0x000fcc00078e0249 */
[----:B------:R-:W0:Y:S02]  /*5ac0*/  LDS.64 R2, [R3+0x7200] ;  /* 0x0072000003027984 */ /* 0x000e240000000a00 */
[----:B0-----:R-:W-:-:S05]  /*5ad0*/  IADD3 R2, P0, PT, R2, R39, RZ ;  /* 0x0000002702027210 */ /* 0x001fca0007f1e0ff */
[----:B------:R-:W-:Y:S01]  /*5ae0*/  IMAD.X R5, RZ, RZ, R3, P0 ;  /* 0x000000ffff057224 */ /* 0x000fe200000e0603 */
[----:B-1----:R-:W-:-:S04]  /*5af0*/  LEA R4, P0, R2, UR8, 0x2 ;  /* 0x0000000802047c11 */ /* 0x002fc8000f8010ff */
[----:B------:R-:W-:-:S05]  /*5b00*/  LEA.HI.X R5, R2, UR9, R5, 0x2, P0 ;  /* 0x0000000902057c11 */ /* 0x000fca00080f1405 */
[----:B------:R-:W-:Y:S01]  /*5b10*/  STG.E desc[UR6][R4.64], R9 ;  /* 0x0000000904007986 */ /* 0x000fe2000c101906 */
[----:B------:R-:W-:-:S03]  /*5b20*/  NOP ;  /* 0x0000000000007918 */ /* 0x000fc60000000000 */
[----:B------:R-:W0:Y:S02]  /*5b30*/  LDS R11, [R0+0x600] ;  /* 0x00060000000b7984 */ /* 0x000e240000000800 */
[----:B0-----:R-:W-:-:S04]  /*5b40*/  SHF.R.U32.HI R2, RZ, UR5, R11 ;  /* 0x00000005ff027c19 */ /* 0x001fc8000801160b */
[----:B------:R-:W-:-:S05]  /*5b50*/  LOP3.LUT R2, R2, UR4, RZ, 0x30, !PT ;  /* 0x0000000402027c12 */ /* 0x000fca000f8e30ff */
[----:B------:R-:W-:-:S06]  /*5b60*/  IMAD R3, R2, 0x8, R73 ;  /* 0x0000000802037824 */ /* 0x000fcc00078e0249 */
[----:B------:R-:W0:Y:S02]  /*5b70*/  LDS.64 R2, [R3+0x7200] ;  /* 0x0072000003027984 */ /* 0x000e240000000a00 */
[----:B0-----:R-:W-:-:S05]  /*5b80*/  IADD3 R2, P0, PT, R2, R39, RZ ;  /* 0x0000002702027210 */ /* 0x001fca0007f1e0ff */
[----:B------:R-:W-:Y:S01]  /*5b90*/  IMAD.X R7, RZ, RZ, R3, P0 ;  /* 0x000000ffff077224 */ /* 0x000fe200000e0603 */
[----:B------:R-:W-:-:S04]  /*5ba0*/  LEA R6, P0, R2, UR8, 0x2 ;  /* 0x0000000802067c11 */ /* 0x000fc8000f8010ff */
[----:B------:R-:W-:-:S05]  /*5bb0*/  LEA.HI.X R7, R2, UR9, R7, 0x2, P0 ;  /* 0x0000000902077c11 */ /* 0x000fca00080f1407 */
[----:B------:R-:W-:Y:S01]  /*5bc0*/  STG.E desc[UR6][R6.64+0x600], R11 ;  /* 0x0006000b06007986 */ /* 0x000fe2000c101906 */
[----:B------:R-:W-:-:S03]  /*5bd0*/  NOP ;  /* 0x0000000000007918 */ /* 0x000fc60000000000 */
[----:B------:R-:W0:Y:S02]  /*5be0*/  LDS R9, [R0+0xc00] ;  /* 0x000c000000097984 */ /* 0x000e240000000800 */
[----:B0-----:R-:W-:-:S04]  /*5bf0*/  SHF.R.U32.HI R2, RZ, UR5, R9 ;  /* 0x00000005ff027c19 */ /* 0x001fc80008011609 */
[----:B------:R-:W-:-:S05]  /*5c00*/  LOP3.LUT R2, R2, UR4, RZ, 0x30, !PT ;  /* 0x0000000402027c12 */ /* 0x000fca000f8e30ff */
[----:B------:R-:W-:-:S05]  /*5c10*/  IMAD R8, R2, 0x8, R73 ;  /* 0x0000000802087824 */ /* 0x000fca00078e0249 */
        /* <DEDUP_REMOVED lines=182> */
[----:B------:R-:W-:Y:S01]  /*6780*/  NOP ;  /* 0x0000000000007918 */ /* 0x000fe20000000000 */
[----:B------:R-:W-:Y:S05]  /*6790*/  EXIT ;  /* 0x000000000000794d */ /* 0x000fea0003800000 */
.L_x_76:
[----:B0-----:R-:W-:Y:S01]  /*67a0*/  IMAD R3, R72, -0x1c80, R6 ;  /* 0xffffe38048037824 */ /* 0x001fe200078e0206 */
[----:B------:R-:W-:Y:S01]  /*67b0*/  BSSY.RECONVERGENT B0, `(.L_x_77) ;  /* 0x000001c000007945 */ /* 0x000fe20003800200 */
[C---:B------:R-:W-:Y:S02]  /*67c0*/  VIADD R6, R39.reuse, 0x480 ;  /* 0x0000048027067836 */ /* 0x040fe40000000000 */
[C---:B------:R-:W-:Y:S01]  /*67d0*/  VIADD R2, R39.reuse, 0x180 ;  /* 0x0000018027027836 */ /* 0x040fe20000000000 */
[CC--:B------:R-:W-:Y:S01]  /*67e0*/  ISETP.GE.AND P1, PT, R39.reuse, R3.reuse, PT ;  /* 0x000000032700720c */ /* 0x0c0fe20003f26270 */
[C---:B------:R-:W-:Y:S01]  /*67f0*/  VIADD R4, R39.reuse, 0x300 ;  /* 0x0000030027047836 */ /* 0x040fe20000000000 */
[-C--:B------:R-:W-:Y:S01]  /*6800*/  ISETP.GE.AND P4, PT, R6, R3.reuse, PT ;  /* 0x000000030600720c */ /* 0x080fe20003f86270 */
[C---:B------:R-:W-:Y:S01]  /*6810*/  VIADD R6, R39.reuse, 0x900 ;  /* 0x0000090027067836 */ /* 0x040fe20000000000 */
[-C--:B------:R-:W-:Y:S01]  /*6820*/  ISETP.GE.AND P2, PT, R2, R3.reuse, PT ;  /* 0x000000030200720c */ /* 0x080fe20003f46270 */
[C---:B------:R-:W-:Y:S01]  /*6830*/  VIADD R2, R39.reuse, 0x600 ;  /* 0x0000060027027836 */ /* 0x040fe20000000000 */
[-C--:B------:R-:W-:Y:S01]  /*6840*/  ISETP.GE.AND P3, PT, R4, R3.reuse, PT ;  /* 0x000000030400720c */ /* 0x080fe20003f66270 */
[C---:B------:R-:W-:Y:S01]  /*6850*/  VIADD R4, R39.reuse, 0x780 ;  /* 0x0000078027047836 */ /* 0x040fe20000000000 */
[-C--:B------:R-:W-:Y:S01]  /*6860*/  ISETP.GE.AND P0, PT, R6, R3.reuse, PT ;  /* 0x000000030600720c */ /* 0x080fe20003f06270 */
[----:B------:R-:W-:Y:S01]  /*6870*/  VIADD R6, R39, 0xa80 ;  /* 0x00000a8027067836 */ /* 0x000fe20000000000 */
[----:B------:R-:W-:-:S02]  /*6880*/  ISETP.GE.AND P5, PT, R2, R3, PT ;  /* 0x000000030200720c */ /* 0x000fc40003fa6270 */
[----:B------:R-:W-:Y:S01]  /*6890*/  ISETP.GE.AND P6, PT, R4, R3, PT ;  /* 0x000000030400720c */ /* 0x000fe20003fc6270 */
[----:B------:R-:W-:-:S12]  /*68a0*/  @P1 BRA `(.L_x_78) ;  /* 0x0000000000301947 */ /* 0x000fd80003800000 */
[----:B------:R-:W0:Y:S01]  /*68b0*/  LDS R7, [R0] ;  /* 0x0000000000077984 */ /* 0x000e220000000800 */
[----:B------:R-:W0:Y:S01]  /*68c0*/  LDCU UR5, c[0x0][0x3c4] ;  /* 0x00007880ff0577ac */ /* 0x000e220008000800 */
[----:B------:R-:W1:Y:S01]  /*68d0*/  LDCU.64 UR8, c[0x0][0x3a0] ;  /* 0x00007400ff0877ac */ /* 0x000e620008000a00 */
[----:B0-----:R-:W-:-:S04]  /*68e0*/  SHF.R.U32.HI R2, RZ, UR5, R7 ;  /* 0x00000005ff027c19 */ /* 0x001fc80008011607 */
[----:B------:R-:W-:-:S05]  /*68f0*/  LOP3.LUT R2, R2, UR4, RZ, 0x30, !PT ;  /* 0x0000000402027c12 */ /* 0x000fca000f8e30ff */
[----:B------:R-:W-:-:S05]  /*6900*/  IMAD R2, R2, 0x8, R73 ;  /* 0x0000000802027824 */ /* 0x000fca00078e0249 */
[----:B------:R-:W0:Y:S02]  /*6910*/  LDS.64 R4, [R2+0x7200] ;  /* 0x0072000002047984 */ /* 0x000e240000000a00 */
[----:B0-----:R-:W-:-:S05]  /*6920*/  IADD3 R8, P1, PT, R4, R39, RZ ;  /* 0x0000002704087210 */ /* 0x001fca0007f3e0ff */
[----:B------:R-:W-:Y:S01]  /*6930*/  IMAD.X R5, RZ, RZ, R5, P1 ;  /* 0x000000ffff057224 */ /* 0x000fe200008e0605 */
[----:B-1----:R-:W-:-:S04]  /*6940*/  LEA R4, P1, R8, UR8, 0x2 ;  /* 0x0000000808047c11 */ /* 0x002fc8000f8210ff */
[----:B------:R-:W-:-:S05]  /*6950*/  LEA.HI.X R5, R8, UR9, R5, 0x2, P1 ;  /* 0x0000000908057c11 */ /* 0x000fca00088f1405 */
[----:B------:R0:W-:Y:S04]  /*6960*/  STG.E desc[UR6][R4.64], R7 ;  /* 0x0000000704007986 */ /* 0x0001e8000c101906 */
.L_x_78:
[----:B------:R-:W-:Y:S05]  /*6970*/  BSYNC.RECONVERGENT B0 ;  /* 0x0000000000007941 */ /* 0x000fea0003800200 */
.L_x_77:
[----:B------:R-:W-:Y:S01]  /*6980*/  NOP ;  /* 0x0000000000007918 */ /* 0x000fe20000000000 */
[----:B------:R-:W-:Y:S01]  /*6990*/  BSSY.RECONVERGENT B0, `(.L_x_79) ;  /* 0x0000010000007945 */ /* 0x000fe20003800200 */
[----:B------:R-:W-:Y:S02]  /*69a0*/  ISETP.GE.AND P1, PT, R6, R3, PT ;  /* 0x000000030600720c */ /* 0x000fe40003f26270 */
[----:B------:R-:W-:Y:S01]  /*69b0*/  LOP3.LUT R6, R39, 0xc00, RZ, 0xfc, !PT ;  /* 0x00000c0027067812 */ /* 0x000fe200078efcff */
[----:B------:R-:W-:Y:S10]  /*69c0*/  @P2 BRA `(.L_x_80) ;  /* 0x0000000000302947 */ /* 0x000ff40003800000 */
[----:B0-----:R-:W0:Y:S01]  /*69d0*/  LDS R7, [R0+0x600] ;  /* 0x0006000000077984 */ /* 0x001e220000000800 */
        /* <DEDUP_REMOVED lines=11> */
.L_x_80:
[----:B------:R-:W-:Y:S05]  /*6a90*/  BSYNC.RECONVERGENT B0 ;  /* 0x0000000000007941 */ /* 0x000fea0003800200 */
.L_x_79:
[----:B------:R-:W-:Y:S01]  /*6aa0*/  NOP ;  /* 0x0000000000007918 */ /* 0x000fe20000000000 */
[----:B------:R-:W-:Y:S01]  /*6ab0*/  BSSY.RECONVERGENT B0, `(.L_x_81) ;  /* 0x0000010000007945 */ /* 0x000fe20003800200 */
[----:B------:R-:W-:Y:S01]  /*6ac0*/  ISETP.GE.AND P2, PT, R6, R3, PT ;  /* 0x000000030600720c */ /* 0x000fe20003f46270 */
[----:B------:R-:W-:Y:S02]  /*6ad0*/  VIADD R6, R39, 0xd80 ;  /* 0x00000d8027067836 */ /* 0x000fe40000000000 */
[----:B------:R-:W-:Y:S10]  /*6ae0*/  @P3 BRA `(.L_x_82) ;  /* 0x0000000000303947 */ /* 0x000ff40003800000 */
[----:B01----:R-:W0:Y:S01]  /*6af0*/  LDS R7, [R0+0xc00] ;  /* 0x000c000000077984 */ /* 0x003e220000000800 */
        /* <DEDUP_REMOVED lines=11> */
.L_x_82:
[----:B------:R-:W-:Y:S05]  /*6bb0*/  BSYNC.RECONVERGENT B0 ;  /* 0x0000000000007941 */ /* 0x000fea0003800200 */
.L_x_81:
[----:B------:R-:W-:Y:S01]  /*6bc0*/  NOP ;  /* 0x0000000000007918 */ /* 0x000fe20000000000 */
[----:B------:R-:W-:Y:S01]  /*6bd0*/  BSSY.RECONVERGENT B0, `(.L_x_83) ;  /* 0x0000010000007945 */ /* 0x000fe20003800200 */
[----:B------:R-:W-:Y:S01]  /*6be0*/  ISETP.GE.AND P3, PT, R6, R3, PT ;  /* 0x000000030600720c */ /* 0x000fe20003f66270 */
[----:B------:R-:W-:Y:S02]  /*6bf0*/  VIADD R6, R39, 0xf00 ;  /* 0x00000f0027067836 */ /* 0x000fe40000000000 */
[----:B------:R-:W-:Y:S10]  /*6c00*/  @P4 BRA `(.L_x_84) ;  /* 0x0000000000304947 */ /* 0x000ff40003800000 */
[----:B012---:R-:W0:Y:S01]  /*6c10*/  LDS R7, [R0+0x1200] ;  /* 0x0012000000077984 */ /* 0x007e220000000800 */
        /* <DEDUP_REMOVED lines=11> */
.L_x_84:
[----:B------:R-:W-:Y:S05]  /*6cd0*/  BSYNC.RECONVERGENT B0 ;  /* 0x0000000000007941 */ /* 0x000fea0003800200 */
.L_x_83:
[----:B------:R-:W-:Y:S01]  /*6ce0*/  NOP ;  /* 0x0000000000007918 */ /* 0x000fe20000000000 */
[----:B------:R-:W-:Y:S01]  /*6cf0*/  BSSY.RECONVERGENT B0, `(.L_x_85) ;  /* 0x0000010000007945 */ /* 0x000fe20003800200 */
[----:B------:R-:W-:Y:S01]  /*6d00*/  ISETP.GE.AND P4, PT, R6, R3, PT ;  /* 0x000000030600720c */ /* 0x000fe20003f86270 */
[----:B------:R-:W-:Y:S02]  /*6d10*/  VIADD R6, R39, 0x1080 ;  /* 0x0000108027067836 */ /* 0x000fe40000000000 */
[----:B------:R-:W-:Y:S10]  /*6d20*/  @P5 BRA `(.L_x_86) ;  /* 0x0000000000305947 */ /* 0x000ff40003800000 */
[----:B0123--:R-:W0:Y:S01]  /*6d30*/  LDS R7, [R0+0x1800] ;  /* 0x0018000000077984 */ /* 0x00fe220000000800 */
        /* <DEDUP_REMOVED lines=11> */
.L_x_86:
[----:B------:R-:W-:Y:S05]  /*6df0*/  BSYNC.RECONVERGENT B0 ;  /* 0x0000000000007941 */ /* 0x000fea0003800200 */
.L_x_85:
[----:B------:R-:W-:Y:S01]  /*6e00*/  NOP ;  /* 0x0000000000007918 */ /* 0x000fe20000000000 */
[----:B------:R-:W-:Y:S01]  /*6e10*/  BSSY.RECONVERGENT B0, `(.L_x_87) ;  /* 0x0000010000007945 */ /* 0x000fe20003800200 */
[----:B------:R-:W-:Y:S01]  /*6e20*/  ISETP.GE.AND P5, PT, R6, R3, PT ;  /* 0x000000030600720c */ /* 0x000fe20003fa6270 */
[----:B------:R-:W-:Y:S02]  /*6e30*/  VIADD R6, R39, 0x1200 ;  /* 0x0000120027067836 */ /* 0x000fe40000000000 */
[----:B------:R-:W-:Y:S10]  /*6e40*/  @P6 BRA `(.L_x_88) ;  /* 0x0000000000306947 */ /* 0x000ff40003800000 */
[----:B01234-:R-:W0:Y:S01]  /*6e50*/  LDS R7, [R0+0x1e00] ;  /* 0x001e000000077984 */ /* 0x01fe220000000800 */
        /* <DEDUP_REMOVED lines=11> */
.L_x_88:
[----:B------:R-:W-:Y:S05]  /*6f10*/  BSYNC.RECONVERGENT B0 ;  /* 0x0000000000007941 */ /* 0x000fea0003800200 */
.L_x_87:
        /* <DEDUP_REMOVED lines=17> */
.L_x_90:
[----:B------:R-:W-:Y:S05]  /*7030*/  BSYNC.RECONVERGENT B0 ;  /* 0x0000000000007941 */ /* 0x000fea0003800200 */
.L_x_89:
        /* <DEDUP_REMOVED lines=17> */
.L_x_92:
[----:B------:R-:W-:Y:S05]  /*7150*/  BSYNC.RECONVERGENT B0 ;  /* 0x0000000000007941 */ /* 0x000fea0003800200 */
.L_x_91:
        /* <DEDUP_REMOVED lines=17> */
.L_x_94:
[----:B------:R-:W-:Y:S05]  /*7270*/  BSYNC.RECONVERGENT B0 ;  /* 0x0000000000007941 */ /* 0x000fea0003800200 */
.L_x_93:
[----:B------:R-:W-:Y:S01]  /*7280*/  NOP ;  /* 0x0000000000007918 */ /* 0x000fe20000000000 */
[----:B------:R-:W-:Y:S01]  /*7290*/  BSSY.RECONVERGENT B0, `(.L_x_95) ;  /* 0x0000010000007945 */ /* 0x000fe20003800200 */
[----:B------:R-:W-:Y:S02]  /*72a0*/  ISETP.GE.AND P2, PT, R6, R3, PT ;  /* 0x000000030600720c */ /* 0x000fe40003f46270 */
[----:B------:R-:W-:Y:S01]  /*72b0*/  LOP3.LUT R6, R39, 0x1800, RZ, 0xfc, !PT ;  /* 0x0000180027067812 */ /* 0x000fe200078efcff */
        /* <DEDUP_REMOVED lines=13> */
.L_x_96:
[----:B------:R-:W-:Y:S05]  /*7390*/  BSYNC.RECONVERGENT B0 ;  /* 0x0000000000007941 */ /* 0x000fea0003800200 */
.L_x_95:
        /* <DEDUP_REMOVED lines=17> */
.L_x_98:
[----:B------:R-:W-:Y:S05]  /*74b0*/  BSYNC.RECONVERGENT B0 ;  /* 0x0000000000007941 */ /* 0x000fea0003800200 */
.L_x_97:
[----:B------:R-:W-:Y:S01]  /*74c0*/  NOP ;  /* 0x0000000000007918 */ /* 0x000fe20000000000 */
[----:B------:R-:W-:Y:S01]  /*74d0*/  BSSY.RECONVERGENT B0, `(.L_x_99) ;  /* 0x000000f000007945 */ /* 0x000fe20003800200 */
[----:B------:R-:W-:-:S03]  /*74e0*/  ISETP.GE.AND P4, PT, R6, R3, PT ;  /* 0x000000030600720c */ /* 0x000fc60003f86270 */
        /* <DEDUP_REMOVED lines=13> */
.L_x_100:
[----:B------:R-:W-:Y:S05]  /*75c0*/  BSYNC.RECONVERGENT B0 ;  /* 0x0000000000007941 */ /* 0x000fea0003800200 */
.L_x_99:
[----:B------:R-:W-:Y:S01]  /*75d0*/  NOP ;  /* 0x0000000000007918 */ /* 0x000fe20000000000 */
[----:B------:R-:W-:Y:S04]  /*75e0*/  BSSY.RECONVERGENT B0, `(.L_x_101) ;  /* 0x000000e000007945 */ /* 0x000fe80003800200 */
[----:B------:R-:W-:Y:S05]  /*75f0*/  @P6 BRA `(.L_x_102) ;  /* 0x0000000000306947 */ /* 0x000fea0003800000 */
        /* <DEDUP_REMOVED lines=12> */
.L_x_102:
[----:B------:R-:W-:Y:S05]  /*76c0*/  BSYNC.RECONVERGENT B0 ;  /* 0x0000000000007941 */ /* 0x000fea0003800200 */
.L_x_101:
        /* <DEDUP_REMOVED lines=15> */
.L_x_104:
[----:B------:R-:W-:Y:S05]  /*77c0*/  BSYNC.RECONVERGENT B0 ;  /* 0x0000000000007941 */ /* 0x000fea0003800200 */
.L_x_103:
        /* <DEDUP_REMOVED lines=15> */
.L_x_106:
[----:B------:R-:W-:Y:S05]  /*78c0*/  BSYNC.RECONVERGENT B0 ;  /* 0x0000000000007941 */ /* 0x000fea0003800200 */
.L_x_105:
        /* <DEDUP_REMOVED lines=15> */
.L_x_108:
[----:B------:R-:W-:Y:S05]  /*79c0*/  BSYNC.RECONVERGENT B0 ;  /* 0x0000000000007941 */ /* 0x000fea0003800200 */
.L_x_107:
        /* <DEDUP_REMOVED lines=15> */
.L_x_110:
[----:B------:R-:W-:Y:S05]  /*7ac0*/  BSYNC.RECONVERGENT B0 ;  /* 0x0000000000007941 */ /* 0x000fea0003800200 */
.L_x_109:
        /* <DEDUP_REMOVED lines=15> */
.L_x_112:
[----:B------:R-:W-:Y:S05]  /*7bc0*/  BSYNC.RECONVERGENT B0 ;  /* 0x0000000000007941 */ /* 0x000fea0003800200 */
.L_x_111:
[----:B------:R-:W-:Y:S01]  /*7bd0*/  NOP ;  /* 0x0000000000007918 */ /* 0x000fe20000000000 */
[----:B01234-:R-:W0:Y:S01]  /*7be0*/  LDS R7, [R0+0x6c00] ;  /* 0x006c000000077984 */ /* 0x01fe220000000800 */
[----:B------:R-:W0:Y:S02]  /*7bf0*/  LDCU UR5, c[0x0][0x3c4] ;  /* 0x00007880ff0577ac */ /* 0x000e240008000800 */
[----:B0-----:R-:W-:-:S04]  /*7c00*/  SHF.R.U32.HI R2, RZ, UR5, R7 ;  /* 0x00000005ff027c19 */ /* 0x001fc80008011607 */
[----:B------:R-:W-:-:S05]  /*7c10*/  LOP3.LUT R2, R2, UR4, RZ, 0x30, !PT ;  /* 0x0000000402027c12 */ /* 0x000fca000f8e30ff */
[----:B------:R-:W-:Y:S02]  /*7c20*/  IMAD R4, R2, 0x8, R73 ;  /* 0x0000000802047824 */ /* 0x000fe400078e0249 */
[----:B------:R-:W-:-:S04]  /*7c30*/  VIADD R2, R39, 0x1b00 ;  /* 0x00001b0027027836 */ /* 0x000fc80000000000 */
[----:B------:R-:W0:Y:S01]  /*7c40*/  LDS.64 R4, [R4+0x7200] ;  /* 0x0072000004047984 */ /* 0x000e220000000a00 */
[----:B------:R-:W-:-:S13]  /*7c50*/  ISETP.GE.AND P0, PT, R2, R3, PT ;  /* 0x000000030200720c */ /* 0x000fda0003f06270 */
[----:B------:R-:W1:Y:S01]  /*7c60*/  @!P0 LDC.64 R2, c[0x0][0x3a0] ;  /* 0x0000e800ff028b82 */ /* 0x000e620000000a00 */
[----:B0-----:R-:W-:-:S05]  /*7c70*/  IADD3 R38, P1, PT, R4, R39, RZ ;  /* 0x0000002704267210 */ /* 0x001fca0007f3e0ff */
[----:B------:R-:W-:Y:S01]  /*7c80*/  IMAD.X R5, RZ, RZ, R5, P1 ;  /* 0x000000ffff057224 */ /* 0x000fe200008e0605 */
[----:B-1----:R-:W-:-:S04]  /*7c90*/  @!P0 LEA R2, P1, R38, R2, 0x2 ;  /* 0x0000000226028211 */ /* 0x002fc800078210ff */
[----:B------:R-:W-:-:S05]  /*7ca0*/  @!P0 LEA.HI.X R3, R38, R3, R5, 0x2, P1 ;  /* 0x0000000326038211 */ /* 0x000fca00008f1405 */
[----:B------:R-:W-:Y:S01]  /*7cb0*/  @!P0 STG.E desc[UR6][R2.64+0x6c00], R7 ;  /* 0x006c000702008986 */ /* 0x000fe2000c101906 */
[----:B------:R-:W-:Y:S01]  /*7cc0*/  NOP ;  /* 0x0000000000007918 */ /* 0x000fe20000000000 */
[----:B------:R-:W-:Y:S05]  /*7cd0*/  EXIT ;  /* 0x000000000000794d */ /* 0x000fea0003800000 */
.L_x_26:
[----:B------:R-:W-:Y:S02]  /*7ce0*/  IMAD.MOV.U32 R0, RZ, RZ, 0x1 ;  /* 0x00000001ff007424 */ /* 0x000fe400078e00ff */
[----:B------:R-:W-:Y:S02]  /*7cf0*/  IMAD.MOV.U32 R77, RZ, RZ, R2 ;  /* 0x000000ffff4d7224 */ /* 0x000fe400078e0002 */
[----:B------:R-:W-:Y:S02]  /*7d00*/  IMAD.MOV.U32 R75, RZ, RZ, RZ ;  /* 0x000000ffff4b7224 */ /* 0x000fe400078e00ff */
[----:B------:R-:W-:-:S07]  /*7d10*/  IMAD.MOV.U32 R76, RZ, RZ, -0x1 ;  /* 0xffffffffff4c7424 */ /* 0x000fce00078e00ff */
[----:B------:R-:W-:Y:S05]  /*7d20*/  WARPSYNC.COLLECTIVE R76, `(.L_x_113) ;  /* 0x000000004c087348 */ /* 0x000fea0003c00000 */
[----:B------:R0:W1:Y:S02]  /*7d30*/  SHFL.UP P0, R0, R77, R0, R75 ;  /* 0x040000004d007389 */ /* 0x000064000000004b */
[----:B01----:R-:W-:Y:S05]  /*7d40*/  ENDCOLLECTIVE ;  /* 0x000000000000791b */ /* 0x003fea0003800000 */
.L_x_113:
[----:B------:R-:W-:Y:S02]  /*7d50*/  IMAD.MOV.U32 R77, RZ, RZ, R0 ;  /* 0x000000ffff4d7224 */ /* 0x000fe400078e0000 */
[----:B------:R-:W-:Y:S02]  /*7d60*/  IMAD.MOV.U32 R0, RZ, RZ, 0x2 ;  /* 0x00000002ff007424 */ /* 0x000fe400078e00ff */
[----:B------:R-:W-:-:S07]  /*7d70*/  @P0 IMAD.IADD R77, R2, 0x1, R77 ;  /* 0x00000001024d0824 */ /* 0x000fce00078e024d */
[----:B------:R-:W-:Y:S05]  /*7d80*/  WARPSYNC.COLLECTIVE R76, `(.L_x_114) ;  /* 0x000000004c087348 */ /* 0x000fea0003c00000 */
[----:B------:R0:W1:Y:S02]  /*7d90*/  SHFL.UP P0, R0, R77, R0, R75 ;  /* 0x040000004d007389 */ /* 0x000064000000004b */
[----:B01----:R-:W-:Y:S05]  /*7da0*/  ENDCOLLECTIVE ;  /* 0x000000000000791b */ /* 0x003fea0003800000 */
.L_x_114:
[----:B------:R-:W-:Y:S02]  /*7db0*/  IMAD.MOV.U32 R74, RZ, RZ, R0 ;  /* 0x000000ffff4a7224 */ /* 0x000fe400078e0000 */
[----:B------:R-:W-:Y:S02]  /*7dc0*/  IMAD.MOV.U32 R0, RZ, RZ, 0x4 ;  /* 0x00000004ff007424 */ /* 0x000fe400078e00ff */
[----:B------:R-:W-:-:S04]  /*7dd0*/  @P0 IMAD.IADD R74, R77, 0x1, R74 ;  /* 0x000000014d4a0824 */ /* 0x000fc800078e024a */
[----:B------:R-:W-:-:S07]  /*7de0*/  IMAD.MOV.U32 R77, RZ, RZ, R74 ;  /* 0x000000ffff4d7224 */ /* 0x000fce00078e004a */
[----:B------:R-:W-:Y:S05]  /*7df0*/  WARPSYNC.COLLECTIVE R76, `(.L_x_115) ;  /* 0x000000004c087348 */ /* 0x000fea0003c00000 */
[----:B------:R0:W1:Y:S02]  /*7e00*/  SHFL.UP P0, R0, R77, R0, R75 ;  /* 0x040000004d007389 */ /* 0x000064000000004b */
[----:B01----:R-:W-:Y:S05]  /*7e10*/  ENDCOLLECTIVE ;  /* 0x000000000000791b */ /* 0x003fea0003800000 */
.L_x_115:
[----:B------:R-:W-:Y:S02]  /*7e20*/  IMAD.MOV.U32 R77, RZ, RZ, R0 ;  /* 0x000000ffff4d7224 */ /* 0x000fe400078e0000 */
[----:B------:R-:W-:Y:S02]  /*7e30*/  IMAD.MOV.U32 R0, RZ, RZ, 0x8 ;  /* 0x00000008ff007424 */ /* 0x000fe400078e00ff */
[----:B------:R-:W-:-:S07]  /*7e40*/  @P0 IMAD.IADD R77, R74, 0x1, R77 ;  /* 0x000000014a4d0824 */ /* 0x000fce00078e024d */
[----:B------:R-:W-:Y:S05]  /*7e50*/  WARPSYNC.COLLECTIVE R76, `(.L_x_116) ;  /* 0x000000004c087348 */ /* 0x000fea0003c00000 */
[----:B------:R0:W1:Y:S02]  /*7e60*/  SHFL.UP P0, R0, R77, R0, R75 ;  /* 0x040000004d007389 */ /* 0x000064000000004b */
[----:B01----:R-:W-:Y:S05]  /*7e70*/  ENDCOLLECTIVE ;  /* 0x000000000000791b */ /* 0x003fea0003800000 */
.L_x_116:
[----:B------:R-:W-:Y:S02]  /*7e80*/  IMAD.MOV.U32 R74, RZ, RZ, R0 ;  /* 0x000000ffff4a7224 */ /* 0x000fe400078e0000 */
[----:B------:R-:W-:Y:S02]  /*7e90*/  IMAD.MOV.U32 R0, RZ, RZ, 0x10 ;  /* 0x00000010ff007424 */ /* 0x000fe400078e00ff */
[----:B------:R-:W-:-:S04]  /*7ea0*/  @P0 IMAD.IADD R74, R77, 0x1, R74 ;  /* 0x000000014d4a0824 */ /* 0x000fc800078e024a */
[----:B------:R-:W-:-:S07]  /*7eb0*/  IMAD.MOV.U32 R77, RZ, RZ, R74 ;  /* 0x000000ffff4d7224 */ /* 0x000fce00078e004a */
[----:B------:R-:W-:Y:S05]  /*7ec0*/  WARPSYNC.COLLECTIVE R76, `(.L_x_117) ;  /* 0x000000004c087348 */ /* 0x000fea0003c00000 */
[----:B------:R0:W1:Y:S02]  /*7ed0*/  SHFL.UP P0, R0, R77, R0, R75 ;  /* 0x040000004d007389 */ /* 0x000064000000004b */
[----:B01----:R-:W-:Y:S05]  /*7ee0*/  ENDCOLLECTIVE ;  /* 0x000000000000791b */ /* 0x003fea0003800000 */
.L_x_117:
[----:B------:R-:W-:Y:S05]  /*7ef0*/  BRA `(.L_x_118) ;  /* 0xffffffa4001c7947 */ /* 0x000fea000383ffff */
.L_x_119:
[----:B------:R-:W-:-:S00]  /*7f00*/  BRA `(.L_x_119) ;  /* 0xfffffffc00fc7947 */ /* 0x000fc0000383ffff */
[----:B------:R-:W-:-:S00]  /*7f10*/  NOP ;  /* 0x0000000000007918 */ /* 0x000fc00000000000 */
        /* <DEDUP_REMOVED lines=14> */
.L_x_344:


//--------------------- .text._ZN3cub18CUB_300001_SM_10006detail10radix_sort33DeviceRadixSortExclusiveSumKernelINS1_5radix10policy_hubIjNS0_8NullTypeEyE10Policy1000EyEEvPT0_ --------------------------
	.section	.text._ZN3cub18CUB_300001_SM_10006detail10radix_sort33DeviceRadixSortExclusiveSumKernelINS1_5radix10policy_hubIjNS0_8NullTypeEyE10Policy1000EyEEvPT0_,"ax",@progbits
	.align	128
        .global         _ZN3cub18CUB_300001_SM_10006detail10radix_sort33DeviceRadixSortExclusiveSumKernelINS1_5radix10policy_hubIjNS0_8NullTypeEyE10Policy1000EyEEvPT0_
        .type           _ZN3cub18CUB_300001_SM_10006detail10radix_sort33DeviceRadixSortExclusiveSumKernelINS1_5radix10policy_hubIjNS0_8NullTypeEyE10Policy1000EyEEvPT0_,@function
        .size           _ZN3cub18CUB_300001_SM_10006detail10radix_sort33DeviceRadixSortExclusiveSumKernelINS1_5radix10policy_hubIjNS0_8NullTypeEyE10Policy1000EyEEvPT0_,(.L_x_345 - _ZN3cub18CUB_300001_SM_10006detail10radix_sort33DeviceRadixSortExclusiveSumKernelINS1_5radix10policy_hubIjNS0_8NullTypeEyE10Policy1000EyEEvPT0_)
        .other          _ZN3cub18CUB_300001_SM_10006detail10radix_sort33DeviceRadixSortExclusiveSumKernelINS1_5radix10policy_hubIjNS0_8NullTypeEyE10Policy1000EyEEvPT0_,@"STO_CUDA_ENTRY STV_DEFAULT"
_ZN3cub18CUB_300001_SM_10006detail10radix_sort33DeviceRadixSortExclusiveSumKernelINS1_5radix10policy_hubIjNS0_8NullTypeEyE10Policy1000EyEEvPT0_:
.text._ZN3cub18CUB_300001_SM_10006detail10radix_sort33DeviceRadixSortExclusiveSumKernelINS1_5radix10policy_hubIjNS0_8NullTypeEyE10Policy1000EyEEvPT0_:
[----:B------:R-:W-:Y:S01]  /*0000*/  LDC R1, c[0x0][0x37c] ;  /* 0x0000df00ff017b82 */ /* 0x000fe20000000800 */
[----:B------:R-:W0:Y:S07]  /*0010*/  S2R R18, SR_TID.X ;  /* 0x0000000000127919 */ /* 0x000e2e0000002100 */
[----:B------:R-:W1:Y:S01]  /*0020*/  LDC.64 R16, c[0x0][0x380] ;  /* 0x0000e000ff107b82 */ /* 0x000e620000000a00 */
[----:B------:R-:W2:Y:S01]  /*0030*/  LDCU.64 UR4, c[0x0][0x358] ;  /* 0x00006b00ff0477ac */ /* 0x000ea20008000a00 */
[----:B------:R-:W3:Y:S01]  /*0040*/  S2R R5, SR_CTAID.X ;  /* 0x0000000000057919 */ /* 0x000ee20000002500 */
[----:B0-----:R-:W-:Y:S01]  /*0050*/  ISETP.GT.U32.AND P1, PT, R18, 0xff, PT ;  /* 0x000000ff1200780c */ /* 0x001fe20003f24070 */
[----:B---3--:R-:W-:-:S04]  /*0060*/  IMAD R5, R5, 0x100, R18 ;  /* 0x0000010005057824 */ /* 0x008fc800078e0212 */
[----:B-1----:R-:W-:-:S08]  /*0070*/  IMAD.WIDE R16, R5, 0x8, R16 ;  /* 0x0000000805107825 */ /* 0x002fd000078e0210 */
[----:B--2---:R-:W2:Y:S01]  /*0080*/  @!P1 LDG.E.64 R2, desc[UR4][R16.64] ;  /* 0x0000000410029981 */ /* 0x004ea2000c1e1b00 */
[----:B------:R-:W-:Y:S02]  /*0090*/  MOV R0, 0x400 ;  /* 0x0000040000007802 */ /* 0x000fe40000000f00 */
[C---:B------:R-:W-:Y:S01]  /*00a0*/  ISETP.GT.U32.AND P0, PT, R18.reuse, 0x1f, PT ;  /* 0x0000001f1200780c */ /* 0x040fe20003f04070 */
[----:B------:R-:W0:Y:S02]  /*00b0*/  S2R R5, SR_CgaCtaId ;  /* 0x0000000000057919 */ /* 0x000e240000008800 */
[----:B0-----:R-:W-:Y:S02]  /*00c0*/  LEA R5, R5, R0, 0x18 ;  /* 0x0000000005057211 */ /* 0x001fe400078ec0ff */
[----:B------:R-:W-:-:S05]  /*00d0*/  LEA.HI R0, R18, R18, RZ, 0x1d ;  /* 0x0000001212007211 */ /* 0x000fca00078fe8ff */
[----:B------:R-:W-:-:S05]  /*00e0*/  IMAD R0, R0, 0x8, R5 ;  /* 0x0000000800007824 */ /* 0x000fca00078e0205 */
[----:B--2---:R0:W-:Y:S01]  /*00f0*/  STS.64 [R0+0x10], R2 ;  /* 0x0000100200007388 */ /* 0x0041e20000000a00 */
[----:B------:R-:W-:Y:S06]  /*0100*/  BAR.SYNC.DEFER_BLOCKING 0x0 ;  /* 0x0000000000007b1d */ /* 0x000fec0000010000 */
[----:B------:R-:W-:Y:S05]  /*0110*/  @P0 BRA `(.L_x_120) ;  /* 0x0000000400240947 */ /* 0x000fea0003800000 */
[----:B------:R-:W-:Y:S01]  /*0120*/  IMAD R18, R18, 0x48, R5 ;  /* 0x0000004812127824 */ /* 0x000fe200078e0205 */
[----:B------:R-:W-:-:S04]  /*0130*/  UMOV UR6, 0xffffffff ;  /* 0xffffffff00067882 */ /* 0x000fc80000000000 */
[----:B------:R-:W-:Y:S04]  /*0140*/  LDS.64 R14, [R18+0x10] ;  /* 0x00001000120e7984 */ /* 0x000fe80000000a00 */
[----:B------:R-:W-:Y:S04]  /*0150*/  LDS.64 R12, [R18+0x18] ;  /* 0x00001800120c7984 */ /* 0x000fe80000000a00 */
[----:B------:R-:W1:Y:S04]  /*0160*/  LDS.64 R10, [R18+0x20] ;  /* 0x00002000120a7984 */ /* 0x000e680000000a00 */
[----:B------:R-:W-:Y:S04]  /*0170*/  LDS.64 R8, [R18+0x28] ;  /* 0x0000280012087984 */ /* 0x000fe80000000a00 */
[----:B------:R-:W2:Y:S04]  /*0180*/  LDS.64 R6, [R18+0x30] ;  /* 0x0000300012067984 */ /* 0x000ea80000000a00 */
[----:B------:R-:W-:Y:S04]  /*0190*/  LDS.64 R4, [R18+0x38] ;  /* 0x0000380012047984 */ /* 0x000fe80000000a00 */
[----:B0-----:R-:W0:Y:S04]  /*01a0*/  LDS.64 R2, [R18+0x40] ;  /* 0x0000400012027984 */ /* 0x001e280000000a00 */
[----:B------:R-:W3:Y:S01]  /*01b0*/  LDS.64 R20, [R18+0x48] ;  /* 0x0000480012147984 */ /* 0x000ee20000000a00 */
[----:B-1----:R-:W-:-:S04]  /*01c0*/  IADD3 R19, P3, P4, R10, R12, R14 ;  /* 0x0000000c0a137210 */ /* 0x002fc80007c7e00e */
[----:B------:R-:W-:Y:S02]  /*01d0*/  IADD3.X R23, PT, PT, R11, R13, R15, P3, P4 ;  /* 0x0000000d0b177210 */ /* 0x000fe40001fe840f */
[----:B--2---:R-:W-:-:S04]  /*01e0*/  IADD3 R19, P0, P2, R6, R19, R8 ;  /* 0x0000001306137210 */ /* 0x004fc80007a1e008 */
[----:B------:R-:W-:Y:S02]  /*01f0*/  IADD3.X R23, PT, PT, R7, R23, R9, P0, P2 ;  /* 0x0000001707177210 */ /* 0x000fe400007e4409 */
[----:B0-----:R-:W-:-:S04]  /*0200*/  IADD3 R19, P3, P4, R2, R19, R4 ;  /* 0x0000001302137210 */ /* 0x001fc80007c7e004 */
[----:B---3--:R-:W-:Y:S02]  /*0210*/  IADD3 R20, P0, PT, R20, R19, RZ ;  /* 0x0000001314147210 */ /* 0x008fe40007f1e0ff */
[----:B------:R-:W-:-:S05]  /*0220*/  IADD3.X R19, PT, PT, R3, R23, R5, P3, P4 ;  /* 0x0000001703137210 */ /* 0x000fca0001fe8405 */
[----:B------:R-:W-:Y:S01]  /*0230*/  IMAD.X R19, R21, 0x1, R19, P0 ;  /* 0x0000000115137824 */ /* 0x000fe200000e0613 */
[----:B------:R-:W-:Y:S06]  /*0240*/  BRA.DIV UR6, `(.L_x_121) ;  /* 0x0000000206f07947 */ /* 0x000fec000b800000 */
[----:B------:R-:W0:Y:S04]  /*0250*/  SHFL.UP PT, R27, R20, 0x1, RZ ;  /* 0x04200000141b7989 */ /* 0x000e2800000e00ff */
[----:B------:R-:W1:Y:S01]  /*0260*/  SHFL.UP P0, R25, R19, 0x1, RZ ;  /* 0x0420000013197989 */ /* 0x000e6200000000ff */
[----:B0-----:R-:W-:-:S04]  /*0270*/  IADD3 R22, P2, PT, R27, R20, RZ ;  /* 0x000000141b167210 */ /* 0x001fc80007f5e0ff */
[----:B-1----:R-:W-:Y:S01]  /*0280*/  SEL R27, R22, R27, P0 ;  /* 0x0000001b161b7207 */ /* 0x002fe20000000000 */
[----:B------:R-:W-:-:S04]  /*0290*/  IMAD.X R26, R25, 0x1, R19, P2 ;  /* 0x00000001191a7824 */ /* 0x000fc800010e0613 */
[----:B------:R-:W0:Y:S01]  /*02a0*/  SHFL.UP PT, R28, R27, 0x2, RZ ;  /* 0x044000001b1c7989 */ /* 0x000e2200000e00ff */
[----:B------:R-:W-:-:S05]  /*02b0*/  SEL R26, R26, R25, P0 ;  /* 0x000000191a1a7207 */ /* 0x000fca0000000000 */
[----:B------:R-:W1:Y:S01]  /*02c0*/  SHFL.UP P0, R25, R26, 0x2, RZ ;  /* 0x044000001a197989 */ /* 0x000e6200000000ff */
[----:B0-----:R-:W-:-:S05]  /*02d0*/  IADD3 R21, P2, PT, R28, R27, RZ ;  /* 0x0000001b1c157210 */ /* 0x001fca0007f5e0ff */
[----:B-1----:R-:W-:Y:S01]  /*02e0*/  IMAD.X R22, R25, 0x1, R26, P2 ;  /* 0x0000000119167824 */ /* 0x002fe200010e061a */
[----:B------:R-:W-:-:S04]  /*02f0*/  SEL R28, R21, R28, P0 ;  /* 0x0000001c151c7207 */ /* 0x000fc80000000000 */
[----:B------:R-:W-:Y:S01]  /*0300*/  SEL R29, R22, R25, P0 ;  /* 0x00000019161d7207 */ /* 0x000fe20000000000 */
        /* <DEDUP_REMOVED lines=12> */
[----:B------:R0:W1:Y:S04]  /*03d0*/  SHFL.UP PT, R28, R27, 0x10, RZ ;  /* 0x060000001b1c7989 */ /* 0x00006800000e00ff */
[----:B------:R0:W2:Y:S02]  /*03e0*/  SHFL.UP P0, R25, R26, 0x10, RZ ;  /* 0x060000001a197989 */ /* 0x0000a400000000ff */
.L_x_132:
[----:B-1----:R-:W-:-:S04]  /*03f0*/  IADD3 R21, P2, PT, R28, R27, RZ ;  /* 0x0000001b1c157210 */ /* 0x002fc80007f5e0ff */
[----:B--2---:R-:W-:Y:S01]  /*0400*/  SEL R21, R21, R28, P0 ;  /* 0x0000001c15157207 */ /* 0x004fe20000000000 */
[----:B------:R-:W-:-:S05]  /*0410*/  IMAD.X R22, R25, 0x1, R26, P2 ;  /* 0x0000000119167824 */ /* 0x000fca00010e061a */
[----:B------:R-:W-:Y:S02]  /*0420*/  SEL R22, R22, R25, P0 ;  /* 0x0000001916167207 */ /* 0x000fe40000000000 */
[----:B------:R-:W-:-:S05]  /*0430*/  IADD3 R20, P0, PT, R21, -R20, RZ ;  /* 0x8000001415147210 */ /* 0x000fca0007f1e0ff */
[----:B------:R-:W-:Y:S01]  /*0440*/  IMAD.X R21, R22, 0x1, ~R19, P0 ;  /* 0x0000000116157824 */ /* 0x000fe200000e0e13 */
[----:B------:R-:W-:-:S04]  /*0450*/  IADD3 R14, P0, PT, R14, R20, RZ ;  /* 0x000000140e0e7210 */ /* 0x000fc80007f1e0ff */
[----:B------:R1:W-:Y:S01]  /*0460*/  STS.64 [R18+0x10], R20 ;  /* 0x0000101412007388 */ /* 0x0003e20000000a00 */
[----:B------:R-:W-:Y:S01]  /*0470*/  IMAD.X R15, R15, 0x1, R21, P0 ;  /* 0x000000010f0f7824 */ /* 0x000fe200000e0615 */
        /* <DEDUP_REMOVED lines=17> */
[----:B------:R-:W-:-:S05]  /*0590*/  IMAD.X R3, R3, 0x1, R5, P0 ;  /* 0x0000000103037824 */ /* 0x000fca00000e0605 */
[----:B------:R1:W-:Y:S03]  /*05a0*/  STS.64 [R18+0x48], R2 ;  /* 0x0000480212007388 */ /* 0x0003e60000000a00 */
.L_x_120:
[----:B------:R-:W-:Y:S05]  /*05b0*/  WARPSYNC.ALL ;  /* 0x0000000000007948 */ /* 0x000fea0003800000 */
[----:B------:R-:W-:Y:S06]  /*05c0*/  BAR.SYNC.DEFER_BLOCKING 0x0 ;  /* 0x0000000000007b1d */ /* 0x000fec0000010000 */
[----:B------:R-:W-:Y:S05]  /*05d0*/  @P1 EXIT ;  /* 0x000000000000194d */ /* 0x000fea0003800000 */
[----:B01----:R-:W0:Y:S04]  /*05e0*/  LDS.64 R2, [R0+0x10] ;  /* 0x0000100000027984 */ /* 0x003e280000000a00 */
[----:B0-----:R-:W-:Y:S01]  /*05f0*/  STG.E.64 desc[UR4][R16.64], R2 ;  /* 0x0000000210007986 */ /* 0x001fe2000c101b04 */
[----:B------:R-:W-:Y:S05]  /*0600*/  EXIT ;  /* 0x000000000000794d */ /* 0x000fea0003800000 */
.L_x_121:
[----:B------:R-:W-:Y:S02]  /*0610*/  IMAD.MOV.U32 R24, RZ, RZ, R20 ;  /* 0x000000ffff187224 */ /* 0x000fe400078e0014 */
[----:B------:R-:W-:Y:S02]  /*0620*/  IMAD.MOV.U32 R23, RZ, RZ, 0x1 ;  /* 0x00000001ff177424 */ /* 0x000fe400078e00ff */
[----:B------:R-:W-:Y:S02]  /*0630*/  IMAD.MOV.U32 R22, RZ, RZ, RZ ;  /* 0x000000ffff167224 */ /* 0x000fe400078e00ff */
[----:B------:R-:W-:-:S07]  /*0640*/  IMAD.MOV.U32 R21, RZ, RZ, -0x1 ;  /* 0xffffffffff157424 */ /* 0x000fce00078e00ff */
[----:B------:R-:W-:Y:S05]  /*0650*/  WARPSYNC.COLLECTIVE R21, `(.L_x_122) ;  /* 0x0000000015087348 */ /* 0x000fea0003c00000 */
[----:B------:R0:W1:Y:S02]  /*0660*/  SHFL.UP P0, R25, R24, R23, R22 ;  /* 0x0400001718197389 */ /* 0x0000640000000016 */
[----:B01----:R-:W-:Y:S05]  /*0670*/  ENDCOLLECTIVE ;  /* 0x000000000000791b */ /* 0x003fea0003800000 */
.L_x_122:
[----:B------:R-:W-:Y:S02]  /*0680*/  IMAD.MOV.U32 R24, RZ, RZ, R19 ;  /* 0x000000ffff187224 */ /* 0x000fe400078e0013 */
[----:B------:R-:W-:-:S07]  /*0690*/  IMAD.MOV.U32 R27, RZ, RZ, R25 ;  /* 0x000000ffff1b7224 */ /* 0x000fce00078e0019 */
[----:B------:R-:W-:Y:S05]  /*06a0*/  WARPSYNC.COLLECTIVE R21, `(.L_x_123) ;  /* 0x0000000015087348 */ /* 0x000fea0003c00000 */
[----:B------:R0:W1:Y:S02]  /*06b0*/  SHFL.UP P0, R25, R24, R23, R22 ;  /* 0x0400001718197389 */ /* 0x0000640000000016 */
[----:B01----:R-:W-:Y:S05]  /*06c0*/  ENDCOLLECTIVE ;  /* 0x000000000000791b */ /* 0x003fea0003800000 */
.L_x_123:
[----:B------:R-:W-:Y:S01]  /*06d0*/  IADD3 R26, P2, PT, R27, R20, RZ ;  /* 0x000000141b1a7210 */ /* 0x000fe20007f5e0ff */
[----:B------:R-:W-:-:S03]  /*06e0*/  IMAD.MOV.U32 R23, RZ, RZ, 0x2 ;  /* 0x00000002ff177424 */ /* 0x000fc600078e00ff */
[----:B------:R-:W-:Y:S01]  /*06f0*/  SEL R27, R26, R27, P0 ;  /* 0x0000001b1a1b7207 */ /* 0x000fe20000000000 */
[----:B------:R-:W-:-:S04]  /*0700*/  IMAD.X R26, R25, 0x1, R19, P2 ;  /* 0x00000001191a7824 */ /* 0x000fc800010e0613 */
[----:B------:R-:W-:Y:S01]  /*0710*/  IMAD.MOV.U32 R24, RZ, RZ, R27 ;  /* 0x000000ffff187224 */ /* 0x000fe200078e001b */
[----:B------:R-:W-:-:S07]  /*0720*/  SEL R26, R26, R25, P0 ;  /* 0x000000191a1a7207 */ /* 0x000fce0000000000 */
[----:B------:R-:W-:Y:S05]  /*0730*/  WARPSYNC.COLLECTIVE R21, `(.L_x_124) ;  /* 0x0000000015087348 */ /* 0x000fea0003c00000 */
[----:B------:R0:W1:Y:S02]  /*0740*/  SHFL.UP P0, R25, R24, R23, R22 ;  /* 0x0400001718197389 */ /* 0x0000640000000016 */
[----:B01----:R-:W-:Y:S05]  /*0750*/  ENDCOLLECTIVE ;  /* 0x000000000000791b */ /* 0x003fea0003800000 */
.L_x_124:
[----:B------:R-:W-:Y:S02]  /*0760*/  IMAD.MOV.U32 R24, RZ, RZ, R26 ;  /* 0x000000ffff187224 */ /* 0x000fe400078e001a */
[----:B------:R-:W-:-:S07]  /*0770*/  IMAD.MOV.U32 R28, RZ, RZ, R25 ;  /* 0x000000ffff1c7224 */ /* 0x000fce00078e0019 */
[----:B------:R-:W-:Y:S05]  /*0780*/  WARPSYNC.COLLECTIVE R21, `(.L_x_125) ;  /* 0x0000000015087348 */ /* 0x000fea0003c00000 */
[----:B------:R0:W1:Y:S02]  /*0790*/  SHFL.UP P0, R25, R24, R23, R22 ;  /* 0x0400001718197389 */ /* 0x0000640000000016 */
[----:B01----:R-:W-:Y:S05]  /*07a0*/  ENDCOLLECTIVE ;  /* 0x000000000000791b */ /* 0x003fea0003800000 */
.L_x_125:
        /* <DEDUP_REMOVED lines=9> */
.L_x_126:
[----:B------:R-:W-:Y:S02]  /*0840*/  IMAD.MOV.U32 R24, RZ, RZ, R29 ;  /* 0x000000ffff187224 */ /* 0x000fe400078e001d */
[----:B------:R-:W-:-:S07]  /*0850*/  IMAD.MOV.U32 R27, RZ, RZ, R25 ;  /* 0x000000ffff1b7224 */ /* 0x000fce00078e0019 */
[----:B------:R-:W-:Y:S05]  /*0860*/  WARPSYNC.COLLECTIVE R21, `(.L_x_127) ;  /* 0x0000000015087348 */ /* 0x000fea0003c00000 */
[----:B------:R0:W1:Y:S02]  /*0870*/  SHFL.UP P0, R25, R24, R23, R22 ;  /* 0x0400001718197389 */ /* 0x0000640000000016 */
[----:B01----:R-:W-:Y:S05]  /*0880*/  ENDCOLLECTIVE ;  /* 0x000000000000791b */ /* 0x003fea0003800000 */
.L_x_127:
        /* <DEDUP_REMOVED lines=9> */
.L_x_128:
[----:B------:R-:W-:Y:S02]  /*0920*/  IMAD.MOV.U32 R24, RZ, RZ, R29 ;  /* 0x000000ffff187224 */ /* 0x000fe400078e001d */
[----:B------:R-:W-:-:S07]  /*0930*/  IMAD.MOV.U32 R27, RZ, RZ, R25 ;  /* 0x000000ffff1b7224 */ /* 0x000fce00078e0019 */
[----:B------:R-:W-:Y:S05]  /*0940*/  WARPSYNC.COLLECTIVE R21, `(.L_x_129) ;  /* 0x0000000015087348 */ /* 0x000fea0003c00000 */
[----:B------:R0:W1:Y:S02]  /*0950*/  SHFL.UP P0, R25, R24, R23, R22 ;  /* 0x0400001718197389 */ /* 0x0000640000000016 */
[----:B01----:R-:W-:Y:S05]  /*0960*/  ENDCOLLECTIVE ;  /* 0x000000000000791b */ /* 0x003fea0003800000 */
.L_x_129:
        /* <DEDUP_REMOVED lines=9> */
.L_x_130:
[----:B------:R-:W-:Y:S02]  /*0a00*/  IMAD.MOV.U32 R24, RZ, RZ, R26 ;  /* 0x000000ffff187224 */ /* 0x000fe400078e001a */
[----:B------:R-:W-:-:S07]  /*0a10*/  IMAD.MOV.U32 R28, RZ, RZ, R25 ;  /* 0x000000ffff1c7224 */ /* 0x000fce00078e0019 */
[----:B------:R-:W-:Y:S05]  /*0a20*/  WARPSYNC.COLLECTIVE R21, `(.L_x_131) ;  /* 0x0000000015087348 */ /* 0x000fea0003c00000 */
[----:B------:R0:W1:Y:S02]  /*0a30*/  SHFL.UP P0, R25, R24, R23, R22 ;  /* 0x0400001718197389 */ /* 0x0000640000000016 */
[----:B01----:R-:W-:Y:S05]  /*0a40*/  ENDCOLLECTIVE ;  /* 0x000000000000791b */ /* 0x003fea0003800000 */
.L_x_131:
[----:B------:R-:W-:Y:S05]  /*0a50*/  BRA `(.L_x_132) ;  /* 0xfffffff800647947 */ /* 0x000fea000383ffff */
.L_x_133:
        /* <DEDUP_REMOVED lines=10> */
.L_x_345:


//--------------------- .text._ZN3cub18CUB_300001_SM_10006detail10radix_sort30DeviceRadixSortHistogramKernelINS1_5radix10policy_hubIjNS0_8NullTypeEyE10Policy1000ELNS0_9SortOrderE0EjyNS1_21identity_decomposer_tEEEvPT2_PKT1_SB_iiT3_ --------------------------
	.section	.text._ZN3cub18CUB_300001_SM_10006detail10radix_sort30DeviceRadixSortHistogramKernelINS1_5radix10policy_hubIjNS0_8NullTypeEyE10Policy1000ELNS0_9SortOrderE0EjyNS1_21identity_decomposer_tEEEvPT2_PKT1_SB_iiT3_,"ax",@progbits
	.align	128
        .global         _ZN3cub18CUB_300001_SM_10006detail10radix_sort30DeviceRadixSortHistogramKernelINS1_5radix10policy_hubIjNS0_8NullTypeEyE10Policy1000ELNS0_9SortOrderE0EjyNS1_21identity_decomposer_tEEEvPT2_PKT1_SB_iiT3_
        .type           _ZN3cub18CUB_300001_SM_10006detail10radix_sort30DeviceRadixSortHistogramKernelINS1_5radix10policy_hubIjNS0_8NullTypeEyE10Policy1000ELNS0_9SortOrderE0EjyNS1_21identity_decomposer_tEEEvPT2_PKT1_SB_iiT3_,@function
        .size           _ZN3cub18CUB_300001_SM_10006detail10radix_sort30DeviceRadixSortHistogramKernelINS1_5radix10policy_hubIjNS0_8NullTypeEyE10Policy1000ELNS0_9SortOrderE0EjyNS1_21identity_decomposer_tEEEvPT2_PKT1_SB_iiT3_,(.L_x_346 - _ZN3cub18CUB_300001_SM_10006detail10radix_sort30DeviceRadixSortHistogramKernelINS1_5radix10policy_hubIjNS0_8NullTypeEyE10Policy1000ELNS0_9SortOrderE0EjyNS1_21identity_decomposer_tEEEvPT2_PKT1_SB_iiT3_)
        .other          _ZN3cub18CUB_300001_SM_10006detail10radix_sort30DeviceRadixSortHistogramKernelINS1_5radix10policy_hubIjNS0_8NullTypeEyE10Policy1000ELNS0_9SortOrderE0EjyNS1_21identity_decomposer_tEEEvPT2_PKT1_SB_iiT3_,@"STO_CUDA_ENTRY STV_DEFAULT"
_ZN3cub18CUB_300001_SM_10006detail10radix_sort30DeviceRadixSortHistogramKernelINS1_5radix10policy_hubIjNS0_8NullTypeEyE10Policy1000ELNS0_9SortOrderE0EjyNS1_21identity_decomposer_tEEEvPT2_PKT1_SB_iiT3_:
.text._ZN3cub18CUB_300001_SM_10006detail10radix_sort30DeviceRadixSortHistogramKernelINS1_5radix10policy_hubIjNS0_8NullTypeEyE10Policy1000ELNS0_9SortOrderE0EjyNS1_21identity_decomposer_tEEEvPT2_PKT1_SB_iiT3_:
[----:B------:R-:W-:Y:S01]  /*0000*/  LDC R1, c[0x0][0x37c] ;  /* 0x0000df00ff017b82 */ /* 0x000fe20000000800 */
[----:B------:R-:W0:Y:S02]  /*0010*/  LDCU.64 UR4, c[0x0][0x390] ;  /* 0x00007200ff0477ac */ /* 0x000e240008000a00 */
[----:B0-----:R-:W-:-:S04]  /*0020*/  ISETP.NE.U32.AND P0, PT, RZ, UR4, PT ;  /* 0x00000004ff007c0c */ /* 0x001fc8000bf05070 */
[----:B------:R-:W-:-:S13]  /*0030*/  ISETP.NE.AND.EX P0, PT, RZ, UR5, PT, P0 ;  /* 0x00000005ff007c0c */ /* 0x000fda000bf05300 */
[----:B------:R-:W-:Y:S05]  /*0040*/  @!P0 EXIT ;  /* 0x000000000000894d */ /* 0x000fea0003800000 */
[----:B------:R-:W0:Y:S01]  /*0050*/  S2R R18, SR_TID.X ;  /* 0x0000000000127919 */ /* 0x000e220000002100 */
[----:B------:R-:W1:Y:S01]  /*0060*/  LDCU.64 UR4, c[0x0][0x398] ;  /* 0x00007300ff0477ac */ /* 0x000e620008000a00 */
[----:B------:R-:W2:Y:S01]  /*0070*/  S2UR UR7, SR_CgaCtaId ;  /* 0x00000000000779c3 */ /* 0x000ea20000008800 */
[----:B------:R-:W-:Y:S01]  /*0080*/  UMOV UR6, 0x400 ;  /* 0x0000040000067882 */ /* 0x000fe20000000000 */
[----:B------:R-:W3:Y:S06]  /*0090*/  LDCU.64 UR18, c[0x0][0x358] ;  /* 0x00006b00ff1277ac */ /* 0x000eec0008000a00 */
[----:B------:R-:W4:Y:S01]  /*00a0*/  S2UR UR8, SR_CTAID.X ;  /* 0x00000000000879c3 */ /* 0x000f220000002500 */
[----:B------:R-:W0:Y:S01]  /*00b0*/  LDCU UR21, c[0x0][0x370] ;  /* 0x00006e00ff1577ac */ /* 0x000e220008000800 */
[----:B-1----:R-:W-:-:S04]  /*00c0*/  UIADD3 UR4, UPT, UPT, UR5, 0x7, -UR4 ;  /* 0x0000000705047890 */ /* 0x002fc8000fffe804 */
[----:B------:R-:W-:Y:S02]  /*00d0*/  UISETP.GE.AND UP0, UPT, UR4, 0x8, UPT ;  /* 0x000000080400788c */ /* 0x000fe4000bf06270 */
[----:B------:R-:W-:Y:S02]  /*00e0*/  USHF.R.S32.HI UR5, URZ, 0x1f, UR4 ;  /* 0x0000001fff057899 */ /* 0x000fe40008011404 */
[----:B--2---:R-:W-:Y:S02]  /*00f0*/  ULEA UR6, UR7, UR6, 0x18 ;  /* 0x0000000607067291 */ /* 0x004fe4000f8ec0ff */
[----:B------:R-:W-:Y:S01]  /*0100*/  PLOP3.LUT P0, PT, PT, PT, UP0, 0x80, 0x8 ;  /* 0x000000000008781c */ /* 0x000fe20003f0f008 */
[----:B------:R-:W-:Y:S01]  /*0110*/  ULEA.HI UR5, UR5, UR4, URZ, 0x3 ;  /* 0x0000000405057291 */ /* 0x000fe2000f8f18ff */
[C---:B0-----:R-:W-:Y:S02]  /*0120*/  VIADD R19, R18.reuse, 0x80 ;  /* 0x0000008012137836 */ /* 0x041fe40000000000 */
[C---:B------:R-:W-:Y:S01]  /*0130*/  ISETP.GT.U32.OR P0, PT, R18.reuse, 0xff, !P0 ;  /* 0x000000ff1200780c */ /* 0x040fe20004704470 */
[----:B------:R-:W-:Y:S01]  /*0140*/  USHF.R.S32.HI UR5, URZ, 0x3, UR5 ;  /* 0x00000003ff057899 */ /* 0x000fe20008011405 */
[C---:B------:R-:W-:Y:S01]  /*0150*/  VIADD R20, R18.reuse, 0x100 ;  /* 0x0000010012147836 */ /* 0x040fe20000000000 */
[C---:B------:R-:W-:Y:S01]  /*0160*/  IADD3 R25, PT, PT, R18.reuse, 0x500, RZ ;  /* 0x0000050012197810 */ /* 0x040fe20007ffe0ff */
[C---:B------:R-:W-:Y:S01]  /*0170*/  VIADD R21, R18.reuse, 0x180 ;  /* 0x0000018012157836 */ /* 0x040fe20000000000 */
[----:B------:R-:W-:Y:S01]  /*0180*/  P2R R28, PR, RZ, 0x1 ;  /* 0x00000001ff1c7803 */ /* 0x000fe20000000000 */
[C---:B------:R-:W-:Y:S01]  /*0190*/  VIADD R22, R18.reuse, 0x200 ;  /* 0x0000020012167836 */ /* 0x040fe20000000000 */
[C---:B------:R-:W-:Y:S01]  /*01a0*/  LEA R27, R18.reuse, UR6, 0x2 ;  /* 0x00000006121b7c11 */ /* 0x040fe2000f8e10ff */
[C---:B------:R-:W-:Y:S01]  /*01b0*/  VIADD R23, R18.reuse, 0x280 ;  /* 0x0000028012177836 */ /* 0x040fe20000000000 */
[----:B----4-:R-:W-:Y:S01]  /*01c0*/  USHF.L.U32 UR8, UR8, 0xb, URZ ;  /* 0x0000000b08087899 */ /* 0x010fe200080006ff */
[C---:B------:R-:W-:Y:S01]  /*01d0*/  VIADD R24, R18.reuse, 0x300 ;  /* 0x0000030012187836 */ /* 0x040fe20000000000 */
[----:B------:R-:W-:Y:S01]  /*01e0*/  ULOP3.LUT UR20, UR5, 0x7, URZ, 0xc0, !UPT ;  /* 0x0000000705147892 */ /* 0x000fe2000f8ec0ff */
[----:B------:R-:W-:Y:S01]  /*01f0*/  VIADD R26, R18, 0x780 ;  /* 0x00000780121a7836 */ /* 0x000fe20000000000 */
[----:B------:R-:W-:Y:S01]  /*0200*/  ULOP3.LUT UR9, UR5, 0x3, URZ, 0xc0, !UPT ;  /* 0x0000000305097892 */ /* 0x000fe2000f8ec0ff */
[----:B------:R-:W-:Y:S01]  /*0210*/  UMOV UR6, URZ ;  /* 0x000000ff00067c82 */ /* 0x000fe20008000000 */
[----:B---3--:R-:W-:-:S10]  /*0220*/  UMOV UR7, URZ ;  /* 0x000000ff00077c82 */ /* 0x008fd40008000000 */
.L_x_217:
[----:B------:R-:W-:Y:S01]  /*0230*/  ISETP.NE.AND P0, PT, R28, RZ, PT ;  /* 0x000000ff1c00720c */ /* 0x000fe20003f05270 */
[----:B------:R-:W-:-:S12]  /*0240*/  BSSY.RECONVERGENT B0, `(.L_x_134) ;  /* 0x0000082000007945 */ /* 0x000fd80003800200 */
[----:B0-2345:R-:W-:Y:S05]  /*0250*/  @P0 BRA `(.L_x_135) ;  /* 0x0000000800000947 */ /* 0x03dfea0003800000 */
[----:B------:R-:W0:Y:S02]  /*0260*/  LDC.64 R2, c[0x0][0x398] ;  /* 0x0000e600ff027b82 */ /* 0x000e240000000a00 */
[----:B0-----:R-:W-:-:S04]  /*0270*/  IADD3 R2, PT, PT, R3, 0x7, -R2 ;  /* 0x0000000703027810 */ /* 0x001fc80007ffe802 */
[----:B------:R-:W-:-:S04]  /*0280*/  SHF.R.S32.HI R3, RZ, 0x1f, R2 ;  /* 0x0000001fff037819 */ /* 0x000fc80000011402 */
[----:B------:R-:W-:-:S04]  /*0290*/  LEA.HI R3, R3, R2, RZ, 0x3 ;  /* 0x0000000203037211 */ /* 0x000fc800078f18ff */
[----:B------:R-:W-:-:S04]  /*02a0*/  SHF.R.S32.HI R3, RZ, 0x3, R3 ;  /* 0x00000003ff037819 */ /* 0x000fc80000011403 */
[C---:B------:R-:W-:Y:S01]  /*02b0*/  LOP3.LUT R5, R3.reuse, 0xffffff0, RZ, 0xc0, !PT ;  /* 0x0ffffff003057812 */ /* 0x040fe200078ec0ff */
[----:B------:R-:W-:-:S05]  /*02c0*/  VIADD R0, R3, 0xffffffff ;  /* 0xffffffff03007836 */ /* 0x000fca0000000000 */
[----:B------:R-:W-:Y:S01]  /*02d0*/  ISETP.GE.U32.AND P0, PT, R0, 0xf, PT ;  /* 0x0000000f0000780c */ /* 0x000fe20003f06070 */
[----:B------:R-:W-:-:S12]  /*02e0*/  IMAD.MOV.U32 R0, RZ, RZ, RZ ;  /* 0x000000ffff007224 */ /* 0x000fd800078e00ff */
[----:B------:R-:W-:Y:S05]  /*02f0*/  @!P0 BRA `(.L_x_136) ;  /* 0x00000000005c8947 */ /* 0x000fea0003800000 */
[----:B------:R-:W-:Y:S02]  /*0300*/  IMAD.MOV R2, RZ, RZ, -R5 ;  /* 0x000000ffff027224 */ /* 0x000fe400078e0a05 */
[----:B------:R-:W-:-:S07]  /*0310*/  VIADD R0, R27, 0x2000 ;  /* 0x000020001b007836 */ /* 0x000fce0000000000 */
.L_x_137:
[----:B------:R-:W-:Y:S01]  /*0320*/  VIADD R2, R2, 0x10 ;  /* 0x0000001002027836 */ /* 0x000fe20000000000 */
[----:B------:R-:W-:Y:S04]  /*0330*/  STS [R0+-0x2000], RZ ;  /* 0xffe000ff00007388 */ /* 0x000fe80000000800 */
        /* <DEDUP_REMOVED lines=16> */
[----:B0-----:R-:W-:Y:S01]  /*0440*/  IADD3 R0, PT, PT, R0, 0x4000, RZ ;  /* 0x0000400000007810 */ /* 0x001fe20007ffe0ff */
[----:B------:R-:W-:Y:S06]  /*0450*/  @P1 BRA `(.L_x_137) ;  /* 0xfffffffc00b01947 */ /* 0x000fec000383ffff */
[----:B------:R-:W-:-:S07]  /*0460*/  IMAD.MOV.U32 R0, RZ, RZ, R5 ;  /* 0x000000ffff007224 */ /* 0x000fce00078e0005 */
.L_x_136:
[----:B------:R-:W-:Y:S01]  /*0470*/  LOP3.LUT R2, R3, 0xf, RZ, 0xc0, !PT ;  /* 0x0000000f03027812 */ /* 0x000fe200078ec0ff */
[----:B------:R-:W-:-:S03]  /*0480*/  IMAD.U32 R4, RZ, RZ, UR20 ;  /* 0x00000014ff047e24 */ /* 0x000fc6000f8e00ff */
[C---:B------:R-:W-:Y:S01]  /*0490*/  ISETP.NE.AND P1, PT, R2.reuse, RZ, PT ;  /* 0x000000ff0200720c */ /* 0x040fe20003f25270 */
[----:B------:R-:W-:Y:S02]  /*04a0*/  VIADD R2, R2, 0xffffffff ;  /* 0xffffffff02027836 */ /* 0x000fe40000000000 */
[----:B------:R-:W-:-:S10]  /*04b0*/  VIADD R4, R4, 0xffffffff ;  /* 0xffffffff04047836 */ /* 0x000fd40000000000 */
[----:B------:R-:W-:Y:S05]  /*04c0*/  @!P1 BRA `(.L_x_138) ;  /* 0x00000000007c9947 */ /* 0x000fea0003800000 */
[----:B------:R-:W-:Y:S01]  /*04d0*/  ISETP.GE.U32.AND P2, PT, R2, 0x7, PT ;  /* 0x000000070200780c */ /* 0x000fe20003f46070 */
[----:B------:R-:W-:-:S12]  /*04e0*/  UISETP.NE.AND UP0, UPT, UR20, URZ, UPT ;  /* 0x000000ff1400728c */ /* 0x000fd8000bf05270 */
[----:B------:R-:W-:Y:S05]  /*04f0*/  @!P2 BRA `(.L_x_139) ;  /* 0x000000000028a947 */ /* 0x000fea0003800000 */
        /* <DEDUP_REMOVED lines=10> */
.L_x_139:
[----:B------:R-:W-:Y:S05]  /*05a0*/  BRA.U !UP0, `(.L_x_138) ;  /* 0x0000000108447547 */ /* 0x000fea000b800000 */
[----:B------:R-:W-:Y:S01]  /*05b0*/  ISETP.GE.U32.AND P2, PT, R4, 0x3, PT ;  /* 0x000000030400780c */ /* 0x000fe20003f46070 */
[----:B------:R-:W-:-:S12]  /*05c0*/  UISETP.NE.AND UP0, UPT, UR9, URZ, UPT ;  /* 0x000000ff0900728c */ /* 0x000fd8000bf05270 */
[C---:B0-----:R-:W-:Y:S01]  /*05d0*/  @P2 LEA R3, R0.reuse, R27, 0xa ;  /* 0x0000001b00032211 */ /* 0x041fe200078e50ff */
[----:B------:R-:W-:-:S04]  /*05e0*/  @P2 VIADD R0, R0, 0x4 ;  /* 0x0000000400002836 */ /* 0x000fc80000000000 */
[----:B------:R1:W-:Y:S04]  /*05f0*/  @P2 STS [R3], RZ ;  /* 0x000000ff03002388 */ /* 0x0003e80000000800 */
[----:B------:R1:W-:Y:S04]  /*0600*/  @P2 STS [R3+0x400], RZ ;  /* 0x000400ff03002388 */ /* 0x0003e80000000800 */
[----:B------:R1:W-:Y:S04]  /*0610*/  @P2 STS [R3+0x800], RZ ;  /* 0x000800ff03002388 */ /* 0x0003e80000000800 */
[----:B------:R1:W-:Y:S01]  /*0620*/  @P2 STS [R3+0xc00], RZ ;  /* 0x000c00ff03002388 */ /* 0x0003e20000000800 */
[----:B------:R-:W-:Y:S05]  /*0630*/  BRA.U !UP0, `(.L_x_138) ;  /* 0x0000000108207547 */ /* 0x000fea000b800000 */
[----:B------:R-:W-:Y:S01]  /*0640*/  IMAD R0, R0, 0x400, R27 ;  /* 0x0000040000007824 */ /* 0x000fe200078e021b */
[----:B------:R-:W-:-:S04]  /*0650*/  UISETP.NE.AND UP0, UPT, UR9, 0x1, UPT ;  /* 0x000000010900788c */ /* 0x000fc8000bf05270 */
[----:B------:R2:W-:Y:S05]  /*0660*/  STS [R0], RZ ;  /* 0x000000ff00007388 */ /* 0x0005ea0000000800 */
[----:B------:R-:W-:Y:S05]  /*0670*/  BRA.U !UP0, `(.L_x_138) ;  /* 0x0000000108107547 */ /* 0x000fea000b800000 */
[----:B------:R-:W-:Y:S01]  /*0680*/  UISETP.NE.AND UP0, UPT, UR9, 0x2, UPT ;  /* 0x000000020900788c */ /* 0x000fe2000bf05270 */
[----:B------:R3:W-:Y:S05]  /*0690*/  STS [R0+0x400], RZ ;  /* 0x000400ff00007388 */ /* 0x0007ea0000000800 */
[----:B------:R-:W-:-:S13]  /*06a0*/  PLOP3.LUT P2, PT, PT, PT, UP0, 0x80, 0x8 ;  /* 0x000000000008781c */ /* 0x000fda0003f4f008 */
[----:B------:R3:W-:Y:S02]  /*06b0*/  @P2 STS [R0+0x800], RZ ;  /* 0x000800ff00002388 */ /* 0x0007e40000000800 */
.L_x_138:
[----:B------:R-:W-:-:S13]  /*06c0*/  ISETP.GT.U32.AND P2, PT, R18, 0x7f, PT ;  /* 0x0000007f1200780c */ /* 0x000fda0003f44070 */
[----:B------:R-:W-:Y:S05]  /*06d0*/  @P2 BRA `(.L_x_135) ;  /* 0x0000000000e02947 */ /* 0x000fea0003800000 */
[----:B--23--:R-:W-:Y:S01]  /*06e0*/  IMAD.MOV.U32 R0, RZ, RZ, RZ ;  /* 0x000000ffff007224 */ /* 0x00cfe200078e00ff */
[----:B------:R-:W-:Y:S06]  /*06f0*/  @!P0 BRA `(.L_x_140) ;  /* 0x0000000000588947 */ /* 0x000fec0003800000 */
[----:B------:R-:W-:-:S07]  /*0700*/  IMAD.MOV.U32 R0, RZ, RZ, RZ ;  /* 0x000000ffff007224 */ /* 0x000fce00078e00ff */
.L_x_141:
[C---:B012---:R-:W-:Y:S02]  /*0710*/  IMAD R3, R0.reuse, 0x400, R27 ;  /* 0x0000040000037824 */ /* 0x047fe400078e021b */
[----:B------:R-:W-:-:S03]  /*0720*/  VIADD R0, R0, 0x10 ;  /* 0x0000001000007836 */ /* 0x000fc60000000000 */
[----:B------:R2:W-:Y:S02]  /*0730*/  STS [R3+0x200], RZ ;  /* 0x000200ff03007388 */ /* 0x0005e40000000800 */
[----:B------:R-:W-:Y:S02]  /*0740*/  ISETP.NE.AND P0, PT, R0, R5, PT ;  /* 0x000000050000720c */ /* 0x000fe40003f05270 */
[----:B------:R2:W-:Y:S04]  /*0750*/  STS [R3+0x600], RZ ;  /* 0x000600ff03007388 */ /* 0x0005e80000000800 */
        /* <DEDUP_REMOVED lines=13> */
[----:B------:R2:W-:Y:S01]  /*0830*/  STS [R3+0x3e00], RZ ;  /* 0x003e00ff03007388 */ /* 0x0005e20000000800 */
[----:B------:R-:W-:Y:S05]  /*0840*/  @P0 BRA `(.L_x_141) ;  /* 0xfffffffc00b00947 */ /* 0x000fea000383ffff */
[----:B------:R-:W-:-:S07]  /*0850*/  MOV R0, R5 ;  /* 0x0000000500007202 */ /* 0x000fce0000000f00 */
.L_x_140:
[----:B------:R-:W-:Y:S05]  /*0860*/  @!P1 BRA `(.L_x_135) ;  /* 0x00000000007c9947 */ /* 0x000fea0003800000 */
[----:B------:R-:W-:Y:S01]  /*0870*/  ISETP.GE.U32.AND P0, PT, R2, 0x7, PT ;  /* 0x000000070200780c */ /* 0x000fe20003f06070 */
[----:B------:R-:W-:-:S12]  /*0880*/  UISETP.NE.AND UP0, UPT, UR20, URZ, UPT ;  /* 0x000000ff1400728c */ /* 0x000fd8000bf05270 */
[----:B------:R-:W-:Y:S05]  /*0890*/  @!P0 BRA `(.L_x_142) ;  /* 0x0000000000288947 */ /* 0x000fea0003800000 */
[C---:B------:R-:W-:Y:S02]  /*08a0*/  IMAD R2, R0.reuse, 0x400, R27 ;  /* 0x0000040000027824 */ /* 0x040fe400078e021b */
[----:B------:R-:W-:-:S03]  /*08b0*/  VIADD R0, R0, 0x8 ;  /* 0x0000000800007836 */ /* 0x000fc60000000000 */
[----:B------:R3:W-:Y:S04]  /*08c0*/  STS [R2+0x200], RZ ;  /* 0x000200ff02007388 */ /* 0x0007e80000000800 */
[----:B------:R3:W-:Y:S04]  /*08d0*/  STS [R2+0x600], RZ ;  /* 0x000600ff02007388 */ /* 0x0007e80000000800 */
[----:B------:R3:W-:Y:S04]  /*08e0*/  STS [R2+0xa00], RZ ;  /* 0x000a00ff02007388 */ /* 0x0007e80000000800 */
[----:B------:R3:W-:Y:S04]  /*08f0*/  STS [R2+0xe00], RZ ;  /* 0x000e00ff02007388 */ /* 0x0007e80000000800 */
[----:B------:R3:W-:Y:S04]  /*0900*/  STS [R2+0x1200], RZ ;  /* 0x001200ff02007388 */ /* 0x0007e80000000800 */
[----:B------:R3:W-:Y:S04]  /*0910*/  STS [R2+0x1600], RZ ;  /* 0x001600ff02007388 */ /* 0x0007e80000000800 */
[----:B------:R3:W-:Y:S04]  /*0920*/  STS [R2+0x1a00], RZ ;  /* 0x001a00ff02007388 */ /* 0x0007e80000000800 */
[----:B------:R3:W-:Y:S02]  /*0930*/  STS [R2+0x1e00], RZ ;  /* 0x001e00ff02007388 */ /* 0x0007e40000000800 */
.L_x_142:
[----:B------:R-:W-:Y:S05]  /*0940*/  BRA.U !UP0, `(.L_x_135) ;  /* 0x0000000108447547 */ /* 0x000fea000b800000 */
[----:B------:R-:W-:Y:S01]  /*0950*/  ISETP.GE.U32.AND P0, PT, R4, 0x3, PT ;  /* 0x000000030400780c */ /* 0x000fe20003f06070 */
[----:B------:R-:W-:-:S12]  /*0960*/  UISETP.NE.AND UP0, UPT, UR9, URZ, UPT ;  /* 0x000000ff0900728c */ /* 0x000fd8000bf05270 */
[C---:B---3--:R-:W-:Y:S02]  /*0970*/  @P0 IMAD R2, R0.reuse, 0x400, R27 ;  /* 0x0000040000020824 */ /* 0x048fe400078e021b */
[----:B------:R-:W-:-:S03]  /*0980*/  @P0 VIADD R0, R0, 0x4 ;  /* 0x0000000400000836 */ /* 0x000fc60000000000 */
[----:B------:R4:W-:Y:S04]  /*0990*/  @P0 STS [R2+0x200], RZ ;  /* 0x000200ff02000388 */ /* 0x0009e80000000800 */
[----:B------:R4:W-:Y:S04]  /*09a0*/  @P0 STS [R2+0x600], RZ ;  /* 0x000600ff02000388 */ /* 0x0009e80000000800 */
[----:B------:R4:W-:Y:S04]  /*09b0*/  @P0 STS [R2+0xa00], RZ ;  /* 0x000a00ff02000388 */ /* 0x0009e80000000800 */
[----:B------:R4:W-:Y:S01]  /*09c0*/  @P0 STS [R2+0xe00], RZ ;  /* 0x000e00ff02000388 */ /* 0x0009e20000000800 */
[----:B------:R-:W-:Y:S05]  /*09d0*/  BRA.U !UP0, `(.L_x_135) ;  /* 0x0000000108207547 */ /* 0x000fea000b800000 */
[----:B------:R-:W-:Y:S01]  /*09e0*/  IMAD R0, R0, 0x400, R27 ;  /* 0x0000040000007824 */ /* 0x000fe200078e021b */
[----:B------:R-:W-:-:S04]  /*09f0*/  UISETP.NE.AND UP0, UPT, UR9, 0x1, UPT ;  /* 0x000000010900788c */ /* 0x000fc8000bf05270 */
[----:B------:R3:W-:Y:S05]  /*0a00*/  STS [R0+0x200], RZ ;  /* 0x000200ff00007388 */ /* 0x0007ea0000000800 */
[----:B------:R-:W-:Y:S05]  /*0a10*/  BRA.U !UP0, `(.L_x_135) ;  /* 0x0000000108107547 */ /* 0x000fea000b800000 */
[----:B------:R-:W-:Y:S01]  /*0a20*/  UISETP.NE.AND UP0, UPT, UR9, 0x2, UPT ;  /* 0x000000020900788c */ /* 0x000fe2000bf05270 */
[----:B------:R0:W-:Y:S05]  /*0a30*/  STS [R0+0x600], RZ ;  /* 0x000600ff00007388 */ /* 0x0001ea0000000800 */
[----:B------:R-:W-:-:S13]  /*0a40*/  PLOP3.LUT P0, PT, PT, PT, UP0, 0x80, 0x8 ;  /* 0x000000000008781c */ /* 0x000fda0003f0f008 */
[----:B------:R0:W-:Y:S02]  /*0a50*/  @P0 STS [R0+0xa00], RZ ;  /* 0x000a00ff00000388 */ /* 0x0001e40000000800 */
.L_x_135:
[----:B------:R-:W-:Y:S05]  /*0a60*/  BSYNC.RECONVERGENT B0 ;  /* 0x0000000000007941 */ /* 0x000fea0003800200 */
.L_x_134:
[----:B------:R-:W5:Y:S01]  /*0a70*/  LDCU.64 UR10, c[0x0][0x390] ;  /* 0x00007200ff0a77ac */ /* 0x000f620008000a00 */
[----:B------:R-:W-:Y:S02]  /*0a80*/  USHF.L.U32 UR4, UR6, 0x1e, URZ ;  /* 0x0000001e06047899 */ /* 0x000fe400080006ff */
[----:B------:R-:W-:Y:S02]  /*0a90*/  USHF.L.U64.HI UR5, UR6, 0x1e, UR7 ;  /* 0x0000001e06057899 */ /* 0x000fe40008010207 */
[----:B-----5:R-:W-:-:S04]  /*0aa0*/  UIADD3 UR4, UP0, UPT, -UR4, UR10, URZ ;  /* 0x0000000a04047290 */ /* 0x020fc8000ff1e1ff */
[----:B------:R-:W-:Y:S02]  /*0ab0*/  UIADD3.X UR5, UPT, UPT, ~UR5, UR11, URZ, UP0, !UPT ;  /* 0x0000000b05057290 */ /* 0x000fe400087fe5ff */
[----:B------:R-:W-:-:S04]  /*0ac0*/  UISETP.LT.U32.AND UP0, UPT, UR4, 0x40000000, UPT ;  /* 0x400000000400788c */ /* 0x000fc8000bf01070 */
[----:B------:R-:W-:-:S04]  /*0ad0*/  UISETP.LT.U32.AND.EX UP0, UPT, UR5, URZ, UPT, UP0 ;  /* 0x000000ff0500728c */ /* 0x000fc8000bf01100 */
[----:B------:R-:W-:Y:S02]  /*0ae0*/  USEL UR11, UR4, 0x40000000, UP0 ;  /* 0x40000000040b7887 */ /* 0x000fe40008000000 */
[----:B------:R-:W-:Y:S02]  /*0af0*/  USEL UR12, UR5, URZ, UP0 ;  /* 0x000000ff050c7287 */ /* 0x000fe40008000000 */
[----:B------:R-:W-:-:S04]  /*0b00*/  UISETP.GT.U32.AND UP0, UPT, UR11, UR8, UPT ;  /* 0x000000080b00728c */ /* 0x000fc8000bf04070 */
[----:B------:R-:W-:Y:S01]  /*0b10*/  UISETP.GT.U32.AND.EX UP0, UPT, UR12, URZ, UPT, UP0 ;  /* 0x000000ff0c00728c */ /* 0x000fe2000bf04100 */
[----:B------:R-:W-:Y:S08]  /*0b20*/  BAR.SYNC.DEFER_BLOCKING 0x0 ;  /* 0x0000000000007b1d */ /* 0x000ff00000010000 */
[----:B------:R-:W-:Y:S06]  /*0b30*/  BAR.SYNC.DEFER_BLOCKING 0x0 ;  /* 0x0000000000007b1d */ /* 0x000fec0000010000 */
[----:B------:R-:W-:Y:S05]  /*0b40*/  BRA.U !UP0, `(.L_x_143) ;  /* 0x0000000908d87547 */ /* 0x000fea000b800000 */
[----:B------:R-:W-:Y:S01]  /*0b50*/  UMOV UR10, UR8 ;  /* 0x00000008000a7c82 */ /* 0x000fe20008000000 */
[----:B------:R-:W-:-:S05]  /*0b60*/  UMOV UR5, URZ ;  /* 0x000000ff00057c82 */ /* 0x000fca0008000000 */
.L_x_148:
[----:B-----5:R-:W5:Y:S01]  /*0b70*/  LDCU.64 UR16, c[0x0][0x390] ;  /* 0x00007200ff1077ac */ /* 0x020f620008000a00 */
[----:B------:R-:W-:Y:S02]  /*0b80*/  USHF.L.U32 UR13, UR6, 0x1e, URZ ;  /* 0x0000001e060d7899 */ /* 0x000fe400080006ff */
[----:B------:R-:W-:Y:S02]  /*0b90*/  USHF.L.U64.HI UR14, UR6, 0x1e, UR7 ;  /* 0x0000001e060e7899 */ /* 0x000fe40008010207 */
[----:B------:R-:W-:-:S04]  /*0ba0*/  UIADD3 UR13, UP0, UPT, UR10, UR13, URZ ;  /* 0x0000000d0a0d7290 */ /* 0x000fc8000ff1e0ff */
[----:B------:R-:W-:Y:S02]  /*0bb0*/  UIADD3.X UR14, UPT, UPT, UR5, UR14, URZ, UP0, !UPT ;  /* 0x0000000e050e7290 */ /* 0x000fe400087fe4ff */
[----:B------:R-:W-:Y:S02]  /*0bc0*/  ULEA UR10, UP0, UR21, UR10, 0xb ;  /* 0x0000000a150a7291 */ /* 0x000fe4000f8058ff */
[----:B-----5:R-:W-:Y:S02]  /*0bd0*/  UIADD3 UR15, UP1, UPT, -UR13, UR16, URZ ;  /* 0x000000100d0f7290 */ /* 0x020fe4000ff3e1ff */
[----:B------:R-:W-:Y:S02]  /*0be0*/  UIADD3.X UR5, UPT, UPT, URZ, UR5, URZ, UP0, !UPT ;  /* 0x00000005ff057290 */ /* 0x000fe400087fe4ff */
[----:B------:R-:W-:Y:S02]  /*0bf0*/  UIADD3.X UR4, UPT, UPT, ~UR14, UR17, URZ, UP1, !UPT ;  /* 0x000000110e047290 */ /* 0x000fe40008ffe5ff */
[----:B------:R-:W-:-:S02]  /*0c00*/  UISETP.GE.U32.AND UP1, UPT, UR15, 0x800, UPT ;  /* 0x000008000f00788c */ /* 0x000fc4000bf26070 */
[----:B------:R-:W-:Y:S02]  /*0c10*/  UISETP.GE.U32.AND UP0, UPT, UR10, UR11, UPT ;  /* 0x0000000b0a00728c */ /* 0x000fe4000bf06070 */
[----:B------:R-:W-:Y:S02]  /*0c20*/  UISETP.GE.U32.AND.EX UP1, UPT, UR4, URZ, UPT, UP1 ;  /* 0x000000ff0400728c */ /* 0x000fe4000bf26110 */
[----:B------:R-:W-:-:S07]  /*0c30*/  UISETP.GE.U32.AND.EX UP0, UPT, UR5, UR12, UPT, UP0 ;  /* 0x0000000c0500728c */ /* 0x000fce000bf06100 */
[----:B012---:R-:W-:Y:S05]  /*0c40*/  BRA.U !UP1, `(.L_x_144) ;  /* 0x0000000109587547 */ /* 0x007fea000b800000 */
[----:B------:R-:W4:Y:S01]  /*0c50*/  LDCU.64 UR16, c[0x0][0x388] ;  /* 0x00007100ff1077ac */ /* 0x000f220008000a00 */
[----:B0-23--:R-:W-:-:S05]  /*0c60*/  IADD3 R0, P0, PT, R18, UR13, RZ ;  /* 0x0000000d12007c10 */ /* 0x00dfca000ff1e0ff */
[----:B-1----:R-:W-:Y:S01]  /*0c70*/  IMAD.X R3, RZ, RZ, UR14, P0 ;  /* 0x0000000eff037e24 */ /* 0x002fe200080e06ff */
[----:B----4-:R-:W-:-:S04]  /*0c80*/  LEA R14, P0, R0, UR16, 0x2 ;  /* 0x00000010000e7c11 */ /* 0x010fc8000f8010ff */
        /* <DEDUP_REMOVED lines=18> */
.L_x_144:
[C---:B------:R-:W-:Y:S01]  /*0db0*/  ISETP.GE.AND P5, PT, R18.reuse, UR15, PT ;  /* 0x0000000f12007c0c */ /* 0x040fe2000bfa6270 */
[----:B------:R-:W4:Y:S01]  /*0dc0*/  LDCU.64 UR16, c[0x0][0x388] ;  /* 0x00007100ff1077ac */ /* 0x000f220008000a00 */
[----:B0-23--:R-:W-:Y:S01]  /*0dd0*/  IADD3 R0, P0, PT, R18, UR13, RZ ;  /* 0x0000000d12007c10 */ /* 0x00dfe2000ff1e0ff */
[----:B------:R-:W-:Y:S01]  /*0de0*/  IMAD.MOV.U32 R17, RZ, RZ, -0x1 ;  /* 0xffffffffff117424 */ /* 0x000fe200078e00ff */
[----:B------:R-:W0:Y:S01]  /*0df0*/  S2R R18, SR_TID.X ;  /* 0x0000000000127919 */ /* 0x000e220000002100 */
[----:B------:R-:W-:Y:S01]  /*0e00*/  ISETP.GE.AND P2, PT, R19, UR15, PT ;  /* 0x0000000f13007c0c */ /* 0x000fe2000bf46270 */
[----:B------:R-:W-:Y:S01]  /*0e10*/  IMAD.MOV.U32 R16, RZ, RZ, -0x1 ;  /* 0xffffffffff107424 */ /* 0x000fe200078e00ff */
[----:B-1----:R-:W-:Y:S02]  /*0e20*/  IADD3.X R3, PT, PT, RZ, UR14, RZ, P0, !PT ;  /* 0x0000000eff037c10 */ /* 0x002fe400087fe4ff */
[----:B------:R-:W-:Y:S02]  /*0e30*/  ISETP.GE.AND P3, PT, R20, UR15, PT ;  /* 0x0000000f14007c0c */ /* 0x000fe4000bf66270 */
[----:B------:R-:W-:-:S02]  /*0e40*/  ISETP.GE.AND P4, PT, R21, UR15, PT ;  /* 0x0000000f15007c0c */ /* 0x000fc4000bf86270 */
[----:B----4-:R-:W-:-:S04]  /*0e50*/  LEA R14, P0, R0, UR16, 0x2 ;  /* 0x00000010000e7c11 */ /* 0x010fc8000f8010ff */
[----:B------:R-:W-:Y:S01]  /*0e60*/  LEA.HI.X R15, R0, UR17, R3, 0x2, P0 ;  /* 0x00000011000f7c11 */ /* 0x000fe200080f1403 */
[----:B------:R-:W-:Y:S02]  /*0e70*/  IMAD.MOV.U32 R13, RZ, RZ, -0x1 ;  /* 0xffffffffff0d7424 */ /* 0x000fe400078e00ff */
[----:B------:R-:W-:Y:S02]  /*0e80*/  IMAD.MOV.U32 R12, RZ, RZ, -0x1 ;  /* 0xffffffffff0c7424 */ /* 0x000fe400078e00ff */
[----:B------:R1:W5:Y:S01]  /*0e90*/  @!P5 LDG.E R17, desc[UR18][R14.64] ;  /* 0x000000120e11d981 */ /* 0x000362000c1e1900 */
[----:B------:R-:W-:-:S03]  /*0ea0*/  ISETP.GE.AND P5, PT, R22, UR15, PT ;  /* 0x0000000f16007c0c */ /* 0x000fc6000bfa6270 */
[----:B------:R1:W5:Y:S01]  /*0eb0*/  @!P2 LDG.E R16, desc[UR18][R14.64+0x200] ;  /* 0x000200120e10a981 */ /* 0x000362000c1e1900 */
[C---:B0-----:R-:W-:Y:S01]  /*0ec0*/  LOP3.LUT R0, R18.reuse, 0x400, RZ, 0xfc, !PT ;  /* 0x0000040012007812 */ /* 0x041fe200078efcff */
[----:B------:R-:W-:Y:S01]  /*0ed0*/  VIADD R2, R18, 0x380 ;  /* 0x0000038012027836 */ /* 0x000fe20000000000 */
[----:B------:R-:W-:Y:S01]  /*0ee0*/  ISETP.GE.AND P2, PT, R23, UR15, PT ;  /* 0x0000000f17007c0c */ /* 0x000fe2000bf46270 */
[----:B------:R1:W5:Y:S01]  /*0ef0*/  @!P3 LDG.E R13, desc[UR18][R14.64+0x400] ;  /* 0x000400120e0db981 */ /* 0x000362000c1e1900 */
[----:B------:R-:W-:Y:S01]  /*0f00*/  ISETP.GE.AND P1, PT, R0, UR15, PT ;  /* 0x0000000f00007c0c */ /* 0x000fe2000bf26270 */
[----:B------:R-:W-:Y:S01]  /*0f10*/  VIADD R0, R18, 0x480 ;  /* 0x0000048012007836 */ /* 0x000fe20000000000 */
[----:B------:R-:W-:Y:S01]  /*0f20*/  ISETP.GE.AND P0, PT, R2, UR15, PT ;  /* 0x0000000f02007c0c */ /* 0x000fe2000bf06270 */
[----:B------:R1:W5:Y:S01]  /*0f30*/  @!P4 LDG.E R12, desc[UR18][R14.64+0x600] ;  /* 0x000600120e0cc981 */ /* 0x000362000c1e1900 */
[----:B------:R-:W-:Y:S01]  /*0f40*/  ISETP.GE.AND P3, PT, R24, UR15, PT ;  /* 0x0000000f18007c0c */ /* 0x000fe2000bf66270 */
[----:B------:R-:W-:Y:S01]  /*0f50*/  IMAD.MOV.U32 R10, RZ, RZ, -0x1 ;  /* 0xffffffffff0a7424 */ /* 0x000fe200078e00ff */
[----:B------:R-:W-:-:S02]  /*0f60*/  ISETP.GE.AND P4, PT, R0, UR15, PT ;  /* 0x0000000f00007c0c */ /* 0x000fc4000bf86270 */
[----:B------:R-:W-:Y:S01]  /*0f70*/  MOV R11, 0xffffffff ;  /* 0xffffffff000b7802 */ /* 0x000fe20000000f00 */
[C---:B------:R-:W-:Y:S02]  /*0f80*/  VIADD R0, R18.reuse, 0x580 ;  /* 0x0000058012007836 */ /* 0x040fe40000000000 */
[----:B------:R-:W-:Y:S01]  /*0f90*/  VIADD R2, R18, 0x600 ;  /* 0x0000060012027836 */ /* 0x000fe20000000000 */
[----:B------:R1:W5:Y:S01]  /*0fa0*/  @!P2 LDG.E R10, desc[UR18][R14.64+0xa00] ;  /* 0x000a00120e0aa981 */ /* 0x000362000c1e1900 */
[----:B------:R-:W-:Y:S01]  /*0fb0*/  IMAD.MOV.U32 R9, RZ, RZ, -0x1 ;  /* 0xffffffffff097424 */ /* 0x000fe200078e00ff */
[----:B------:R-:W-:Y:S01]  /*0fc0*/  MOV R7, 0xffffffff ;  /* 0xffffffff00077802 */ /* 0x000fe20000000f00 */
[----:B------:R-:W-:Y:S01]  /*0fd0*/  IMAD.MOV.U32 R8, RZ, RZ, -0x1 ;  /* 0xffffffffff087424 */ /* 0x000fe200078e00ff */
[----:B------:R1:W5:Y:S01]  /*0fe0*/  @!P5 LDG.E R11, desc[UR18][R14.64+0x800] ;  /* 0x000800120e0bd981 */ /* 0x000362000c1e1900 */
[----:B------:R-:W-:Y:S01]  /*0ff0*/  IMAD.MOV.U32 R6, RZ, RZ, -0x1 ;  /* 0xffffffffff067424 */ /* 0x000fe200078e00ff */
[----:B------:R-:W-:Y:S01]  /*1000*/  ISETP.GE.AND P5, PT, R0, UR15, PT ;  /* 0x0000000f00007c0c */ /* 0x000fe2000bfa6270 */
[----:B------:R-:W-:Y:S01]  /*1010*/  VIADD R0, R18, 0x680 ;  /* 0x0000068012007836 */ /* 0x000fe20000000000 */
[----:B------:R-:W-:Y:S01]  /*1020*/  ISETP.GE.AND P2, PT, R2, UR15, PT ;  /* 0x0000000f02007c0c */ /* 0x000fe2000bf46270 */
[----:B------:R-:W-:Y:S01]  /*1030*/  VIADD R2, R18, 0x700 ;  /* 0x0000070012027836 */ /* 0x000fe20000000000 */
[----:B------:R1:W5:Y:S01]  /*1040*/  @!P3 LDG.E R9, desc[UR18][R14.64+0xc00] ;  /* 0x000c00120e09b981 */ /* 0x000362000c1e1900 */
[----:B------:R-:W-:-:S03]  /*1050*/  ISETP.GE.AND P3, PT, R25, UR15, PT ;  /* 0x0000000f19007c0c */ /* 0x000fc6000bf66270 */
[----:B------:R1:W5:Y:S01]  /*1060*/  @!P0 LDG.E R8, desc[UR18][R14.64+0xe00] ;  /* 0x000e00120e088981 */ /* 0x000362000c1e1900 */
[----:B------:R-:W-:-:S03]  /*1070*/  ISETP.GE.AND P0, PT, R0, UR15, PT ;  /* 0x0000000f00007c0c */ /* 0x000fc6000bf06270 */
[----:B------:R1:W5:Y:S01]  /*1080*/  @!P1 LDG.E R7, desc[UR18][R14.64+0x1000] ;  /* 0x001000120e079981 */ /* 0x000362000c1e1900 */
[----:B------:R-:W-:-:S03]  /*1090*/  ISETP.GE.AND P1, PT, R2, UR15, PT ;  /* 0x0000000f02007c0c */ /* 0x000fc6000bf26270 */
[----:B------:R1:W5:Y:S01]  /*10a0*/  @!P4 LDG.E R6, desc[UR18][R14.64+0x1200] ;  /* 0x001200120e06c981 */ /* 0x000362000c1e1900 */
[----:B------:R-:W-:Y:S01]  /*10b0*/  ISETP.GE.AND P4, PT, R26, UR15, PT ;  /* 0x0000000f1a007c0c */ /* 0x000fe2000bf86270 */
[----:B------:R-:W-:Y:S01]  /*10c0*/  IMAD.MOV.U32 R5, RZ, RZ, -0x1 ;  /* 0xffffffffff057424 */ /* 0x000fe200078e00ff */
[----:B------:R-:W-:Y:S01]  /*10d0*/  MOV R0, 0xffffffff ;  /* 0xffffffff00007802 */ /* 0x000fe20000000f00 */
[----:B------:R-:W-:Y:S02]  /*10e0*/  IMAD.MOV.U32 R4, RZ, RZ, -0x1 ;  /* 0xffffffffff047424 */ /* 0x000fe400078e00ff */
        /* <DEDUP_REMOVED lines=9> */
.L_x_145:
[----:B------:R-:W2:Y:S02]  /*1180*/  LDCU.64 UR16, c[0x0][0x398] ;  /* 0x00007300ff1077ac */ /* 0x000ea40008000a00 */
[----:B--2---:R-:W-:-:S09]  /*1190*/  UISETP.GT.AND UP1, UPT, UR17, UR16, UPT ;  /* 0x000000101100728c */ /* 0x004fd2000bf24270 */
[----:B------:R-:W-:Y:S05]  /*11a0*/  BRA.U !UP1, `(.L_x_146) ;  /* 0x00000005093c7547 */ /* 0x000fea000b800000 */
[----:B------:R-:W2:Y:S01]  /*11b0*/  S2UR UR13, SR_CgaCtaId ;  /* 0x00000000000d79c3 */ /* 0x000ea20000008800 */
[----:B------:R-:W-:Y:S01]  /*11c0*/  UMOV UR4, 0x400 ;  /* 0x0000040000047882 */ /* 0x000fe20000000000 */
[----:B------:R-:W3:Y:S01]  /*11d0*/  LDCU UR14, c[0x0][0x398] ;  /* 0x00007300ff0e77ac */ /* 0x000ee20008000800 */
[----:B--2---:R-:W-:-:S03]  /*11e0*/  ULEA UR13, UR13, UR4, 0x18 ;  /* 0x000000040d0d7291 */ /* 0x004fc6000f8ec0ff */
[----:B---3--:R-:W-:-:S09]  /*11f0*/  UMOV UR4, URZ ;  /* 0x000000ff00047c82 */ /* 0x008fd20008000000 */
.L_x_147:
[----:B012---:R-:W-:Y:S01]  /*1200*/  IMAD R14, RZ, RZ, -UR14 ;  /* 0x8000000eff0e7e24 */ /* 0x007fe2000f8e02ff */
[----:B------:R-:W-:Y:S01]  /*1210*/  ULEA UR15, UR4, UR13, 0xa ;  /* 0x0000000d040f7291 */ /* 0x000fe2000f8e50ff */
[----:B------:R-:W-:Y:S01]  /*1220*/  IMAD.U32 R15, RZ, RZ, UR17 ;  /* 0x00000011ff0f7e24 */ /* 0x000fe2000f8e00ff */
[----:B------:R-:W-:-:S04]  /*1230*/  UIADD3 UR4, UPT, UPT, UR4, 0x1, URZ ;  /* 0x0000000104047890 */ /* 0x000fc8000fffe0ff */
[----:B------:R-:W-:Y:S01]  /*1240*/  VIADDMNMX R14, R14, R15, 0x8, PT ;  /* 0x000000080e0e7446 */ /* 0x000fe2000380010f */
[----:B------:R-:W-:-:S05]  /*1250*/  IMAD.MOV.U32 R15, RZ, RZ, -0x1 ;  /* 0xffffffffff0f7424 */ /* 0x000fca00078e00ff */
[----:B------:R-:W-:Y:S02]  /*1260*/  SHF.L.U32 R14, R15, R14, RZ ;  /* 0x0000000e0f0e7219 */ /* 0x000fe400000006ff */
[----:B-----5:R-:W-:-:S04]  /*1270*/  SHF.R.U32.HI R15, RZ, UR14, R17 ;  /* 0x0000000eff0f7c19 */ /* 0x020fc80008011611 */
[----:B------:R-:W-:-:S04]  /*1280*/  LOP3.LUT R15, R15, R14, RZ, 0x30, !PT ;  /* 0x0000000e0f0f7212 */ /* 0x000fc800078e30ff */
[----:B------:R-:W-:-:S05]  /*1290*/  LEA R15, R15, UR15, 0x2 ;  /* 0x0000000f0f0f7c11 */ /* 0x000fca000f8e10ff */
[----:B------:R0:W-:Y:S02]  /*12a0*/  ATOMS.POPC.INC.32 RZ, [R15+URZ] ;  /* 0x000000000fff7f8c */ /* 0x0001e4000d8000ff */
[----:B0-----:R-:W-:-:S04]  /*12b0*/  SHF.R.U32.HI R15, RZ, UR14, R16 ;  /* 0x0000000eff0f7c19 */ /* 0x001fc80008011610 */
        /* <DEDUP_REMOVED lines=55> */
[----:B0-----:R-:W-:Y:S01]  /*1630*/  SHF.R.U32.HI R15, RZ, UR14, R29 ;  /* 0x0000000eff0f7c19 */ /* 0x001fe2000801161d */
[----:B------:R-:W-:-:S03]  /*1640*/  UIADD3 UR14, UPT, UPT, UR14, 0x8, URZ ;  /* 0x000000080e0e7890 */ /* 0x000fc6000fffe0ff */
[----:B------:R-:W-:Y:S01]  /*1650*/  LOP3.LUT R14, R15, R14, RZ, 0x30, !PT ;  /* 0x0000000e0f0e7212 */ /* 0x000fe200078e30ff */
[----:B------:R-:W-:-:S03]  /*1660*/  UISETP.GE.AND UP1, UPT, UR14, UR17, UPT ;  /* 0x000000110e00728c */ /* 0x000fc6000bf26270 */
[----:B------:R-:W-:-:S05]  /*1670*/  LEA R14, R14, UR15, 0x2 ;  /* 0x0000000f0e0e7c11 */ /* 0x000fca000f8e10ff */
[----:B------:R2:W-:Y:S01]  /*1680*/  ATOMS.POPC.INC.32 RZ, [R14+URZ] ;  /* 0x000000000eff7f8c */ /* 0x0005e2000d8000ff */
[----:B------:R-:W-:Y:S05]  /*1690*/  BRA.U !UP1, `(.L_x_147) ;  /* 0xfffffff909d87547 */ /* 0x000fea000b83ffff */
.L_x_146:
[----:B------:R-:W-:Y:S05]  /*16a0*/  BRA.U !UP0, `(.L_x_148) ;  /* 0xfffffff508307547 */ /* 0x000fea000b83ffff */
.L_x_143:
[----:B------:R-:W-:Y:S01]  /*16b0*/  BAR.SYNC.DEFER_BLOCKING 0x0 ;  /* 0x0000000000007b1d */ /* 0x000fe20000010000 */
[----:B------:R-:W-:-:S05]  /*16c0*/  ISETP.NE.AND P0, PT, R28, RZ, PT ;  /* 0x000000ff1c00720c */ /* 0x000fca0003f05270 */
[----:B------:R-:W-:Y:S08]  /*16d0*/  BSSY.RECONVERGENT B0, `(.L_x_149) ;  /* 0x000016e000007945 */ /* 0x000ff00003800200 */
[----:B------:R-:W-:Y:S05]  /*16e0*/  @P0 BRA `(.L_x_150) ;  /* 0x0000001400b00947 */ /* 0x000fea0003800000 */
[----:B012345:R-:W0:Y:S01]  /*16f0*/  LDC.64 R2, c[0x0][0x398] ;  /* 0x0000e600ff027b82 */ /* 0x03fe220000000a00 */
[----:B------:R-:W-:Y:S01]  /*1700*/  IMAD.MOV.U32 R7, RZ, RZ, RZ ;  /* 0x000000ffff077224 */ /* 0x000fe200078e00ff */
[----:B0-----:R-:W-:-:S04]  /*1710*/  IADD3 R2, PT, PT, R3, 0x7, -R2 ;  /* 0x0000000703027810 */ /* 0x001fc80007ffe802 */
[----:B------:R-:W-:-:S04]  /*1720*/  SHF.R.S32.HI R3, RZ, 0x1f, R2 ;  /* 0x0000001fff037819 */ /* 0x000fc80000011402 */
[----:B------:R-:W-:-:S04]  /*1730*/  LEA.HI R0, R3, R2, RZ, 0x3 ;  /* 0x0000000203007211 */ /* 0x000fc800078f18ff */
[----:B------:R-:W-:-:S04]  /*1740*/  SHF.R.S32.HI R0, RZ, 0x3, R0 ;  /* 0x00000003ff007819 */ /* 0x000fc80000011400 */
[C---:B------:R-:W-:Y:S01]  /*1750*/  LOP3.LUT R9, R0.reuse, 0xffffff8, RZ, 0xc0, !PT ;  /* 0x0ffffff800097812 */ /* 0x040fe200078ec0ff */
[----:B------:R-:W-:-:S05]  /*1760*/  VIADD R8, R0, 0xffffffff ;  /* 0xffffffff00087836 */ /* 0x000fca0000000000 */
[----:B------:R-:W-:-:S13]  /*1770*/  ISETP.GE.U32.AND P0, PT, R8, 0x7, PT ;  /* 0x000000070800780c */ /* 0x000fda0003f06070 */
[----:B------:R-:W-:Y:S05]  /*1780*/  @!P0 BRA `(.L_x_151) ;  /* 0x00000004006c8947 */ /* 0x000fea0003800000 */
[----:B------:R-:W0:Y:S01]  /*1790*/  LDC.64 R2, c[0x0][0x380] ;  /* 0x0000e000ff027b82 */ /* 0x000e220000000a00 */
[----:B------:R-:W-:-:S07]  /*17a0*/  HFMA2 R11, -RZ, RZ, 0, 0 ;  /* 0x00000000ff0b7431 */ /* 0x000fce00000001ff */
.L_x_168:
[----:B------:R-:W-:Y:S01]  /*17b0*/  IMAD R29, R11, 0x400, R27 ;  /* 0x000004000b1d7824 */ /* 0x000fe200078e021b */
[----:B------:R-:W-:Y:S04]  /*17c0*/  BSSY.RECONVERGENT B1, `(.L_x_152) ;  /* 0x000000a000017945 */ /* 0x000fe80003800200 */
[----:B01234-:R-:W1:Y:S04]  /*17d0*/  LDS R4, [R29] ;  /* 0x000000001d047984 */ /* 0x01fe680000000800 */
[----:B------:R2:W3:Y:S04]  /*17e0*/  LDS R17, [R29+0x400] ;  /* 0x000400001d117984 */ /* 0x0004e80000000800 */
[----:B------:R2:W4:Y:S01]  /*17f0*/  LDS R15, [R29+0x800] ;  /* 0x000800001d0f7984 */ /* 0x0005220000000800 */
[----:B-1----:R-:W-:-:S13]  /*1800*/  ISETP.NE.AND P0, PT, R4, RZ, PT ;  /* 0x000000ff0400720c */ /* 0x002fda0003f05270 */
[----:B--234-:R-:W-:Y:S05]  /*1810*/  @!P0 BRA `(.L_x_153) ;  /* 0x0000000000108947 */ /* 0x01cfea0003800000 */
[----:B------:R-:W-:Y:S02]  /*1820*/  IMAD R7, R11, 0x100, R18 ;  /* 0x000001000b077824 */ /* 0x000fe400078e0212 */
[----:B------:R-:W-:Y:S02]  /*1830*/  IMAD.MOV.U32 R5, RZ, RZ, RZ ;  /* 0x000000ffff057224 */ /* 0x000fe400078e00ff */
[----:B0-----:R-:W-:-:S05]  /*1840*/  IMAD.WIDE.U32 R6, R7, 0x8, R2 ;  /* 0x0000000807067825 */ /* 0x001fca00078e0002 */
[----:B------:R1:W-:Y:S02]  /*1850*/  REDG.E.ADD.64.STRONG.GPU desc[UR18][R6.64], R4 ;  /* 0x000000040600798e */ /* 0x0003e4000c12e512 */
.L_x_153:
[----:B------:R-:W-:Y:S05]  /*1860*/  BSYNC.RECONVERGENT B1 ;  /* 0x0000000000017941 */ /* 0x000fea0003800200 */
.L_x_152:
[----:B------:R-:W2:Y:S01]  /*1870*/  LDS R10, [R29+0xc00] ;  /* 0x000c00001d0a7984 */ /* 0x000ea20000000800 */
[----:B------:R-:W-:Y:S01]  /*1880*/  ISETP.NE.AND P6, PT, R17, RZ, PT ;  /* 0x000000ff1100720c */ /* 0x000fe20003fc5270 */
[----:B------:R-:W-:Y:S01]  /*1890*/  BSSY.RECONVERGENT B1, `(.L_x_154) ;  /* 0x0000012000017945 */ /* 0x000fe20003800200 */
[----:B------:R-:W-:Y:S01]  /*18a0*/  ISETP.NE.AND P0, PT, R15, RZ, PT ;  /* 0x000000ff0f00720c */ /* 0x000fe20003f05270 */
[----:B------:R-:W3:Y:S04]  /*18b0*/  LDS R12, [R29+0x1000] ;  /* 0x001000001d0c7984 */ /* 0x000ee80000000800 */
[----:B------:R-:W4:Y:S04]  /*18c0*/  LDS R14, [R29+0x1400] ;  /* 0x001400001d0e7984 */ /* 0x000f280000000800 */
[----:B------:R-:W5:Y:S04]  /*18d0*/  LDS R16, [R29+0x1800] ;  /* 0x001800001d107984 */ /* 0x000f680000000800 */
[----:B------:R-:W0:Y:S01]  /*18e0*/  LDS R13, [R29+0x1c00] ;  /* 0x001c00001d0d7984 */ /* 0x000e220000000800 */
[----:B--2---:R-:W-:-:S02]  /*18f0*/  ISETP.NE.AND P1, PT, R10, RZ, PT ;  /* 0x000000ff0a00720c */ /* 0x004fc40003f25270 */
[----:B---3--:R-:W-:Y:S02]  /*1900*/  ISETP.NE.AND P2, PT, R12, RZ, PT ;  /* 0x000000ff0c00720c */ /* 0x008fe40003f45270 */
[----:B----4-:R-:W-:Y:S02]  /*1910*/  ISETP.NE.AND P3, PT, R14, RZ, PT ;  /* 0x000000ff0e00720c */ /* 0x010fe40003f65270 */
[----:B-----5:R-:W-:Y:S02]  /*1920*/  ISETP.NE.AND P4, PT, R16, RZ, PT ;  /* 0x000000ff1000720c */ /* 0x020fe40003f85270 */
[----:B0-----:R-:W-:Y:S01]  /*1930*/  ISETP.NE.AND P5, PT, R13, RZ, PT ;  /* 0x000000ff0d00720c */ /* 0x001fe20003fa5270 */
[----:B------:R-:W-:-:S12]  /*1940*/  @!P6 BRA `(.L_x_155) ;  /* 0x000000000018e947 */ /* 0x000fd80003800000 */
[----:B-1----:R-:W-:Y:S01]  /*1950*/  IMAD R7, R11, 0x100, R18 ;  /* 0x000001000b077824 */ /* 0x002fe200078e0212 */
[----:B------:R-:W-:Y:S01]  /*1960*/  MOV R5, RZ ;  /* 0x000000ff00057202 */ /* 0x000fe20000000f00 */
[----:B------:R-:W-:Y:S02]  /*1970*/  IMAD.MOV.U32 R4, RZ, RZ, R17 ;  /* 0x000000ffff047224 */ /* 0x000fe400078e0011 */
[----:B------:R-:W-:-:S04]  /*1980*/  VIADD R7, R7, 0x100 ;  /* 0x0000010007077836 */ /* 0x000fc80000000000 */
[----:B------:R-:W-:-:S05]  /*1990*/  IMAD.WIDE.U32 R6, R7, 0x8, R2 ;  /* 0x0000000807067825 */ /* 0x000fca00078e0002 */
[----:B------:R0:W-:Y:S02]  /*19a0*/  REDG.E.ADD.64.STRONG.GPU desc[UR18][R6.64], R4 ;  /* 0x000000040600798e */ /* 0x0001e4000c12e512 */
.L_x_155:
[----:B------:R-:W-:Y:S05]  /*19b0*/  BSYNC.RECONVERGENT B1 ;  /* 0x0000000000017941 */ /* 0x000fea0003800200 */
.L_x_154:
[----:B------:R-:W-:Y:S04]  /*19c0*/  BSSY.RECONVERGENT B1, `(.L_x_156) ;  /* 0x0000008000017945 */ /* 0x000fe80003800200 */
[----:B------:R-:W-:Y:S05]  /*19d0*/  @!P0 BRA `(.L_x_157) ;  /* 0x0000000000188947 */ /* 0x000fea0003800000 */
[----:B01----:R-:W-:Y:S02]  /*19e0*/  IMAD R5, R11, 0x100, R18 ;  /* 0x000001000b057824 */ /* 0x003fe400078e0212 */
[----:B------:R-:W-:Y:S02]  /*19f0*/  IMAD.MOV.U32 R6, RZ, RZ, R15 ;  /* 0x000000ffff067224 */ /* 0x000fe400078e000f */
[----:B------:R-:W-:Y:S02]  /*1a00*/  VIADD R5, R5, 0x200 ;  /* 0x0000020005057836 */ /* 0x000fe40000000000 */
[----:B------:R-:W-:Y:S02]  /*1a10*/  IMAD.MOV.U32 R7, RZ, RZ, RZ ;  /* 0x000000ffff077224 */ /* 0x000fe400078e00ff */
[----:B------:R-:W-:-:S05]  /*1a20*/  IMAD.WIDE.U32 R4, R5, 0x8, R2 ;  /* 0x0000000805047825 */ /* 0x000fca00078e0002 */
[----:B------:R2:W-:Y:S02]  /*1a30*/  REDG.E.ADD.64.STRONG.GPU desc[UR18][R4.64], R6 ;  /* 0x000000060400798e */ /* 0x0005e4000c12e512 */
.L_x_157:
[----:B------:R-:W-:Y:S05]  /*1a40*/  BSYNC.RECONVERGENT B1 ;  /* 0x0000000000017941 */ /* 0x000fea0003800200 */
.L_x_156:
[----:B------:R-:W-:Y:S04]  /*1a50*/  BSSY.RECONVERGENT B1, `(.L_x_158) ;  /* 0x0000008000017945 */ /* 0x000fe80003800200 */
[----:B------:R-:W-:Y:S05]  /*1a60*/  @!P1 BRA `(.L_x_159) ;  /* 0x0000000000189947 */ /* 0x000fea0003800000 */
[----:B012---:R-:W-:Y:S01]  /*1a70*/  IMAD R5, R11, 0x100, R18 ;  /* 0x000001000b057824 */ /* 0x007fe200078e0212 */
[----:B------:R-:W-:Y:S01]  /*1a80*/  MOV R6, R10 ;  /* 0x0000000a00067202 */ /* 0x000fe20000000f00 */
[----:B------:R-:W-:Y:S02]  /*1a90*/  IMAD.MOV.U32 R7, RZ, RZ, RZ ;  /* 0x000000ffff077224 */ /* 0x000fe400078e00ff */
[----:B------:R-:W-:-:S04]  /*1aa0*/  VIADD R5, R5, 0x300 ;  /* 0x0000030005057836 */ /* 0x000fc80000000000 */
[----:B------:R-:W-:-:S05]  /*1ab0*/  IMAD.WIDE.U32 R4, R5, 0x8, R2 ;  /* 0x0000000805047825 */ /* 0x000fca00078e0002 */
[----:B------:R3:W-:Y:S02]  /*1ac0*/  REDG.E.ADD.64.STRONG.GPU desc[UR18][R4.64], R6 ;  /* 0x000000060400798e */ /* 0x0007e4000c12e512 */
.L_x_159:
[----:B------:R-:W-:Y:S05]  /*1ad0*/  BSYNC.RECONVERGENT B1 ;  /* 0x0000000000017941 */ /* 0x000fea0003800200 */
.L_x_158:
[----:B------:R-:W-:Y:S04]  /*1ae0*/  BSSY.RECONVERGENT B1, `(.L_x_160) ;  /* 0x0000008000017945 */ /* 0x000fe80003800200 */
[----:B------:R-:W-:Y:S05]  /*1af0*/  @!P2 BRA `(.L_x_161) ;  /* 0x000000000018a947 */ /* 0x000fea0003800000 */
[----:B0123--:R-:W-:Y:S02]  /*1b00*/  IMAD R5, R11, 0x100, R18 ;  /* 0x000001000b057824 */ /* 0x00ffe400078e0212 */
[----:B------:R-:W-:Y:S02]  /*1b10*/  IMAD.MOV.U32 R6, RZ, RZ, R12 ;  /* 0x000000ffff067224 */ /* 0x000fe400078e000c */
[----:B------:R-:W-:Y:S02]  /*1b20*/  VIADD R5, R5, 0x400 ;  /* 0x0000040005057836 */ /* 0x000fe40000000000 */
[----:B------:R-:W-:Y:S02]  /*1b30*/  IMAD.MOV.U32 R7, RZ, RZ, RZ ;  /* 0x000000ffff077224 */ /* 0x000fe400078e00ff */
[----:B------:R-:W-:-:S05]  /*1b40*/  IMAD.WIDE.U32 R4, R5, 0x8, R2 ;  /* 0x0000000805047825 */ /* 0x000fca00078e0002 */
[----:B------:R4:W-:Y:S02]  /*1b50*/  REDG.E.ADD.64.STRONG.GPU desc[UR18][R4.64], R6 ;  /* 0x000000060400798e */ /* 0x0009e4000c12e512 */
.L_x_161:
[----:B------:R-:W-:Y:S05]  /*1b60*/  BSYNC.RECONVERGENT B1 ;  /* 0x0000000000017941 */ /* 0x000fea0003800200 */
.L_x_160:
[----:B------:R-:W-:Y:S04]  /*1b70*/  BSSY.RECONVERGENT B1, `(.L_x_162) ;  /* 0x0000007000017945 */ /* 0x000fe80003800200 */
[----:B------:R-:W-:Y:S05]  /*1b80*/  @!P3 BRA `(.L_x_163) ;  /* 0x000000000014b947 */ /* 0x000fea0003800000 */
[----:B01234-:R-:W-:Y:S02]  /*1b90*/  IMAD R5, R11, 0x100, R18 ;  /* 0x000001000b057824 */ /* 0x01ffe400078e0212 */
[----:B------:R-:W-:-:S03]  /*1ba0*/  IMAD.MOV.U32 R15, RZ, RZ, RZ ;  /* 0x000000ffff0f7224 */ /* 0x000fc600078e00ff */
[----:B------:R-:W-:-:S05]  /*1bb0*/  IADD3 R5, PT, PT, R5, 0x500, RZ ;  /* 0x0000050005057810 */ /* 0x000fca0007ffe0ff */
[----:B------:R-:W-:-:S05]  /*1bc0*/  IMAD.WIDE.U32 R4, R5, 0x8, R2 ;  /* 0x0000000805047825 */ /* 0x000fca00078e0002 */
[----:B------:R0:W-:Y:S02]  /*1bd0*/  REDG.E.ADD.64.STRONG.GPU desc[UR18][R4.64], R14 ;  /* 0x0000000e0400798e */ /* 0x0001e4000c12e512 */
.L_x_163:
[----:B------:R-:W-:Y:S05]  /*1be0*/  BSYNC.RECONVERGENT B1 ;  /* 0x0000000000017941 */ /* 0x000fea0003800200 */
.L_x_162:
[----:B------:R-:W-:Y:S04]  /*1bf0*/  BSSY.RECONVERGENT B1, `(.L_x_164) ;  /* 0x0000007000017945 */ /* 0x000fe80003800200 */
[----:B------:R-:W-:Y:S05]  /*1c00*/  @!P4 BRA `(.L_x_165) ;  /* 0x000000000014c947 */ /* 0x000fea0003800000 */
[----:B01234-:R-:W-:Y:S02]  /*1c10*/  IMAD R5, R11, 0x100, R18 ;  /* 0x000001000b057824 */ /* 0x01ffe400078e0212 */
[----:B------:R-:W-:Y:S02]  /*1c20*/  IMAD.MOV.U32 R17, RZ, RZ, RZ ;  /* 0x000000ffff117224 */ /* 0x000fe400078e00ff */
[----:B------:R-:W-:-:S04]  /*1c30*/  VIADD R5, R5, 0x600 ;  /* 0x0000060005057836 */ /* 0x000fc80000000000 */
[----:B------:R-:W-:-:S05]  /*1c40*/  IMAD.WIDE.U32 R4, R5, 0x8, R2 ;  /* 0x0000000805047825 */ /* 0x000fca00078e0002 */
[----:B------:R0:W-:Y:S02]  /*1c50*/  REDG.E.ADD.64.STRONG.GPU desc[UR18][R4.64], R16 ;  /* 0x000000100400798e */ /* 0x0001e4000c12e512 */
.L_x_165:
[----:B------:R-:W-:Y:S05]  /*1c60*/  BSYNC.RECONVERGENT B1 ;  /* 0x0000000000017941 */ /* 0x000fea0003800200 */
.L_x_164:
[----:B------:R-:W-:Y:S04]  /*1c70*/  BSSY.RECONVERGENT B1, `(.L_x_166) ;  /* 0x0000008000017945 */ /* 0x000fe80003800200 */
[----:B------:R-:W-:Y:S05]  /*1c80*/  @!P5 BRA `(.L_x_167) ;  /* 0x000000000018d947 */ /* 0x000fea0003800000 */
[----:B01234-:R-:W-:Y:S01]  /*1c90*/  IMAD R5, R11, 0x100, R18 ;  /* 0x000001000b057824 */ /* 0x01ffe200078e0212 */
[----:B------:R-:W-:Y:S01]  /*1ca0*/  MOV R6, R13 ;  /* 0x0000000d00067202 */ /* 0x000fe20000000f00 */
[----:B------:R-:W-:Y:S02]  /*1cb0*/  IMAD.MOV.U32 R7, RZ, RZ, RZ ;  /* 0x000000ffff077224 */ /* 0x000fe400078e00ff */
[----:B------:R-:W-:-:S04]  /*1cc0*/  VIADD R5, R5, 0x700 ;  /* 0x0000070005057836 */ /* 0x000fc80000000000 */
[----:B------:R-:W-:-:S05]  /*1cd0*/  IMAD.WIDE.U32 R4, R5, 0x8, R2 ;  /* 0x0000000805047825 */ /* 0x000fca00078e0002 */
[----:B------:R0:W-:Y:S02]  /*1ce0*/  REDG.E.ADD.64.STRONG.GPU desc[UR18][R4.64], R6 ;  /* 0x000000060400798e */ /* 0x0001e4000c12e512 */
.L_x_167:
[----:B------:R-:W-:Y:S05]  /*1cf0*/  BSYNC.RECONVERGENT B1 ;  /* 0x0000000000017941 */ /* 0x000fea0003800200 */
.L_x_166:
[----:B------:R-:W-:-:S05]  /*1d00*/  VIADD R11, R11, 0x8 ;  /* 0x000000080b0b7836 */ /* 0x000fca0000000000 */
[----:B------:R-:W-:-:S13]  /*1d10*/  ISETP.NE.AND P0, PT, R11, R9, PT ;  /* 0x000000090b00720c */ /* 0x000fda0003f05270 */
[----:B------:R-:W-:Y:S05]  /*1d20*/  @P0 BRA `(.L_x_168) ;  /* 0xfffffff800a00947 */ /* 0x000fea000383ffff */
[----:B01234-:R-:W-:-:S07]  /*1d30*/  IMAD.MOV.U32 R7, RZ, RZ, R9 ;  /* 0x000000ffff077224 */ /* 0x01ffce00078e0009 */
.L_x_151:
[----:B------:R-:W-:Y:S01]  /*1d40*/  UISETP.NE.AND UP0, UPT, UR20, URZ, UPT ;  /* 0x000000ff1400728c */ /* 0x000fe2000bf05270 */
[----:B------:R-:W-:Y:S01]  /*1d50*/  IMAD.U32 R2, RZ, RZ, UR9 ;  /* 0x00000009ff027e24 */ /* 0x000fe2000f8e00ff */
[----:B------:R-:W-:Y:S01]  /*1d60*/  LOP3.LUT R11, R0, 0x1, RZ, 0xc0, !PT ;  /* 0x00000001000b7812 */ /* 0x000fe200078ec0ff */
[----:B------:R-:W-:-:S03]  /*1d70*/  IMAD.U32 R10, RZ, RZ, UR20 ;  /* 0x00000014ff0a7e24 */ /* 0x000fc6000f8e00ff */
[----:B------:R-:W-:Y:S01]  /*1d80*/  IADD3 R0, PT, PT, R2, -0x1, RZ ;  /* 0xffffffff02007810 */ /* 0x000fe20007ffe0ff */
[----:B------:R-:W-:Y:S02]  /*1d90*/  VIADD R10, R10, 0xffffffff ;  /* 0xffffffff0a0a7836 */ /* 0x000fe40000000000 */
[----:B------:R-:W-:Y:S05]  /*1da0*/  BRA.U !UP0, `(.L_x_169) ;  /* 0x00000005086c7547 */ /* 0x000fea000b800000 */
[----:B------:R-:W-:-:S13]  /*1db0*/  ISETP.GE.U32.AND P0, PT, R10, 0x3, PT ;  /* 0x000000030a00780c */ /* 0x000fda0003f06070 */
[----:B------:R-:W-:Y:S05]  /*1dc0*/  @!P0 BRA `(.L_x_170) ;  /* 0x0000000000bc8947 */ /* 0x000fea0003800000 */
[----:B------:R-:W-:Y:S01]  /*1dd0*/  IMAD R2, R7, 0x400, R27 ;  /* 0x0000040007027824 */ /* 0x000fe200078e021b */
[----:B------:R-:W-:Y:S04]  /*1de0*/  BSSY.RECONVERGENT B1, `(.L_x_171) ;  /* 0x0000010000017945 */ /* 0x000fe80003800200 */
[----:B------:R-:W0:Y:S04]  /*1df0*/  LDS R13, [R2] ;  /* 0x00000000020d7984 */ /* 0x000e280000000800 */
[----:B------:R-:W1:Y:S04]  /*1e00*/  LDS R14, [R2+0x400] ;  /* 0x00040000020e7984 */ /* 0x000e680000000800 */
[----:B------:R-:W2:Y:S04]  /*1e10*/  LDS R6, [R2+0x800] ;  /* 0x0008000002067984 */ /* 0x000ea80000000800 */
[----:B------:R-:W3:Y:S01]  /*1e20*/  LDS R12, [R2+0xc00] ;  /* 0x000c0000020c7984 */ /* 0x000ee20000000800 */
[----:B0-----:R-:W-:-:S02]  /*1e30*/  ISETP.NE.AND P0, PT, R13, RZ, PT ;  /* 0x000000ff0d00720c */ /* 0x001fc40003f05270 */
[----:B-1----:R-:W-:Y:S02]  /*1e40*/  ISETP.NE.AND P1, PT, R14, RZ, PT ;  /* 0x000000ff0e00720c */ /* 0x002fe40003f25270 */
[----:B--2---:R-:W-:Y:S02]  /*1e50*/  ISETP.NE.AND P2, PT, R6, RZ, PT ;  /* 0x000000ff0600720c */ /* 0x004fe40003f45270 */
[----:B---3--:R-:W-:-:S07]  /*1e60*/  ISETP.NE.AND P3, PT, R12, RZ, PT ;  /* 0x000000ff0c00720c */ /* 0x008fce0003f65270 */
[----:B------:R-:W-:Y:S06]  /*1e70*/  @!P0 BRA `(.L_x_172) ;  /* 0x0000000000188947 */ /* 0x000fec0003800000 */
[----:B------:R-:W0:Y:S01]  /*1e80*/  LDC.64 R4, c[0x0][0x380] ;  /* 0x0000e000ff047b82 */ /* 0x000e220000000a00 */
[----:B------:R-:W-:Y:S02]  /*1e90*/  IMAD R3, R7, 0x100, R18 ;  /* 0x0000010007037824 */ /* 0x000fe400078e0212 */
[----:B------:R-:W-:Y:S02]  /*1ea0*/  IMAD.MOV.U32 R2, RZ, RZ, R13 ;  /* 0x000000ffff027224 */ /* 0x000fe400078e000d */
[----:B0-----:R-:W-:-:S04]  /*1eb0*/  IMAD.WIDE.U32 R4, R3, 0x8, R4 ;  /* 0x0000000803047825 */ /* 0x001fc800078e0004 */
[----:B------:R-:W-:-:S05]  /*1ec0*/  IMAD.MOV.U32 R3, RZ, RZ, RZ ;  /* 0x000000ffff037224 */ /* 0x000fca00078e00ff */
[----:B------:R0:W-:Y:S02]  /*1ed0*/  REDG.E.ADD.64.STRONG.GPU desc[UR18][R4.64], R2 ;  /* 0x000000020400798e */ /* 0x0001e4000c12e512 */
.L_x_172:
[----:B------:R-:W-:Y:S05]  /*1ee0*/  BSYNC.RECONVERGENT B1 ;  /* 0x0000000000017941 */ /* 0x000fea0003800200 */
.L_x_171:
[----:B------:R-:W-:Y:S04]  /*1ef0*/  BSSY.RECONVERGENT B1, `(.L_x_173) ;  /* 0x0000008000017945 */ /* 0x000fe80003800200 */
[----:B------:R-:W-:Y:S05]  /*1f00*/  @!P1 BRA `(.L_x_174) ;  /* 0x0000000000189947 */ /* 0x000fea0003800000 */
[----:B0-----:R-:W0:Y:S01]  /*1f10*/  LDC.64 R2, c[0x0][0x380] ;  /* 0x0000e000ff027b82 */ /* 0x001e220000000a00 */
[----:B------:R-:W-:Y:S02]  /*1f20*/  IMAD R5, R7, 0x100, R18 ;  /* 0x0000010007057824 */ /* 0x000fe400078e0212 */
[----:B------:R-:W-:Y:S02]  /*1f30*/  HFMA2 R15, -RZ, RZ, 0, 0 ;  /* 0x00000000ff0f7431 */ /* 0x000fe400000001ff */
[----:B------:R-:W-:-:S04]  /*1f40*/  VIADD R5, R5, 0x100 ;  /* 0x0000010005057836 */ /* 0x000fc80000000000 */
[----:B0-----:R-:W-:-:S05]  /*1f50*/  IMAD.WIDE.U32 R2, R5, 0x8, R2 ;  /* 0x0000000805027825 */ /* 0x001fca00078e0002 */
[----:B------:R1:W-:Y:S02]  /*1f60*/  REDG.E.ADD.64.STRONG.GPU desc[UR18][R2.64], R14 ;  /* 0x0000000e0200798e */ /* 0x0003e4000c12e512 */
.L_x_174:
[----:B------:R-:W-:Y:S05]  /*1f70*/  BSYNC.RECONVERGENT B1 ;  /* 0x0000000000017941 */ /* 0x000fea0003800200 */
.L_x_173:
[----:B------:R-:W-:Y:S04]  /*1f80*/  BSSY.RECONVERGENT B1, `(.L_x_175) ;  /* 0x0000009000017945 */ /* 0x000fe80003800200 */
[----:B------:R-:W-:Y:S05]  /*1f90*/  @!P2 BRA `(.L_x_176) ;  /* 0x00000000001ca947 */ /* 0x000fea0003800000 */
[----:B01----:R-:W0:Y:S01]  /*1fa0*/  LDC.64 R2, c[0x0][0x380] ;  /* 0x0000e000ff027b82 */ /* 0x003e220000000a00 */
[----:B------:R-:W-:Y:S02]  /*1fb0*/  IMAD R5, R7, 0x100, R18 ;  /* 0x0000010007057824 */ /* 0x000fe400078e0212 */
[----:B------:R-:W-:Y:S02]  /*1fc0*/  IMAD.MOV.U32 R4, RZ, RZ, R6 ;  /* 0x000000ffff047224 */ /* 0x000fe400078e0006 */
[----:B------:R-:W-:-:S04]  /*1fd0*/  VIADD R5, R5, 0x200 ;  /* 0x0000020005057836 */ /* 0x000fc80000000000 */
[----:B0-----:R-:W-:-:S04]  /*1fe0*/  IMAD.WIDE.U32 R2, R5, 0x8, R2 ;  /* 0x0000000805027825 */ /* 0x001fc800078e0002 */
[----:B------:R-:W-:-:S05]  /*1ff0*/  IMAD.MOV.U32 R5, RZ, RZ, RZ ;  /* 0x000000ffff057224 */ /* 0x000fca00078e00ff */
[----:B------:R2:W-:Y:S02]  /*2000*/  REDG.E.ADD.64.STRONG.GPU desc[UR18][R2.64], R4 ;  /* 0x000000040200798e */ /* 0x0005e4000c12e512 */
.L_x_176:
[----:B------:R-:W-:Y:S05]  /*2010*/  BSYNC.RECONVERGENT B1 ;  /* 0x0000000000017941 */ /* 0x000fea0003800200 */
.L_x_175:
[----:B------:R-:W-:Y:S04]  /*2020*/  BSSY.RECONVERGENT B1, `(.L_x_177) ;  /* 0x0000008000017945 */ /* 0x000fe80003800200 */
[----:B------:R-:W-:Y:S05]  /*2030*/  @!P3 BRA `(.L_x_178) ;  /* 0x000000000018b947 */ /* 0x000fea0003800000 */
[----:B012---:R-:W0:Y:S01]  /*2040*/  LDC.64 R2, c[0x0][0x380] ;  /* 0x0000e000ff027b82 */ /* 0x007e220000000a00 */
[----:B------:R-:W-:Y:S01]  /*2050*/  IMAD R5, R7, 0x100, R18 ;  /* 0x0000010007057824 */ /* 0x000fe200078e0212 */
[----:B------:R-:W-:-:S03]  /*2060*/  MOV R13, RZ ;  /* 0x000000ff000d7202 */ /* 0x000fc60000000f00 */
[----:B------:R-:W-:-:S04]  /*2070*/  VIADD R5, R5, 0x300 ;  /* 0x0000030005057836 */ /* 0x000fc80000000000 */
[----:B0-----:R-:W-:-:S05]  /*2080*/  IMAD.WIDE.U32 R2, R5, 0x8, R2 ;  /* 0x0000000805027825 */ /* 0x001fca00078e0002 */
[----:B------:R3:W-:Y:S02]  /*2090*/  REDG.E.ADD.64.STRONG.GPU desc[UR18][R2.64], R12 ;  /* 0x0000000c0200798e */ /* 0x0007e4000c12e512 */
.L_x_178:
[----:B------:R-:W-:Y:S05]  /*20a0*/  BSYNC.RECONVERGENT B1 ;  /* 0x0000000000017941 */ /* 0x000fea0003800200 */
.L_x_177:
[----:B------:R-:W-:-:S07]  /*20b0*/  VIADD R7, R7, 0x4 ;  /* 0x0000000407077836 */ /* 0x000fce0000000000 */
.L_x_170:
[----:B------:R-:W-:Y:S01]  /*20c0*/  UISETP.NE.AND UP0, UPT, UR9, URZ, UPT ;  /* 0x000000ff0900728c */ /* 0x000fe2000bf05270 */
[----:B------:R-:W-:Y:S08]  /*20d0*/  BSSY.RECONVERGENT B1, `(.L_x_169) ;  /* 0x0000028000017945 */ /* 0x000ff00003800200 */
[----:B------:R-:W-:Y:S05]  /*20e0*/  BRA.U !UP0, `(.L_x_179) ;  /* 0x0000000108987547 */ /* 0x000fea000b800000 */
[----:B------:R-:W-:-:S13]  /*20f0*/  ISETP.NE.AND P0, PT, R0, RZ, PT ;  /* 0x000000ff0000720c */ /* 0x000fda0003f05270 */
[----:B------:R-:W-:Y:S05]  /*2100*/  @!P0 BRA `(.L_x_180) ;  /* 0x0000000000608947 */ /* 0x000fea0003800000 */
[----:B0123--:R-:W-:Y:S01]  /*2110*/  IMAD R2, R7, 0x400, R27 ;  /* 0x0000040007027824 */ /* 0x00ffe200078e021b */
[----:B------:R-:W-:Y:S04]  /*2120*/  BSSY.RECONVERGENT B2, `(.L_x_181) ;  /* 0x000000b000027945 */ /* 0x000fe80003800200 */
[----:B------:R-:W0:Y:S04]  /*2130*/  LDS R4, [R2] ;  /* 0x0000000002047984 */ /* 0x000e280000000800 */
[----:B------:R-:W1:Y:S01]  /*2140*/  LDS R6, [R2+0x400] ;  /* 0x0004000002067984 */ /* 0x000e620000000800 */
[----:B0-----:R-:W-:-:S02]  /*2150*/  ISETP.NE.AND P0, PT, R4, RZ, PT ;  /* 0x000000ff0400720c */ /* 0x001fc40003f05270 */
[----:B-1----:R-:W-:-:S11]  /*2160*/  ISETP.NE.AND P1, PT, R6, RZ, PT ;  /* 0x000000ff0600720c */ /* 0x002fd60003f25270 */
[----:B------:R-:W-:Y:S05]  /*2170*/  @!P0 BRA `(.L_x_182) ;  /* 0x0000000000148947 */ /* 0x000fea0003800000 */
[----:B------:R-:W0:Y:S01]  /*2180*/  LDC.64 R2, c[0x0][0x380] ;  /* 0x0000e000ff027b82 */ /* 0x000e220000000a00 */
[----:B------:R-:W-:-:S04]  /*2190*/  IMAD R5, R7, 0x100, R18 ;  /* 0x0000010007057824 */ /* 0x000fc800078e0212 */
[----:B0-----:R-:W-:-:S04]  /*21a0*/  IMAD.WIDE.U32 R2, R5, 0x8, R2 ;  /* 0x0000000805027825 */ /* 0x001fc800078e0002 */
[----:B------:R-:W-:-:S05]  /*21b0*/  IMAD.MOV.U32 R5, RZ, RZ, RZ ;  /* 0x000000ffff057224 */ /* 0x000fca00078e00ff */
[----:B------:R0:W-:Y:S02]  /*21c0*/  REDG.E.ADD.64.STRONG.GPU desc[UR18][R2.64], R4 ;  /* 0x000000040200798e */ /* 0x0001e4000c12e512 */
.L_x_182:
[----:B------:R-:W-:Y:S05]  /*21d0*/  BSYNC.RECONVERGENT B2 ;  /* 0x0000000000027941 */ /* 0x000fea0003800200 */
.L_x_181:
[----:B------:R-:W-:Y:S04]  /*21e0*/  BSSY.RECONVERGENT B2, `(.L_x_183) ;  /* 0x0000009000027945 */ /* 0x000fe80003800200 */
[----:B------:R-:W-:Y:S05]  /*21f0*/  @!P1 BRA `(.L_x_184) ;  /* 0x00000000001c9947 */ /* 0x000fea0003800000 */
[----:B0-----:R-:W0:Y:S01]  /*2200*/  LDC.64 R2, c[0x0][0x380] ;  /* 0x0000e000ff027b82 */ /* 0x001e220000000a00 */
[----:B------:R-:W-:-:S05]  /*2210*/  IMAD R4, R7, 0x100, R18 ;  /* 0x0000010007047824 */ /* 0x000fca00078e0212 */
[----:B------:R-:W-:Y:S01]  /*2220*/  IADD3 R5, PT, PT, R4, 0x100, RZ ;  /* 0x0000010004057810 */ /* 0x000fe20007ffe0ff */
[----:B------:R-:W-:-:S04]  /*2230*/  IMAD.MOV.U32 R4, RZ, RZ, R6 ;  /* 0x000000ffff047224 */ /* 0x000fc800078e0006 */
[----:B0-----:R-:W-:-:S04]  /*2240*/  IMAD.WIDE.U32 R2, R5, 0x8, R2 ;  /* 0x0000000805027825 */ /* 0x001fc800078e0002 */
[----:B------:R-:W-:-:S05]  /*2250*/  IMAD.MOV.U32 R5, RZ, RZ, RZ ;  /* 0x000000ffff057224 */ /* 0x000fca00078e00ff */
[----:B------:R1:W-:Y:S02]  /*2260*/  REDG.E.ADD.64.STRONG.GPU desc[UR18][R2.64], R4 ;  /* 0x000000040200798e */ /* 0x0003e4000c12e512 */
.L_x_184:
[----:B------:R-:W-:Y:S05]  /*2270*/  BSYNC.RECONVERGENT B2 ;  /* 0x0000000000027941 */ /* 0x000fea0003800200 */
.L_x_183:
[----:B------:R-:W-:-:S07]  /*2280*/  VIADD R7, R7, 0x2 ;  /* 0x0000000207077836 */ /* 0x000fce0000000000 */
.L_x_180:
[----:B------:R-:W-:-:S13]  /*2290*/  ISETP.NE.AND P0, PT, R11, RZ, PT ;  /* 0x000000ff0b00720c */ /* 0x000fda0003f05270 */
[----:B------:R-:W-:Y:S05]  /*22a0*/  @!P0 BRA `(.L_x_179) ;  /* 0x0000000000288947 */ /* 0x000fea0003800000 */
[----:B0123--:R-:W-:-:S05]  /*22b0*/  IMAD R2, R7, 0x400, R27 ;  /* 0x0000040007027824 */ /* 0x00ffca00078e021b */
[----:B------:R-:W0:Y:S02]  /*22c0*/  LDS R6, [R2] ;  /* 0x0000000002067984 */ /* 0x000e240000000800 */
[----:B0-----:R-:W-:-:S13]  /*22d0*/  ISETP.NE.AND P0, PT, R6, RZ, PT ;  /* 0x000000ff0600720c */ /* 0x001fda0003f05270 */
[----:B------:R-:W-:Y:S05]  /*22e0*/  @!P0 BRA `(.L_x_179) ;  /* 0x0000000000188947 */ /* 0x000fea0003800000 */
[----:B------:R-:W0:Y:S01]  /*22f0*/  LDC.64 R2, c[0x0][0x380] ;  /* 0x0000e000ff027b82 */ /* 0x000e220000000a00 */
[----:B------:R-:W-:-:S04]  /*2300*/  IMAD R5, R7, 0x100, R18 ;  /* 0x0000010007057824 */ /* 0x000fc800078e0212 */
[----:B0-----:R-:W-:Y:S01]  /*2310*/  IMAD.WIDE.U32 R4, R5, 0x8, R2 ;  /* 0x0000000805047825 */ /* 0x001fe200078e0002 */
[----:B------:R-:W-:-:S03]  /*2320*/  MOV R2, R6 ;  /* 0x0000000600027202 */ /* 0x000fc60000000f00 */
[----:B------:R-:W-:-:S05]  /*2330*/  IMAD.MOV.U32 R3, RZ, RZ, RZ ;  /* 0x000000ffff037224 */ /* 0x000fca00078e00ff */
[----:B------:R4:W-:Y:S02]  /*2340*/  REDG.E.ADD.64.STRONG.GPU desc[UR18][R4.64], R2 ;  /* 0x000000020400798e */ /* 0x0009e4000c12e512 */
.L_x_179:
[----:B------:R-:W-:Y:S05]  /*2350*/  BSYNC.RECONVERGENT B1 ;  /* 0x0000000000017941 */ /* 0x000fea0003800200 */
.L_x_169:
[----:B------:R-:W-:-:S13]  /*2360*/  ISETP.GT.U32.AND P0, PT, R18, 0x7f, PT ;  /* 0x0000007f1200780c */ /* 0x000fda0003f04070 */
[----:B------:R-:W-:Y:S05]  /*2370*/  @P0 BRA `(.L_x_150) ;  /* 0x00000008008c0947 */ /* 0x000fea0003800000 */
[----:B------:R-:W-:Y:S01]  /*2380*/  ISETP.GE.U32.AND P0, PT, R8, 0x7, PT ;  /* 0x000000070800780c */ /* 0x000fe20003f06070 */
[----:B------:R-:W-:-:S12]  /*2390*/  IMAD.MOV.U32 R7, RZ, RZ, RZ ;  /* 0x000000ffff077224 */ /* 0x000fd800078e00ff */
[----:B------:R-:W-:Y:S05]  /*23a0*/  @!P0 BRA `(.L_x_185) ;  /* 0x0000000400148947 */ /* 0x000fea0003800000 */
[----:B01234-:R-:W0:Y:S01]  /*23b0*/  LDC.64 R2, c[0x0][0x380] ;  /* 0x0000e000ff027b82 */ /* 0x01fe220000000a00 */
[----:B------:R-:W-:-:S07]  /*23c0*/  IMAD.MOV.U32 R8, RZ, RZ, RZ ;  /* 0x000000ffff087224 */ /* 0x000fce00078e00ff */
.L_x_202:
[C---:B------:R-:W-:Y:S01]  /*23d0*/  IMAD R29, R8.reuse, 0x400, R27 ;  /* 0x00000400081d7824 */ /* 0x040fe200078e021b */
[----:B------:R-:W-:Y:S01]  /*23e0*/  BSSY.RECONVERGENT B1, `(.L_x_186) ;  /* 0x000000c000017945 */ /* 0x000fe20003800200 */
[----:B01234-:R-:W-:-:S03]  /*23f0*/  IMAD R5, R8, 0x100, R18 ;  /* 0x0000010008057824 */ /* 0x01ffc600078e0212 */
[----:B------:R-:W1:Y:S01]  /*2400*/  LDS R6, [R29+0x200] ;  /* 0x000200001d067984 */ /* 0x000e620000000800 */
[----:B0-----:R-:W-:-:S03]  /*2410*/  IMAD.WIDE.U32 R4, R5, 0x8, R2 ;  /* 0x0000000805047825 */ /* 0x001fc600078e0002 */
[----:B------:R-:W0:Y:S04]  /*2420*/  LDS R12, [R29+0x600] ;  /* 0x000600001d0c7984 */ /* 0x000e280000000800 */
[----:B------:R2:W3:Y:S04]  /*2430*/  LDS R17, [R29+0xa00] ;  /* 0x000a00001d117984 */ /* 0x0004e80000000800 */
[----:B------:R2:W4:Y:S01]  /*2440*/  LDS R13, [R29+0xe00] ;  /* 0x000e00001d0d7984 */ /* 0x0005220000000800 */
[----:B-1----:R-:W-:Y:S02]  /*2450*/  ISETP.NE.AND P0, PT, R6, RZ, PT ;  /* 0x000000ff0600720c */ /* 0x002fe40003f05270 */
[----:B0-----:R-:W-:-:S11]  /*2460*/  ISETP.NE.AND P1, PT, R12, RZ, PT ;  /* 0x000000ff0c00720c */ /* 0x001fd60003f25270 */
[----:B--234-:R-:W-:Y:S05]  /*2470*/  @!P0 BRA `(.L_x_187) ;  /* 0x0000000000088947 */ /* 0x01cfea0003800000 */
[----:B------:R-:W-:-:S05]  /*2480*/  HFMA2 R7, -RZ, RZ, 0, 0 ;  /* 0x00000000ff077431 */ /* 0x000fca00000001ff */
[----:B------:R0:W-:Y:S02]  /*2490*/  REDG.E.ADD.64.STRONG.GPU desc[UR18][R4.64+0x400], R6 ;  /* 0x000400060400798e */ /* 0x0001e4000c12e512 */
.L_x_187:
[----:B------:R-:W-:Y:S05]  /*24a0*/  BSYNC.RECONVERGENT B1 ;  /* 0x0000000000017941 */ /* 0x000fea0003800200 */
.L_x_186:
[----:B------:R-:W-:Y:S04]  /*24b0*/  BSSY.RECONVERGENT B1, `(.L_x_188) ;  /* 0x0000005000017945 */ /* 0x000fe80003800200 */
[----:B------:R-:W-:Y:S05]  /*24c0*/  @!P1 BRA `(.L_x_189) ;  /* 0x00000000000c9947 */ /* 0x000fea0003800000 */
[----:B0-----:R-:W-:Y:S02]  /*24d0*/  IMAD.MOV.U32 R6, RZ, RZ, R12 ;  /* 0x000000ffff067224 */ /* 0x001fe400078e000c */
[----:B------:R-:W-:-:S05]  /*24e0*/  IMAD.MOV.U32 R7, RZ, RZ, RZ ;  /* 0x000000ffff077224 */ /* 0x000fca00078e00ff */
[----:B------:R1:W-:Y:S02]  /*24f0*/  REDG.E.ADD.64.STRONG.GPU desc[UR18][R4.64+0xc00], R6 ;  /* 0x000c00060400798e */ /* 0x0003e4000c12e512 */
.L_x_189:
[----:B------:R-:W-:Y:S05]  /*2500*/  BSYNC.RECONVERGENT B1 ;  /* 0x0000000000017941 */ /* 0x000fea0003800200 */
.L_x_188:
[----:B------:R-:W2:Y:S01]  /*2510*/  LDS R15, [R29+0x1200] ;  /* 0x001200001d0f7984 */ /* 0x000ea20000000800 */
[----:B------:R-:W-:Y:S01]  /*2520*/  ISETP.NE.AND P6, PT, R17, RZ, PT ;  /* 0x000000ff1100720c */ /* 0x000fe20003fc5270 */
[----:B------:R-:W-:Y:S01]  /*2530*/  VIADD R8, R8, 0x8 ;  /* 0x0000000808087836 */ /* 0x000fe20000000000 */
[----:B------:R-:W-:Y:S01]  /*2540*/  BSSY.RECONVERGENT B1, `(.L_x_190) ;  /* 0x000000e000017945 */ /* 0x000fe20003800200 */
[----:B------:R-:W3:Y:S01]  /*2550*/  LDS R12, [R29+0x1600] ;  /* 0x001600001d0c7984 */ /* 0x000ee20000000800 */
[----:B------:R-:W-:Y:S02]  /*2560*/  ISETP.NE.AND P1, PT, R13, RZ, PT ;  /* 0x000000ff0d00720c */ /* 0x000fe40003f25270 */
[----:B------:R-:W-:Y:S01]  /*2570*/  ISETP.NE.AND P0, PT, R8, R9, PT ;  /* 0x000000090800720c */ /* 0x000fe20003f05270 */
[----:B------:R-:W4:Y:S04]  /*2580*/  LDS R14, [R29+0x1a00] ;  /* 0x001a00001d0e7984 */ /* 0x000f280000000800 */
[----:B------:R-:W5:Y:S01]  /*2590*/  LDS R16, [R29+0x1e00] ;  /* 0x001e00001d107984 */ /* 0x000f620000000800 */
[----:B--2---:R-:W-:-:S02]  /*25a0*/  ISETP.NE.AND P2, PT, R15, RZ, PT ;  /* 0x000000ff0f00720c */ /* 0x004fc40003f45270 */
[----:B---3--:R-:W-:Y:S02]  /*25b0*/  ISETP.NE.AND P3, PT, R12, RZ, PT ;  /* 0x000000ff0c00720c */ /* 0x008fe40003f65270 */
[----:B----4-:R-:W-:Y:S02]  /*25c0*/  ISETP.NE.AND P4, PT, R14, RZ, PT ;  /* 0x000000ff0e00720c */ /* 0x010fe40003f85270 */
[----:B-----5:R-:W-:Y:S01]  /*25d0*/  ISETP.NE.AND P5, PT, R16, RZ, PT ;  /* 0x000000ff1000720c */ /* 0x020fe20003fa5270 */
[----:B------:R-:W-:-:S12]  /*25e0*/  @!P6 BRA `(.L_x_191) ;  /* 0x00000000000ce947 */ /* 0x000fd80003800000 */
[----:B01----:R-:W-:Y:S02]  /*25f0*/  IMAD.MOV.U32 R6, RZ, RZ, R17 ;  /* 0x000000ffff067224 */ /* 0x003fe400078e0011 */
[----:B------:R-:W-:-:S05]  /*2600*/  IMAD.MOV.U32 R7, RZ, RZ, RZ ;  /* 0x000000ffff077224 */ /* 0x000fca00078e00ff */
[----:B------:R2:W-:Y:S02]  /*2610*/  REDG.E.ADD.64.STRONG.GPU desc[UR18][R4.64+0x1400], R6 ;  /* 0x001400060400798e */ /* 0x0005e4000c12e512 */
.L_x_191:
[----:B------:R-:W-:Y:S05]  /*2620*/  BSYNC.RECONVERGENT B1 ;  /* 0x0000000000017941 */ /* 0x000fea0003800200 */
.L_x_190:
[----:B------:R-:W-:Y:S04]  /*2630*/  BSSY.RECONVERGENT B1, `(.L_x_192) ;  /* 0x0000005000017945 */ /* 0x000fe80003800200 */
[----:B------:R-:W-:Y:S05]  /*2640*/  @!P1 BRA `(.L_x_193) ;  /* 0x00000000000c9947 */ /* 0x000fea0003800000 */
[----:B012---:R-:W-:Y:S01]  /*2650*/  MOV R6, R13 ;  /* 0x0000000d00067202 */ /* 0x007fe20000000f00 */
[----:B------:R-:W-:-:S05]  /*2660*/  IMAD.MOV.U32 R7, RZ, RZ, RZ ;  /* 0x000000ffff077224 */ /* 0x000fca00078e00ff */
[----:B------:R3:W-:Y:S02]  /*2670*/  REDG.E.ADD.64.STRONG.GPU desc[UR18][R4.64+0x1c00], R6 ;  /* 0x001c00060400798e */ /* 0x0007e4000c12e512 */
.L_x_193:
[----:B------:R-:W-:Y:S05]  /*2680*/  BSYNC.RECONVERGENT B1 ;  /* 0x0000000000017941 */ /* 0x000fea0003800200 */
.L_x_192:
[----:B------:R-:W-:Y:S04]  /*2690*/  BSSY.RECONVERGENT B1, `(.L_x_194) ;  /* 0x0000005000017945 */ /* 0x000fe80003800200 */
[----:B------:R-:W-:Y:S05]  /*26a0*/  @!P2 BRA `(.L_x_195) ;  /* 0x00000000000ca947 */ /* 0x000fea0003800000 */
[----:B0123--:R-:W-:Y:S02]  /*26b0*/  IMAD.MOV.U32 R6, RZ, RZ, R15 ;  /* 0x000000ffff067224 */ /* 0x00ffe400078e000f */
[----:B------:R-:W-:-:S05]  /*26c0*/  IMAD.MOV.U32 R7, RZ, RZ, RZ ;  /* 0x000000ffff077224 */ /* 0x000fca00078e00ff */
[----:B------:R4:W-:Y:S02]  /*26d0*/  REDG.E.ADD.64.STRONG.GPU desc[UR18][R4.64+0x2400], R6 ;  /* 0x002400060400798e */ /* 0x0009e4000c12e512 */
.L_x_195:
[----:B------:R-:W-:Y:S05]  /*26e0*/  BSYNC.RECONVERGENT B1 ;  /* 0x0000000000017941 */ /* 0x000fea0003800200 */
.L_x_194:
[----:B------:R-:W-:Y:S04]  /*26f0*/  BSSY.RECONVERGENT B1, `(.L_x_196) ;  /* 0x0000004000017945 */ /* 0x000fe80003800200 */
[----:B------:R-:W-:Y:S05]  /*2700*/  @!P3 BRA `(.L_x_197) ;  /* 0x000000000008b947 */ /* 0x000fea0003800000 */
[----:B------:R-:W-:-:S05]  /*2710*/  IMAD.MOV.U32 R13, RZ, RZ, RZ ;  /* 0x000000ffff0d7224 */ /* 0x000fca00078e00ff */
[----:B------:R0:W-:Y:S02]  /*2720*/  REDG.E.ADD.64.STRONG.GPU desc[UR18][R4.64+0x2c00], R12 ;  /* 0x002c000c0400798e */ /* 0x0001e4000c12e512 */
.L_x_197:
[----:B------:R-:W-:Y:S05]  /*2730*/  BSYNC.RECONVERGENT B1 ;  /* 0x0000000000017941 */ /* 0x000fea0003800200 */
.L_x_196:
[----:B------:R-:W-:Y:S04]  /*2740*/  BSSY.RECONVERGENT B1, `(.L_x_198) ;  /* 0x0000004000017945 */ /* 0x000fe80003800200 */
[----:B------:R-:W-:Y:S05]  /*2750*/  @!P4 BRA `(.L_x_199) ;  /* 0x000000000008c947 */ /* 0x000fea0003800000 */
[----:B------:R-:W-:-:S05]  /*2760*/  IMAD.MOV.U32 R15, RZ, RZ, RZ ;  /* 0x000000ffff0f7224 */ /* 0x000fca00078e00ff */
[----:B------:R0:W-:Y:S02]  /*2770*/  REDG.E.ADD.64.STRONG.GPU desc[UR18][R4.64+0x3400], R14 ;  /* 0x0034000e0400798e */ /* 0x0001e4000c12e512 */
.L_x_199:
[----:B------:R-:W-:Y:S05]  /*2780*/  BSYNC.RECONVERGENT B1 ;  /* 0x0000000000017941 */ /* 0x000fea0003800200 */
.L_x_198:
[----:B------:R-:W-:Y:S04]  /*2790*/  BSSY.RECONVERGENT B1, `(.L_x_200) ;  /* 0x0000004000017945 */ /* 0x000fe80003800200 */
[----:B------:R-:W-:Y:S05]  /*27a0*/  @!P5 BRA `(.L_x_201) ;  /* 0x000000000008d947 */ /* 0x000fea0003800000 */
[----:B------:R-:W-:-:S05]  /*27b0*/  HFMA2 R17, -RZ, RZ, 0, 0 ;  /* 0x00000000ff117431 */ /* 0x000fca00000001ff */
[----:B------:R0:W-:Y:S02]  /*27c0*/  REDG.E.ADD.64.STRONG.GPU desc[UR18][R4.64+0x3c00], R16 ;  /* 0x003c00100400798e */ /* 0x0001e4000c12e512 */
.L_x_201:
[----:B------:R-:W-:Y:S05]  /*27d0*/  BSYNC.RECONVERGENT B1 ;  /* 0x0000000000017941 */ /* 0x000fea0003800200 */
.L_x_200:
[----:B------:R-:W-:Y:S05]  /*27e0*/  @P0 BRA `(.L_x_202) ;  /* 0xfffffff800f80947 */ /* 0x000fea000383ffff */
[----:B01234-:R-:W-:-:S07]  /*27f0*/  IMAD.MOV.U32 R7, RZ, RZ, R9 ;  /* 0x000000ffff077224 */ /* 0x01ffce00078e0009 */
.L_x_185:
[----:B------:R-:W-:-:S09]  /*2800*/  UISETP.NE.AND UP0, UPT, UR20, URZ, UPT ;  /* 0x000000ff1400728c */ /* 0x000fd2000bf05270 */
[----:B------:R-:W-:Y:S05]  /*2810*/  BRA.U !UP0, `(.L_x_150) ;  /* 0x0000000508647547 */ /* 0x000fea000b800000 */
[----:B------:R-:W-:-:S13]  /*2820*/  ISETP.GE.U32.AND P0, PT, R10, 0x3, PT ;  /* 0x000000030a00780c */ /* 0x000fda0003f06070 */
[----:B------:R-:W-:Y:S05]  /*2830*/  @!P0 BRA `(.L_x_203) ;  /* 0x0000000000c08947 */ /* 0x000fea0003800000 */
[----:B01234-:R-:W-:Y:S01]  /*2840*/  IMAD R2, R7, 0x400, R27 ;  /* 0x0000040007027824 */ /* 0x01ffe200078e021b */
[----:B------:R-:W-:Y:S04]  /*2850*/  BSSY.RECONVERGENT B1, `(.L_x_204) ;  /* 0x0000010000017945 */ /* 0x000fe80003800200 */
[----:B------:R-:W0:Y:S04]  /*2860*/  LDS R10, [R2+0x200] ;  /* 0x00020000020a7984 */ /* 0x000e280000000800 */
        /* <DEDUP_REMOVED lines=14> */
.L_x_205:
[----:B------:R-:W-:Y:S05]  /*2950*/  BSYNC.RECONVERGENT B1 ;  /* 0x0000000000017941 */ /* 0x000fea0003800200 */
.L_x_204:
[----:B------:R-:W-:Y:S04]  /*2960*/  BSSY.RECONVERGENT B1, `(.L_x_206) ;  /* 0x0000009000017945 */ /* 0x000fe80003800200 */
[----:B------:R-:W-:Y:S05]  /*2970*/  @!P1 BRA `(.L_x_207) ;  /* 0x00000000001c9947 */ /* 0x000fea0003800000 */
[----:B0-----:R-:W0:Y:S01]  /*2980*/  LDC.64 R4, c[0x0][0x380] ;  /* 0x0000e000ff047b82 */ /* 0x001e220000000a00 */
[----:B------:R-:W-:Y:S01]  /*2990*/  LEA R3, R7, R18, 0x8 ;  /* 0x0000001207037211 */ /* 0x000fe200078e40ff */
[----:B------:R-:W-:-:S04]  /*29a0*/  IMAD.MOV.U32 R2, RZ, RZ, R9 ;  /* 0x000000ffff027224 */ /* 0x000fc800078e0009 */
[----:B------:R-:W-:-:S04]  /*29b0*/  VIADD R3, R3, 0x100 ;  /* 0x0000010003037836 */ /* 0x000fc80000000000 */
[----:B0-----:R-:W-:-:S04]  /*29c0*/  IMAD.WIDE.U32 R4, R3, 0x8, R4 ;  /* 0x0000000803047825 */ /* 0x001fc800078e0004 */
[----:B------:R-:W-:-:S05]  /*29d0*/  IMAD.MOV.U32 R3, RZ, RZ, RZ ;  /* 0x000000ffff037224 */ /* 0x000fca00078e00ff */
[----:B------:R1:W-:Y:S02]  /*29e0*/  REDG.E.ADD.64.STRONG.GPU desc[UR18][R4.64+0x400], R2 ;  /* 0x000400020400798e */ /* 0x0003e4000c12e512 */
.L_x_207:
[----:B------:R-:W-:Y:S05]  /*29f0*/  BSYNC.RECONVERGENT B1 ;  /* 0x0000000000017941 */ /* 0x000fea0003800200 */
.L_x_206:
[----:B------:R-:W-:Y:S04]  /*2a00*/  BSSY.RECONVERGENT B1, `(.L_x_208) ;  /* 0x0000009000017945 */ /* 0x000fe80003800200 */
[----:B------:R-:W-:Y:S05]  /*2a10*/  @!P2 BRA `(.L_x_209) ;  /* 0x00000000001ca947 */ /* 0x000fea0003800000 */
[----:B01----:R-:W0:Y:S01]  /*2a20*/  LDC.64 R2, c[0x0][0x380] ;  /* 0x0000e000ff027b82 */ /* 0x003e220000000a00 */
[----:B------:R-:W-:Y:S01]  /*2a30*/  IMAD R5, R7, 0x100, R18 ;  /* 0x0000010007057824 */ /* 0x000fe200078e0212 */
[----:B------:R-:W-:-:S03]  /*2a40*/  MOV R4, R6 ;  /* 0x0000000600047202 */ /* 0x000fc60000000f00 */
[----:B------:R-:W-:-:S04]  /*2a50*/  VIADD R5, R5, 0x200 ;  /* 0x0000020005057836 */ /* 0x000fc80000000000 */
[----:B0-----:R-:W-:-:S04]  /*2a60*/  IMAD.WIDE.U32 R2, R5, 0x8, R2 ;  /* 0x0000000805027825 */ /* 0x001fc800078e0002 */
[----:B------:R-:W-:-:S05]  /*2a70*/  IMAD.MOV.U32 R5, RZ, RZ, RZ ;  /* 0x000000ffff057224 */ /* 0x000fca00078e00ff */
[----:B------:R2:W-:Y:S02]  /*2a80*/  REDG.E.ADD.64.STRONG.GPU desc[UR18][R2.64+0x400], R4 ;  /* 0x000400040200798e */ /* 0x0005e4000c12e512 */
.L_x_209:
[----:B------:R-:W-:Y:S05]  /*2a90*/  BSYNC.RECONVERGENT B1 ;  /* 0x0000000000017941 */ /* 0x000fea0003800200 */
.L_x_208:
[----:B------:R-:W-:Y:S04]  /*2aa0*/  BSSY.RECONVERGENT B1, `(.L_x_210) ;  /* 0x0000008000017945 */ /* 0x000fe80003800200 */
[----:B------:R-:W-:Y:S05]  /*2ab0*/  @!P3 BRA `(.L_x_211) ;  /* 0x000000000018b947 */ /* 0x000fea0003800000 */
[----:B012---:R-:W0:Y:S01]  /*2ac0*/  LDC.64 R2, c[0x0][0x380] ;  /* 0x0000e000ff027b82 */ /* 0x007e220000000a00 */
[----:B------:R-:W-:Y:S02]  /*2ad0*/  IMAD R5, R7, 0x100, R18 ;  /* 0x0000010007057824 */ /* 0x000fe400078e0212 */
[----:B------:R-:W-:Y:S02]  /*2ae0*/  IMAD.MOV.U32 R9, RZ, RZ, RZ ;  /* 0x000000ffff097224 */ /* 0x000fe400078e00ff */
[----:B------:R-:W-:-:S04]  /*2af0*/  VIADD R5, R5, 0x300 ;  /* 0x0000030005057836 */ /* 0x000fc80000000000 */
[----:B0-----:R-:W-:-:S05]  /*2b00*/  IMAD.WIDE.U32 R2, R5, 0x8, R2 ;  /* 0x0000000805027825 */ /* 0x001fca00078e0002 */
[----:B------:R3:W-:Y:S02]  /*2b10*/  REDG.E.ADD.64.STRONG.GPU desc[UR18][R2.64+0x400], R8 ;  /* 0x000400080200798e */ /* 0x0007e4000c12e512 */
.L_x_211:
[----:B------:R-:W-:Y:S05]  /*2b20*/  BSYNC.RECONVERGENT B1 ;  /* 0x0000000000017941 */ /* 0x000fea0003800200 */
.L_x_210:
[----:B------:R-:W-:-:S07]  /*2b30*/  VIADD R7, R7, 0x4 ;  /* 0x0000000407077836 */ /* 0x000fce0000000000 */
.L_x_203:
[----:B------:R-:W-:-:S09]  /*2b40*/  UISETP.NE.AND UP0, UPT, UR9, URZ, UPT ;  /* 0x000000ff0900728c */ /* 0x000fd2000bf05270 */
[----:B------:R-:W-:Y:S05]  /*2b50*/  BRA.U !UP0, `(.L_x_150) ;  /* 0x0000000108947547 */ /* 0x000fea000b800000 */
[----:B------:R-:W-:-:S13]  /*2b60*/  ISETP.NE.AND P0, PT, R0, RZ, PT ;  /* 0x000000ff0000720c */ /* 0x000fda0003f05270 */
[----:B------:R-:W-:Y:S05]  /*2b70*/  @!P0 BRA `(.L_x_212) ;  /* 0x0000000000608947 */ /* 0x000fea0003800000 */
[----:B01234-:R-:W-:Y:S01]  /*2b80*/  LEA R2, R7, R27, 0xa ;  /* 0x0000001b07027211 */ /* 0x01ffe200078e50ff */
[----:B------:R-:W-:Y:S04]  /*2b90*/  BSSY.RECONVERGENT B1, `(.L_x_213) ;  /* 0x000000b000017945 */ /* 0x000fe80003800200 */
[----:B------:R-:W0:Y:S04]  /*2ba0*/  LDS R4, [R2+0x200] ;  /* 0x0002000002047984 */ /* 0x000e280000000800 */
        /* <DEDUP_REMOVED lines=9> */
.L_x_214:
[----:B------:R-:W-:Y:S05]  /*2c40*/  BSYNC.RECONVERGENT B1 ;  /* 0x0000000000017941 */ /* 0x000fea0003800200 */
.L_x_213:
[----:B------:R-:W-:Y:S04]  /*2c50*/  BSSY.RECONVERGENT B1, `(.L_x_215) ;  /* 0x0000009000017945 */ /* 0x000fe80003800200 */
[----:B------:R-:W-:Y:S05]  /*2c60*/  @!P1 BRA `(.L_x_216) ;  /* 0x00000000001c9947 */ /* 0x000fea0003800000 */
[----:B0-----:R-:W0:Y:S01]  /*2c70*/  LDC.64 R2, c[0x0][0x380] ;  /* 0x0000e000ff027b82 */ /* 0x001e220000000a00 */
[----:B------:R-:W-:-:S04]  /*2c80*/  IMAD R4, R7, 0x100, R18 ;  /* 0x0000010007047824 */ /* 0x000fc800078e0212 */
[----:B------:R-:W-:Y:S02]  /*2c90*/  VIADD R5, R4, 0x100 ;  /* 0x0000010004057836 */ /* 0x000fe40000000000 */
[----:B------:R-:W-:Y:S02]  /*2ca0*/  IMAD.MOV.U32 R4, RZ, RZ, R0 ;  /* 0x000000ffff047224 */ /* 0x000fe400078e0000 */
[----:B0-----:R-:W-:-:S04]  /*2cb0*/  IMAD.WIDE.U32 R2, R5, 0x8, R2 ;  /* 0x0000000805027825 */ /* 0x001fc800078e0002 */
[----:B------:R-:W-:-:S05]  /*2cc0*/  HFMA2 R5, -RZ, RZ, 0, 0 ;  /* 0x00000000ff057431 */ /* 0x000fca00000001ff */
[----:B------:R1:W-:Y:S02]  /*2cd0*/  REDG.E.ADD.64.STRONG.GPU desc[UR18][R2.64+0x400], R4 ;  /* 0x000400040200798e */ /* 0x0003e4000c12e512 */
.L_x_216:
[----:B------:R-:W-:Y:S05]  /*2ce0*/  BSYNC.RECONVERGENT B1 ;  /* 0x0000000000017941 */ /* 0x000fea0003800200 */
.L_x_215:
[----:B------:R-:W-:-:S07]  /*2cf0*/  VIADD R7, R7, 0x2 ;  /* 0x0000000207077836 */ /* 0x000fce0000000000 */
.L_x_212:
[----:B------:R-:W-:-:S13]  /*2d00*/  ISETP.NE.AND P0, PT, R11, RZ, PT ;  /* 0x000000ff0b00720c */ /* 0x000fda0003f05270 */
[----:B------:R-:W-:Y:S05]  /*2d10*/  @!P0 BRA `(.L_x_150) ;  /* 0x0000000000248947 */ /* 0x000fea0003800000 */
[----:B------:R-:W-:-:S05]  /*2d20*/  IMAD R0, R7, 0x400, R27 ;  /* 0x0000040007007824 */ /* 0x000fca00078e021b */
[----:B012-4-:R-:W0:Y:S02]  /*2d30*/  LDS R4, [R0+0x200] ;  /* 0x0002000000047984 */ /* 0x017e240000000800 */
[----:B0-----:R-:W-:-:S13]  /*2d40*/  ISETP.NE.AND P0, PT, R4, RZ, PT ;  /* 0x000000ff0400720c */ /* 0x001fda0003f05270 */
[----:B------:R-:W-:Y:S05]  /*2d50*/  @!P0 BRA `(.L_x_150) ;  /* 0x0000000000148947 */ /* 0x000fea0003800000 */
[----:B---3--:R-:W0:Y:S01]  /*2d60*/  LDC.64 R2, c[0x0][0x380] ;  /* 0x0000e000ff027b82 */ /* 0x008e220000000a00 */
[----:B------:R-:W-:Y:S02]  /*2d70*/  IMAD R7, R7, 0x100, R18 ;  /* 0x0000010007077824 */ /* 0x000fe400078e0212 */
[----:B------:R-:W-:Y:S02]  /*2d80*/  IMAD.MOV.U32 R5, RZ, RZ, RZ ;  /* 0x000000ffff057224 */ /* 0x000fe400078e00ff */
[----:B0-----:R-:W-:-:S05]  /*2d90*/  IMAD.WIDE.U32 R2, R7, 0x8, R2 ;  /* 0x0000000807027825 */ /* 0x001fca00078e0002 */
[----:B------:R0:W-:Y:S02]  /*2da0*/  REDG.E.ADD.64.STRONG.GPU desc[UR18][R2.64+0x400], R4 ;  /* 0x000400040200798e */ /* 0x0001e4000c12e512 */
.L_x_150:
[----:B------:R-:W-:Y:S05]  /*2db0*/  BSYNC.RECONVERGENT B0 ;  /* 0x0000000000007941 */ /* 0x000fea0003800200 */
.L_x_149:
[----:B------:R-:W1:Y:S01]  /*2dc0*/  LDCU.64 UR4, c[0x0][0x390] ;  /* 0x00007200ff0477ac */ /* 0x000e620008000a00 */
[----:B------:R-:W-:-:S04]  /*2dd0*/  UIADD3 UR6, UP1, UPT, UR6, 0x1, URZ ;  /* 0x0000000106067890 */ /* 0x000fc8000ff3e0ff */
[----:B------:R-:W-:Y:S02]  /*2de0*/  UIADD3.X UR7, UPT, UPT, URZ, UR7, URZ, UP1, !UPT ;  /* 0x00000007ff077290 */ /* 0x000fe40008ffe4ff */
[----:B-1----:R-:W-:-:S04]  /*2df0*/  UIADD3 UR10, UP0, UPT, UR4, -0x1, URZ ;  /* 0xffffffff040a7890 */ /* 0x002fc8000ff1e0ff */
[----:B------:R-:W-:-:S04]  /*2e00*/  UIADD3.X UR11, UPT, UPT, UR5, -0x1, URZ, UP0, !UPT ;  /* 0xffffffff050b7890 */ /* 0x000fc800087fe4ff */
[----:B------:R-:W-:-:S04]  /*2e10*/  USHF.R.U64 UR10, UR10, 0x1e, UR11 ;  /* 0x0000001e0a0a7899 */ /* 0x000fc8000800120b */
[----:B------:R-:W-:-:S04]  /*2e20*/  UIADD3 UR10, UP0, UPT, UR10, 0x1, URZ ;  /* 0x000000010a0a7890 */ /* 0x000fc8000ff1e0ff */
[----:B------:R-:W-:Y:S02]  /*2e30*/  ULEA.HI.X UR11, UR11, URZ, URZ, 0x2, UP0 ;  /* 0x000000ff0b0b7291 */ /* 0x000fe400080f14ff */
[----:B------:R-:W-:-:S04]  /*2e40*/  UISETP.LT.U32.AND UP0, UPT, UR10, UR4, UPT ;  /* 0x000000040a00728c */ /* 0x000fc8000bf01070 */
[----:B------:R-:W-:-:S04]  /*2e50*/  UISETP.LT.U32.AND.EX UP0, UPT, UR11, UR5, UPT, UP0 ;  /* 0x000000050b00728c */ /* 0x000fc8000bf01100 */
[----:B------:R-:W-:Y:S02]  /*2e60*/  USEL UR4, UR10, UR4, UP0 ;  /* 0x000000040a047287 */ /* 0x000fe40008000000 */
[----:B------:R-:W-:Y:S02]  /*2e70*/  USEL UR5, UR11, UR5, UP0 ;  /* 0x000000050b057287 */ /* 0x000fe40008000000 */
[----:B------:R-:W-:-:S04]  /*2e80*/  UISETP.NE.U32.AND UP0, UPT, UR6, UR4, UPT ;  /* 0x000000040600728c */ /* 0x000fc8000bf05070 */
[----:B------:R-:W-:Y:S01]  /*2e90*/  UISETP.NE.AND.EX UP0, UPT, UR7, UR5, UPT, UP0 ;  /* 0x000000050700728c */ /* 0x000fe2000bf05300 */
[----:B------:R-:W-:Y:S08]  /*2ea0*/  BAR.SYNC.DEFER_BLOCKING 0x0 ;  /* 0x0000000000007b1d */ /* 0x000ff00000010000 */
[----:B------:R-:W-:Y:S05]  /*2eb0*/  BRA.U UP0, `(.L_x_217) ;  /* 0xffffffd100dc7547 */ /* 0x000fea000b83ffff */
[----:B------:R-:W-:Y:S05]  /*2ec0*/  EXIT ;  /* 0x000000000000794d */ /* 0x000fea0003800000 */
.L_x_218:
        /* <DEDUP_REMOVED lines=11> */
.L_x_346:


//--------------------- .text._ZN3cub18CUB_300001_SM_10006detail10radix_sort31DeviceRadixSortSingleTileKernelINS1_5radix10policy_hubIjNS0_8NullTypeEyE10Policy1000ELNS0_9SortOrderE0EjS6_yNS1_21identity_decomposer_tEEEvPKT1_PSB_PKT2_PSF_T3_iiT4_ --------------------------
	.section	.text._ZN3cub18CUB_300001_SM_10006detail10radix_sort31DeviceRadixSortSingleTileKernelINS1_5radix10policy_hubIjNS0_8NullTypeEyE10Policy1000ELNS0_9SortOrderE0EjS6_yNS1_21identity_decomposer_tEEEvPKT1_PSB_PKT2_PSF_T3_iiT4_,"ax",@progbits
	.align	128
        .global         _ZN3cub18CUB_300001_SM_10006detail10radix_sort31DeviceRadixSortSingleTileKernelINS1_5radix10policy_hubIjNS0_8NullTypeEyE10Policy1000ELNS0_9SortOrderE0EjS6_yNS1_21identity_decomposer_tEEEvPKT1_PSB_PKT2_PSF_T3_iiT4_
        .type           _ZN3cub18CUB_300001_SM_10006detail10radix_sort31DeviceRadixSortSingleTileKernelINS1_5radix10policy_hubIjNS0_8NullTypeEyE10Policy1000ELNS0_9SortOrderE0EjS6_yNS1_21identity_decomposer_tEEEvPKT1_PSB_PKT2_PSF_T3_iiT4_,@function
        .size           _ZN3cub18CUB_300001_SM_10006detail10radix_sort31DeviceRadixSortSingleTileKernelINS1_5radix10policy_hubIjNS0_8NullTypeEyE10Policy1000ELNS0_9SortOrderE0EjS6_yNS1_21identity_decomposer_tEEEvPKT1_PSB_PKT2_PSF_T3_iiT4_,(.L_x_347 - _ZN3cub18CUB_300001_SM_10006detail10radix_sort31DeviceRadixSortSingleTileKernelINS1_5radix10policy_hubIjNS0_8NullTypeEyE10Policy1000ELNS0_9SortOrderE0EjS6_yNS1_21identity_decomposer_tEEEvPKT1_PSB_PKT2_PSF_T3_iiT4_)
        .other          _ZN3cub18CUB_300001_SM_10006detail10radix_sort31DeviceRadixSortSingleTileKernelINS1_5radix10policy_hubIjNS0_8NullTypeEyE10Policy1000ELNS0_9SortOrderE0EjS6_yNS1_21identity_decomposer_tEEEvPKT1_PSB_PKT2_PSF_T3_iiT4_,@"STO_CUDA_ENTRY STV_DEFAULT"
_ZN3cub18CUB_300001_SM_10006detail10radix_sort31DeviceRadixSortSingleTileKernelINS1_5radix10policy_hubIjNS0_8NullTypeEyE10Policy1000ELNS0_9SortOrderE0EjS6_yNS1_21identity_decomposer_tEEEvPKT1_PSB_PKT2_PSF_T3_iiT4_:
.text._ZN3cub18CUB_300001_SM_10006detail10radix_sort31DeviceRadixSortSingleTileKernelINS1_5radix10policy_hubIjNS0_8NullTypeEyE10Policy1000ELNS0_9SortOrderE0EjS6_yNS1_21identity_decomposer_tEEEvPKT1_PSB_PKT2_PSF_T3_iiT4_:
[----:B------:R-:W-:Y:S01]  /*0000*/  LDC R1, c[0x0][0x37c] ;  /* 0x0000df00ff017b82 */ /* 0x000fe20000000800 */
[----:B------:R-:W0:Y:S01]  /*0010*/  S2R R0, SR_TID.X ;  /* 0x0000000000007919 */ /* 0x000e220000002100 */
[----:B------:R-:W1:Y:S06]  /*0020*/  LDCU UR4, c[0x0][0x3a0] ;  /* 0x00007400ff0477ac */ /* 0x000e6c0008000800 */
[----:B------:R-:W2:Y:S01]  /*0030*/  LDC.64 R4, c[0x0][0x380] ;  /* 0x0000e000ff047b82 */ /* 0x000ea20000000a00 */
[----:B------:R-:W-:Y:S01]  /*0040*/  IMAD.MOV.U32 R12, RZ, RZ, -0x1 ;  /* 0xffffffffff0c7424 */ /* 0x000fe200078e00ff */
[----:B------:R-:W3:Y:S01]  /*0050*/  LDCU.64 UR10, c[0x0][0x358] ;  /* 0x00006b00ff0a77ac */ /* 0x000ee20008000a00 */
[----:B------:R-:W-:-:S02]  /*0060*/  IMAD.MOV.U32 R13, RZ, RZ, -0x1 ;  /* 0xffffffffff0d7424 */ /* 0x000fc400078e00ff */
[----:B------:R-:W-:Y:S02]  /*0070*/  IMAD.MOV.U32 R15, RZ, RZ, -0x1 ;  /* 0xffffffffff0f7424 */ /* 0x000fe400078e00ff */
[----:B------:R-:W-:Y:S02]  /*0080*/  IMAD.MOV.U32 R14, RZ, RZ, -0x1 ;  /* 0xffffffffff0e7424 */ /* 0x000fe400078e00ff */
[----:B------:R-:W-:Y:S02]  /*0090*/  IMAD.MOV.U32 R16, RZ, RZ, -0x1 ;  /* 0xffffffffff107424 */ /* 0x000fe400078e00ff */
[----:B------:R-:W-:Y:S02]  /*00a0*/  IMAD.MOV.U32 R17, RZ, RZ, -0x1 ;  /* 0xffffffffff117424 */ /* 0x000fe400078e00ff */
[----:B------:R-:W-:Y:S02]  /*00b0*/  IMAD.MOV.U32 R18, RZ, RZ, -0x1 ;  /* 0xffffffffff127424 */ /* 0x000fe400078e00ff */
[----:B------:R-:W-:-:S02]  /*00c0*/  IMAD.MOV.U32 R19, RZ, RZ, -0x1 ;  /* 0xffffffffff137424 */ /* 0x000fc400078e00ff */
[----:B------:R-:W-:Y:S02]  /*00d0*/  IMAD.MOV.U32 R20, RZ, RZ, -0x1 ;  /* 0xffffffffff147424 */ /* 0x000fe400078e00ff */
[----:B------:R-:W-:Y:S01]  /*00e0*/  IMAD.MOV.U32 R21, RZ, RZ, -0x1 ;  /* 0xffffffffff157424 */ /* 0x000fe200078e00ff */
[----:B------:R-:W4:Y:S01]  /*00f0*/  S2UR UR5, SR_CgaCtaId ;  /* 0x00000000000579c3 */ /* 0x000f220000008800 */
[----:B------:R-:W-:Y:S02]  /*0100*/  IMAD.MOV.U32 R22, RZ, RZ, -0x1 ;  /* 0xffffffffff167424 */ /* 0x000fe400078e00ff */
[----:B------:R-:W-:Y:S02]  /*0110*/  IMAD.MOV.U32 R23, RZ, RZ, -0x1 ;  /* 0xffffffffff177424 */ /* 0x000fe400078e00ff */
[----:B------:R-:W-:Y:S02]  /*0120*/  IMAD.MOV.U32 R24, RZ, RZ, -0x1 ;  /* 0xffffffffff187424 */ /* 0x000fe400078e00ff */
[----:B------:R-:W-:-:S02]  /*0130*/  IMAD.MOV.U32 R25, RZ, RZ, -0x1 ;  /* 0xffffffffff197424 */ /* 0x000fc400078e00ff */
[----:B------:R-:W-:Y:S02]  /*0140*/  IMAD.MOV.U32 R26, RZ, RZ, -0x1 ;  /* 0xffffffffff1a7424 */ /* 0x000fe400078e00ff */
[----:B------:R-:W-:Y:S02]  /*0150*/  IMAD.MOV.U32 R27, RZ, RZ, -0x1 ;  /* 0xffffffffff1b7424 */ /* 0x000fe400078e00ff */
[----:B------:R-:W-:Y:S01]  /*0160*/  IMAD.MOV.U32 R28, RZ, RZ, -0x1 ;  /* 0xffffffffff1c7424 */ /* 0x000fe200078e00ff */
[----:B------:R-:W4:Y:S01]  /*0170*/  S2R R29, SR_LANEID ;  /* 0x00000000001d7919 */ /* 0x000f220000000000 */
[----:B0-----:R-:W-:Y:S01]  /*0180*/  IMAD R7, R0, 0x13, RZ ;  /* 0x0000001300077824 */ /* 0x001fe200078e02ff */
[----:B------:R-:W0:Y:S03]  /*0190*/  LDCU.64 UR6, c[0x0][0x3a8] ;  /* 0x00007500ff0677ac */ /* 0x000e260008000a00 */
[C---:B------:R-:W-:Y:S01]  /*01a0*/  VIADD R2, R7.reuse, 0x1 ;  /* 0x0000000107027836 */ /* 0x040fe20000000000 */
[C---:B-1----:R-:W-:Y:S01]  /*01b0*/  ISETP.GE.AND P1, PT, R7.reuse, UR4, PT ;  /* 0x0000000407007c0c */ /* 0x042fe2000bf26270 */
[C---:B------:R-:W-:Y:S01]  /*01c0*/  VIADD R3, R7.reuse, 0x2 ;  /* 0x0000000207037836 */ /* 0x040fe20000000000 */
[----:B------:R-:W1:Y:S01]  /*01d0*/  LDCU UR9, c[0x0][0x3ac] ;  /* 0x00007580ff0977ac */ /* 0x000e620008000800 */
[C---:B------:R-:W-:Y:S01]  /*01e0*/  VIADD R6, R7.reuse, 0x5 ;  /* 0x0000000507067836 */ /* 0x040fe20000000000 */
[----:B------:R-:W-:Y:S01]  /*01f0*/  ISETP.GE.AND P2, PT, R2, UR4, PT ;  /* 0x0000000402007c0c */ /* 0x000fe2000bf46270 */
[----:B------:R-:W-:Y:S01]  /*0200*/  VIADD R2, R7, 0x3 ;  /* 0x0000000307027836 */ /* 0x000fe20000000000 */
[----:B------:R-:W-:Y:S01]  /*0210*/  ISETP.GE.AND P3, PT, R3, UR4, PT ;  /* 0x0000000403007c0c */ /* 0x000fe2000bf66270 */
[----:B--2---:R-:W-:Y:S01]  /*0220*/  IMAD.WIDE.U32 R4, R7, 0x4, R4 ;  /* 0x0000000407047825 */ /* 0x004fe200078e0004 */
[----:B------:R-:W-:-:S02]  /*0230*/  ISETP.GE.AND P6, PT, R6, UR4, PT ;  /* 0x0000000406007c0c */ /* 0x000fc4000bfc6270 */
[----:B------:R-:W-:Y:S01]  /*0240*/  ISETP.GE.AND P4, PT, R2, UR4, PT ;  /* 0x0000000402007c0c */ /* 0x000fe2000bf86270 */
[----:B------:R-:W-:Y:S02]  /*0250*/  IMAD.MOV.U32 R2, RZ, RZ, -0x1 ;  /* 0xffffffffff027424 */ /* 0x000fe400078e00ff */
[C---:B------:R-:W-:Y:S02]  /*0260*/  VIADD R6, R7.reuse, 0x7 ;  /* 0x0000000707067836 */ /* 0x040fe40000000000 */
[C---:B------:R-:W-:Y:S02]  /*0270*/  VIADD R3, R7.reuse, 0x4 ;  /* 0x0000000407037836 */ /* 0x040fe40000000000 */
[----:B---3--:R2:W5:Y:S01]  /*0280*/  @!P1 LDG.E R2, desc[UR10][R4.64] ;  /* 0x0000000a04029981 */ /* 0x008562000c1e1900 */
[----:B------:R-:W-:Y:S01]  /*0290*/  ISETP.GE.AND P1, PT, R6, UR4, PT ;  /* 0x0000000406007c0c */ /* 0x000fe2000bf26270 */
[----:B------:R-:W-:Y:S01]  /*02a0*/  VIADD R6, R7, 0x9 ;  /* 0x0000000907067836 */ /* 0x000fe20000000000 */
[----:B------:R-:W-:Y:S01]  /*02b0*/  ISETP.GE.AND P5, PT, R3, UR4, PT ;  /* 0x0000000403007c0c */ /* 0x000fe2000bfa6270 */
[C---:B------:R-:W-:Y:S01]  /*02c0*/  VIADD R8, R7.reuse, 0x6 ;  /* 0x0000000607087836 */ /* 0x040fe20000000000 */
[----:B------:R2:W5:Y:S01]  /*02d0*/  @!P3 LDG.E R12, desc[UR10][R4.64+0x8] ;  /* 0x0000080a040cb981 */ /* 0x000562000c1e1900 */
[----:B------:R-:W-:Y:S01]  /*02e0*/  IMAD.MOV.U32 R3, RZ, RZ, -0x1 ;  /* 0xffffffffff037424 */ /* 0x000fe200078e00ff */
[----:B------:R-:W-:Y:S01]  /*02f0*/  ISETP.GE.AND P3, PT, R6, UR4, PT ;  /* 0x0000000406007c0c */ /* 0x000fe2000bf66270 */
[C---:B------:R-:W-:Y:S01]  /*0300*/  VIADD R6, R7.reuse, 0xa ;  /* 0x0000000a07067836 */ /* 0x040fe20000000000 */
[----:B------:R-:W-:Y:S01]  /*0310*/  ISETP.GE.AND P0, PT, R8, UR4, PT ;  /* 0x0000000408007c0c */ /* 0x000fe2000bf06270 */
[C---:B------:R-:W-:Y:S01]  /*0320*/  VIADD R8, R7.reuse, 0x8 ;  /* 0x0000000807087836 */ /* 0x040fe20000000000 */
[----:B------:R2:W5:Y:S02]  /*0330*/  @!P4 LDG.E R13, desc[UR10][R4.64+0xc] ;  /* 0x00000c0a040dc981 */ /* 0x000564000c1e1900 */
[----:B------:R-:W-:Y:S01]  /*0340*/  ISETP.GE.AND P4, PT, R6, UR4, PT ;  /* 0x0000000406007c0c */ /* 0x000fe2000bf86270 */
[C---:B------:R-:W-:Y:S01]  /*0350*/  VIADD R6, R7.reuse, 0xc ;  /* 0x0000000c07067836 */ /* 0x040fe20000000000 */
[----:B------:R2:W5:Y:S01]  /*0360*/  @!P2 LDG.E R3, desc[UR10][R4.64+0x4] ;  /* 0x0000040a0403a981 */ /* 0x000562000c1e1900 */
[----:B------:R-:W-:Y:S01]  /*0370*/  ISETP.GE.AND P2, PT, R8, UR4, PT ;  /* 0x0000000408007c0c */ /* 0x000fe2000bf46270 */
[----:B------:R-:W-:-:S02]  /*0380*/  VIADD R8, R7, 0xb ;  /* 0x0000000b07087836 */ /* 0x000fc40000000000 */
[----:B------:R2:W5:Y:S01]  /*0390*/  @!P6 LDG.E R15, desc[UR10][R4.64+0x14] ;  /* 0x0000140a040fe981 */ /* 0x000562000c1e1900 */
[----:B------:R-:W-:Y:S01]  /*03a0*/  ISETP.GE.AND P6, PT, R6, UR4, PT ;  /* 0x0000000406007c0c */ /* 0x000fe2000bfc6270 */
[C---:B------:R-:W-:Y:S02]  /*03b0*/  VIADD R6, R7.reuse, 0xd ;  /* 0x0000000d07067836 */ /* 0x040fe40000000000 */
[----:B------:R2:W5:Y:S01]  /*03c0*/  @!P5 LDG.E R14, desc[UR10][R4.64+0x10] ;  /* 0x0000100a040ed981 */ /* 0x000562000c1e1900 */
[----:B------:R-:W-:Y:S01]  /*03d0*/  ISETP.GE.AND P5, PT, R8, UR4, PT ;  /* 0x0000000408007c0c */ /* 0x000fe2000bfa6270 */
[C---:B------:R-:W-:Y:S02]  /*03e0*/  VIADD R8, R7.reuse, 0xe ;  /* 0x0000000e07087836 */ /* 0x040fe40000000000 */
        /* <DEDUP_REMOVED lines=9> */
[----:B------:R-:W-:Y:S01]  /*0480*/  VIADD R7, R7, 0x12 ;  /* 0x0000001207077836 */ /* 0x000fe20000000000 */
[----:B------:R2:W5:Y:S02]  /*0490*/  @!P3 LDG.E R19, desc[UR10][R4.64+0x24] ;  /* 0x0000240a0413b981 */ /* 0x000564000c1e1900 */
[----:B------:R-:W-:-:S02]  /*04a0*/  ISETP.GE.AND P3, PT, R6, UR4, PT ;  /* 0x0000000406007c0c */ /* 0x000fc4000bf66270 */
[----:B------:R2:W5:Y:S01]  /*04b0*/  @!P4 LDG.E R20, desc[UR10][R4.64+0x28] ;  /* 0x0000280a0414c981 */ /* 0x000562000c1e1900 */
[----:B------:R-:W-:-:S03]  /*04c0*/  ISETP.GE.AND P4, PT, R8, UR4, PT ;  /* 0x0000000408007c0c */ /* 0x000fc6000bf86270 */
[----:B------:R2:W5:Y:S01]  /*04d0*/  @!P5 LDG.E R21, desc[UR10][R4.64+0x2c] ;  /* 0x00002c0a0415d981 */ /* 0x000562000c1e1900 */
[----:B------:R-:W-:-:S03]  /*04e0*/  ISETP.GE.AND P5, PT, R7, UR4, PT ;  /* 0x0000000407007c0c */ /* 0x000fc6000bfa6270 */
[----:B------:R2:W5:Y:S04]  /*04f0*/  @!P6 LDG.E R22, desc[UR10][R4.64+0x30] ;  /* 0x0000300a0416e981 */ /* 0x000568000c1e1900 */
[----:B------:R2:W5:Y:S04]  /*0500*/  @!P0 LDG.E R23, desc[UR10][R4.64+0x34] ;  /* 0x0000340a04178981 */ /* 0x000568000c1e1900 */
[----:B------:R2:W5:Y:S04]  /*0510*/  @!P1 LDG.E R24, desc[UR10][R4.64+0x38] ;  /* 0x0000380a04189981 */ /* 0x000568000c1e1900 */
[----:B------:R2:W5:Y:S04]  /*0520*/  @!P2 LDG.E R25, desc[UR10][R4.64+0x3c] ;  /* 0x00003c0a0419a981 */ /* 0x000568000c1e1900 */
[----:B------:R2:W5:Y:S04]  /*0530*/  @!P3 LDG.E R26, desc[UR10][R4.64+0x40] ;  /* 0x0000400a041ab981 */ /* 0x000568000c1e1900 */
[----:B------:R2:W5:Y:S04]  /*0540*/  @!P4 LDG.E R27, desc[UR10][R4.64+0x44] ;  /* 0x0000440a041bc981 */ /* 0x000568000c1e1900 */
[----:B------:R2:W5:Y:S01]  /*0550*/  @!P5 LDG.E R28, desc[UR10][R4.64+0x48] ;  /* 0x0000480a041cd981 */ /* 0x000562000c1e1900 */
[----:B------:R-:W-:-:S02]  /*0560*/  UMOV UR4, 0x400 ;  /* 0x0000040000047882 */ /* 0x000fc40000000000 */
[----:B----4-:R-:W-:Y:S01]  /*0570*/  ULEA UR4, UR5, UR4, 0x18 ;  /* 0x0000000405047291 */ /* 0x010fe2000f8ec0ff */
[----:B------:R-:W-:-:S05]  /*0580*/  SHF.R.U32.HI R105, RZ, 0x5, R0 ;  /* 0x00000005ff697819 */ /* 0x000fca0000011600 */
[----:B------:R-:W-:-:S05]  /*0590*/  LEA R31, R0, UR4, 0x2 ;  /* 0x00000004001f7c11 */ /* 0x000fca000f8e10ff */
[----:B------:R-:W-:Y:S01]  /*05a0*/  IMAD R33, R0, 0x80, R31 ;  /* 0x0000008000217824 */ /* 0x000fe200078e021f */
[----:B------:R-:W-:-:S03]  /*05b0*/  LEA R30, R105, UR4, 0x2 ;  /* 0x00000004691e7c11 */ /* 0x000fc6000f8e10ff */
[----:B------:R-:W-:Y:S01]  /*05c0*/  IMAD R35, R0, -0x38, R33 ;  /* 0xffffffc800237824 */ /* 0x000fe200078e0221 */
[----:B0-----:R-:W-:Y:S02]  /*05d0*/  UIADD3 UR8, UPT, UPT, UR6, 0x6, URZ ;  /* 0x0000000606087890 */ /* 0x001fe4000fffe0ff */
[----:B------:R-:W-:Y:S01]  /*05e0*/  UIADD3 UR5, UPT, UPT, -UR6, UR7, URZ ;  /* 0x0000000706057290 */ /* 0x000fe2000fffe1ff */
[----:B-12---:R-:W-:Y:S11]  /*05f0*/  BAR.SYNC.DEFER_BLOCKING 0x0 ;  /* 0x0000000000007b1d */ /* 0x006ff60000010000 */
.L_x_220:
[----:B------:R-:W-:Y:S01]  /*0600*/  UISETP.LT.AND UP0, UPT, UR5, 0x6, UPT ;  /* 0x000000060500788c */ /* 0x000fe2000bf01270 */
[----:B------:R-:W-:Y:S01]  /*0610*/  STS [R31], RZ ;  /* 0x000000ff1f007388 */ /* 0x000fe20000000800 */
[----:B------:R-:W-:Y:S01]  /*0620*/  UIADD3 UR6, UPT, UPT, UR8, -0x6, URZ ;  /* 0xfffffffa08067890 */ /* 0x000fe2000fffe0ff */
[----:B------:R-:W-:Y:S01]  /*0630*/  ISETP.NE.AND P1, PT, R29, 0x1f, PT ;  /* 0x0000001f1d00780c */ /* 0x000fe20003f25270 */
[----:B------:R-:W-:Y:S01]  /*0640*/  USEL UR4, UR5, 0x6, UP0 ;  /* 0x0000000605047887 */ /* 0x000fe20008000000 */
[----:B------:R-:W-:Y:S01]  /*0650*/  STS [R31+0x400], RZ ;  /* 0x000400ff1f007388 */ /* 0x000fe20000000800 */
[C---:B------:R-:W-:Y:S01]  /*0660*/  ISETP.NE.AND P2, PT, R105.reuse, 0x6, PT ;  /* 0x000000066900780c */ /* 0x040fe20003f45270 */
[----:B------:R-:W-:Y:S01]  /*0670*/  UISETP.GE.AND UP0, UPT, UR8, UR9, UPT ;  /* 0x000000090800728c */ /* 0x000fe2000bf06270 */
[----:B0----5:R-:W-:Y:S01]  /*0680*/  SHF.R.U32.HI R4, RZ, UR6, R2 ;  /* 0x00000006ff047c19 */ /* 0x021fe20008011602 */
[----:B------:R-:W-:Y:S01]  /*0690*/  UBMSK UR4, URZ, UR4 ;  /* 0x00000004ff04729b */ /* 0x000fe20008000000 */
[----:B------:R-:W-:Y:S01]  /*06a0*/  STS [R31+0x800], RZ ;  /* 0x000800ff1f007388 */ /* 0x000fe20000000800 */
[----:B------:R-:W-:-:S03]  /*06b0*/  ISETP.NE.AND P3, PT, R105, 0x7, PT ;  /* 0x000000076900780c */ /* 0x000fc60003f65270 */
[----:B------:R-:W-:Y:S01]  /*06c0*/  STS [R31+0xc00], RZ ;  /* 0x000c00ff1f007388 */ /* 0x000fe20000000800 */
[----:B------:R-:W-:-:S03]  /*06d0*/  LOP3.LUT R4, R4, UR4, RZ, 0xc0, !PT ;  /* 0x0000000404047c12 */ /* 0x000fc6000f8ec0ff */
[----:B------:R-:W-:Y:S02]  /*06e0*/  STS [R31+0x1000], RZ ;  /* 0x001000ff1f007388 */ /* 0x000fe40000000800 */
[----:B------:R-:W-:Y:S01]  /*06f0*/  IMAD.SHL.U32 R5, R4, 0x400, RZ ;  /* 0x0000040004057824 */ /* 0x000fe200078e00ff */
[----:B------:R-:W-:Y:S01]  /*0700*/  SHF.R.U32.HI R4, RZ, 0x4, R4 ;  /* 0x00000004ff047819 */ /* 0x000fe20000011604 */
[----:B------:R-:W-:Y:S03]  /*0710*/  STS [R31+0x1400], RZ ;  /* 0x001400ff1f007388 */ /* 0x000fe60000000800 */
[----:B------:R-:W-:Y:S01]  /*0720*/  LOP3.LUT R34, R5, 0x7c00, RZ, 0xc0, !PT ;  /* 0x00007c0005227812 */ /* 0x000fe200078ec0ff */
[----:B------:R-:W-:Y:S01]  /*0730*/  STS [R31+0x1800], RZ ;  /* 0x001800ff1f007388 */ /* 0x000fe20000000800 */
[----:B------:R-:W-:-:S03]  /*0740*/  LOP3.LUT R4, R4, 0xffffffe, RZ, 0xc0, !PT ;  /* 0x0ffffffe04047812 */ /* 0x000fc600078ec0ff */
[----:B------:R-:W-:Y:S01]  /*0750*/  STS [R31+0x1c00], RZ ;  /* 0x001c00ff1f007388 */ /* 0x000fe20000000800 */
[----:B------:R-:W-:Y:S02]  /*0760*/  IADD3 R34, PT, PT, R4, R31, R34 ;  /* 0x0000001f04227210 */ /* 0x000fe40007ffe022 */
[----:B------:R-:W-:Y:S01]  /*0770*/  SHF.R.U32.HI R4, RZ, UR6, R3 ;  /* 0x00000006ff047c19 */ /* 0x000fe20008011603 */
[----:B------:R-:W-:Y:S03]  /*0780*/  STS [R31+0x2000], RZ ;  /* 0x002000ff1f007388 */ /* 0x000fe60000000800 */
[----:B------:R-:W-:Y:S01]  /*0790*/  LOP3.LUT R4, R4, UR4, RZ, 0xc0, !PT ;  /* 0x0000000404047c12 */ /* 0x000fe2000f8ec0ff */
[----:B------:R-:W-:Y:S04]  /*07a0*/  STS [R31+0x2400], RZ ;  /* 0x002400ff1f007388 */ /* 0x000fe80000000800 */
[----:B------:R-:W-:Y:S01]  /*07b0*/  STS [R31+0x2800], RZ ;  /* 0x002800ff1f007388 */ /* 0x000fe20000000800 */
[----:B------:R-:W-:Y:S01]  /*07c0*/  IMAD.SHL.U32 R5, R4, 0x400, RZ ;  /* 0x0000040004057824 */ /* 0x000fe200078e00ff */
[----:B------:R-:W-:-:S02]  /*07d0*/  SHF.R.U32.HI R4, RZ, 0x4, R4 ;  /* 0x00000004ff047819 */ /* 0x000fc40000011604 */
[----:B------:R-:W-:Y:S02]  /*07e0*/  STS [R31+0x2c00], RZ ;  /* 0x002c00ff1f007388 */ /* 0x000fe40000000800 */
[----:B------:R-:W-:Y:S02]  /*07f0*/  LOP3.LUT R36, R5, 0x7c00, RZ, 0xc0, !PT ;  /* 0x00007c0005247812 */ /* 0x000fe400078ec0ff */
        /* <DEDUP_REMOVED lines=32> */
[----:B------:R-:W0:Y:S02]  /*0a00*/  LDS.U16 R32, [R34] ;  /* 0x0000000022207984 */ /* 0x000e240000000400 */
[----:B0-----:R-:W-:-:S05]  /*0a10*/  VIADD R5, R32, 0x1 ;  /* 0x0000000120057836 */ /* 0x001fca0000000000 */
[----:B------:R0:W-:Y:S04]  /*0a20*/  STS.U16 [R34], R5 ;  /* 0x0000000522007388 */ /* 0x0001e80000000400 */
[----:B------:R-:W1:Y:S01]  /*0a30*/  LDS.U16 R38, [R36] ;  /* 0x0000000024267984 */ /* 0x000e620000000400 */
[----:B0-----:R-:W-:Y:S01]  /*0a40*/  IMAD.SHL.U32 R5, R4, 0x400, RZ ;  /* 0x0000040004057824 */ /* 0x001fe200078e00ff */
[----:B------:R-:W-:-:S04]  /*0a50*/  SHF.R.U32.HI R4, RZ, 0x4, R4 ;  /* 0x00000004ff047819 */ /* 0x000fc80000011604 */
[----:B------:R-:W-:Y:S02]  /*0a60*/  LOP3.LUT R6, R5, 0x7c00, RZ, 0xc0, !PT ;  /* 0x00007c0005067812 */ /* 0x000fe400078ec0ff */
[----:B------:R-:W-:Y:S02]  /*0a70*/  LOP3.LUT R41, R4, 0xffffffe, RZ, 0xc0, !PT ;  /* 0x0ffffffe04297812 */ /* 0x000fe400078ec0ff */
[----:B------:R-:W-:Y:S02]  /*0a80*/  SHF.R.U32.HI R5, RZ, UR6, R14 ;  /* 0x00000006ff057c19 */ /* 0x000fe4000801160e */
[----:B------:R-:W-:Y:S02]  /*0a90*/  IADD3 R41, PT, PT, R41, R31, R6 ;  /* 0x0000001f29297210 */ /* 0x000fe40007ffe006 */
[----:B------:R-:W-:-:S05]  /*0aa0*/  LOP3.LUT R5, R5, UR4, RZ, 0xc0, !PT ;  /* 0x0000000405057c12 */ /* 0x000fca000f8ec0ff */
[----:B------:R-:W-:Y:S01]  /*0ab0*/  IMAD.SHL.U32 R6, R5, 0x400, RZ ;  /* 0x0000040005067824 */ /* 0x000fe200078e00ff */
[----:B------:R-:W-:-:S04]  /*0ac0*/  SHF.R.U32.HI R5, RZ, 0x4, R5 ;  /* 0x00000004ff057819 */ /* 0x000fc80000011605 */
[----:B------:R-:W-:Y:S02]  /*0ad0*/  LOP3.LUT R8, R6, 0x7c00, RZ, 0xc0, !PT ;  /* 0x00007c0006087812 */ /* 0x000fe400078ec0ff */
[----:B------:R-:W-:-:S04]  /*0ae0*/  LOP3.LUT R5, R5, 0xffffffe, RZ, 0xc0, !PT ;  /* 0x0ffffffe05057812 */ /* 0x000fc800078ec0ff */
[----:B------:R-:W-:Y:S01]  /*0af0*/  IADD3 R43, PT, PT, R5, R31, R8 ;  /* 0x0000001f052b7210 */ /* 0x000fe20007ffe008 */
[----:B-1----:R-:W-:-:S05]  /*0b00*/  VIADD R7, R38, 0x1 ;  /* 0x0000000126077836 */ /* 0x002fca0000000000 */
[----:B------:R-:W-:Y:S04]  /*0b10*/  STS.U16 [R36], R7 ;  /* 0x0000000724007388 */ /* 0x000fe80000000400 */
[----:B------:R-:W0:Y:S02]  /*0b20*/  LDS.U16 R40, [R39] ;  /* 0x0000000027287984 */ /* 0x000e240000000400 */
[----:B0-----:R-:W-:-:S05]  /*0b30*/  VIADD R4, R40, 0x1 ;  /* 0x0000000128047836 */ /* 0x001fca0000000000 */
[----:B------:R0:W-:Y:S04]  /*0b40*/  STS.U16 [R39], R4 ;  /* 0x0000000427007388 */ /* 0x0001e80000000400 */
[----:B------:R-:W1:Y:S01]  /*0b50*/  LDS.U16 R42, [R41] ;  /* 0x00000000292a7984 */ /* 0x000e620000000400 */
[----:B0-----:R-:W-:-:S04]  /*0b60*/  SHF.R.U32.HI R4, RZ, UR6, R15 ;  /* 0x00000006ff047c19 */ /* 0x001fc8000801160f */
[----:B------:R-:W-:-:S05]  /*0b70*/  LOP3.LUT R4, R4, UR4, RZ, 0xc0, !PT ;  /* 0x0000000404047c12 */ /* 0x000fca000f8ec0ff */
[----:B------:R-:W-:Y:S01]  /*0b80*/  IMAD.SHL.U32 R5, R4, 0x400, RZ ;  /* 0x0000040004057824 */ /* 0x000fe200078e00ff */
[----:B------:R-:W-:-:S04]  /*0b90*/  SHF.R.U32.HI R4, RZ, 0x4, R4 ;  /* 0x00000004ff047819 */ /* 0x000fc80000011604 */
[----:B------:R-:W-:Y:S02]  /*0ba0*/  LOP3.LUT R8, R5, 0x7c00, RZ, 0xc0, !PT ;  /* 0x00007c0005087812 */ /* 0x000fe400078ec0ff */
[----:B------:R-:W-:Y:S02]  /*0bb0*/  LOP3.LUT R45, R4, 0xffffffe, RZ, 0xc0, !PT ;  /* 0x0ffffffe042d7812 */ /* 0x000fe400078ec0ff */
[----:B------:R-:W-:Y:S02]  /*0bc0*/  SHF.R.U32.HI R5, RZ, UR6, R16 ;  /* 0x00000006ff057c19 */ /* 0x000fe40008011610 */
[----:B------:R-:W-:Y:S02]  /*0bd0*/  IADD3 R45, PT, PT, R45, R31, R8 ;  /* 0x0000001f2d2d7210 */ /* 0x000fe40007ffe008 */
[----:B------:R-:W-:Y:S01]  /*0be0*/  LOP3.LUT R5, R5, UR4, RZ, 0xc0, !PT ;  /* 0x0000000405057c12 */ /* 0x000fe2000f8ec0ff */
[----:B-1----:R-:W-:-:S05]  /*0bf0*/  VIADD R6, R42, 0x1 ;  /* 0x000000012a067836 */ /* 0x002fca0000000000 */
[----:B------:R0:W-:Y:S04]  /*0c00*/  STS.U16 [R41], R6 ;  /* 0x0000000629007388 */ /* 0x0001e80000000400 */
[----:B------:R-:W1:Y:S01]  /*0c10*/  LDS.U16 R44, [R43] ;  /* 0x000000002b2c7984 */ /* 0x000e620000000400 */
[----:B0-----:R-:W-:Y:S01]  /*0c20*/  IMAD.SHL.U32 R6, R5, 0x400, RZ ;  /* 0x0000040005067824 */ /* 0x001fe200078e00ff */
[----:B------:R-:W-:-:S04]  /*0c30*/  SHF.R.U32.HI R5, RZ, 0x4, R5 ;  /* 0x00000004ff057819 */ /* 0x000fc80000011605 */
[----:B------:R-:W-:Y:S02]  /*0c40*/  LOP3.LUT R8, R6, 0x7c00, RZ, 0xc0, !PT ;  /* 0x00007c0006087812 */ /* 0x000fe400078ec0ff */
[----:B------:R-:W-:-:S04]  /*0c50*/  LOP3.LUT R5, R5, 0xffffffe, RZ, 0xc0, !PT ;  /* 0x0ffffffe05057812 */ /* 0x000fc800078ec0ff */
[----:B------:R-:W-:Y:S01]  /*0c60*/  IADD3 R47, PT, PT, R5, R31, R8 ;  /* 0x0000001f052f7210 */ /* 0x000fe20007ffe008 */
[----:B-1----:R-:W-:-:S05]  /*0c70*/  VIADD R4, R44, 0x1 ;  /* 0x000000012c047836 */ /* 0x002fca0000000000 */
        /* <DEDUP_REMOVED lines=108> */
[----:B------:R-:W-:Y:S01]  /*1340*/  SHF.R.U32.HI R5, RZ, UR6, R28 ;  /* 0x00000006ff057c19 */ /* 0x000fe2000801161c */
[----:B------:R-:W0:Y:S01]  /*1350*/  S2UR UR6, SR_CgaCtaId ;  /* 0x00000000000679c3 */ /* 0x000e220000008800 */
[----:B------:R-:W-:Y:S02]  /*1360*/  IADD3 R69, PT, PT, R69, R31, R8 ;  /* 0x0000001f45457210 */ /* 0x000fe40007ffe008 */
[----:B------:R-:W-:Y:S01]  /*1370*/  LOP3.LUT R5, R5, UR4, RZ, 0xc0, !PT ;  /* 0x0000000405057c12 */ /* 0x000fe2000f8ec0ff */
[----:B------:R-:W-:Y:S01]  /*1380*/  UMOV UR4, 0x400 ;  /* 0x0000040000047882 */ /* 0x000fe20000000000 */
[----:B-1----:R-:W-:-:S05]  /*1390*/  VIADD R6, R66, 0x1 ;  /* 0x0000000142067836 */ /* 0x002fca0000000000 */
[----:B------:R1:W-:Y:S04]  /*13a0*/  STS.U16 [R65], R6 ;  /* 0x0000000641007388 */ /* 0x0003e80000000400 */
[----:B------:R-:W2:Y:S01]  /*13b0*/  LDS.U16 R68, [R67] ;  /* 0x0000000043447984 */ /* 0x000ea20000000400 */
[----:B0-----:R-:W-:Y:S01]  /*13c0*/  ULEA UR4, UR6, UR4, 0x18 ;  /* 0x0000000406047291 */ /* 0x001fe2000f8ec0ff */
[----:B-1----:R-:W-:Y:S01]  /*13d0*/  IMAD.SHL.U32 R6, R5, 0x400, RZ ;  /* 0x0000040005067824 */ /* 0x002fe200078e00ff */
[----:B------:R-:W-:-:S04]  /*13e0*/  SHF.R.U32.HI R5, RZ, 0x4, R5 ;  /* 0x00000004ff057819 */ /* 0x000fc80000011605 */
[----:B------:R-:W-:Y:S02]  /*13f0*/  LOP3.LUT R8, R6, 0x7c00, RZ, 0xc0, !PT ;  /* 0x00007c0006087812 */ /* 0x000fe400078ec0ff */
[----:B------:R-:W-:-:S04]  /*1400*/  LOP3.LUT R5, R5, 0xffffffe, RZ, 0xc0, !PT ;  /* 0x0ffffffe05057812 */ /* 0x000fc800078ec0ff */
[----:B------:R-:W-:Y:S01]  /*1410*/  IADD3 R71, PT, PT, R5, R31, R8 ;  /* 0x0000001f05477210 */ /* 0x000fe20007ffe008 */
[----:B--2---:R-:W-:-:S05]  /*1420*/  VIADD R4, R68, 0x1 ;  /* 0x0000000144047836 */ /* 0x004fca0000000000 */
[----:B------:R-:W-:Y:S04]  /*1430*/  STS.U16 [R67], R4 ;  /* 0x0000000443007388 */ /* 0x000fe80000000400 */
[----:B------:R-:W0:Y:S02]  /*1440*/  LDS.U16 R70, [R69] ;  /* 0x0000000045467984 */ /* 0x000e240000000400 */
[----:B0-----:R-:W-:-:S05]  /*1450*/  VIADD R6, R70, 0x1 ;  /* 0x0000000146067836 */ /* 0x001fca0000000000 */
[----:B------:R-:W-:Y:S04]  /*1460*/  STS.U16 [R69], R6 ;  /* 0x0000000645007388 */ /* 0x000fe80000000400 */
[----:B------:R-:W0:Y:S02]  /*1470*/  LDS.U16 R72, [R71] ;  /* 0x0000000047487984 */ /* 0x000e240000000400 */
[----:B0-----:R-:W-:-:S05]  /*1480*/  VIADD R4, R72, 0x1 ;  /* 0x0000000148047836 */ /* 0x001fca0000000000 */
[----:B------:R-:W-:Y:S01]  /*1490*/  STS.U16 [R71], R4 ;  /* 0x0000000447007388 */ /* 0x000fe20000000400 */
[----:B------:R-:W-:Y:S06]  /*14a0*/  BAR.SYNC.DEFER_BLOCKING 0x0 ;  /* 0x0000000000007b1d */ /* 0x000fec0000010000 */
[----:B------:R-:W-:Y:S04]  /*14b0*/  LDS R73, [R33] ;  /* 0x0000000021497984 */ /* 0x000fe80000000800 */
[----:B------:R-:W0:Y:S04]  /*14c0*/  LDS R74, [R33+0x4] ;  /* 0x00000400214a7984 */ /* 0x000e280000000800 */
[----:B------:R-:W1:Y:S04]  /*14d0*/  LDS R75, [R33+0x8] ;  /* 0x00000800214b7984 */ /* 0x000e680000000800 */
[----:B------:R-:W2:Y:S04]  /*14e0*/  LDS R76, [R33+0xc] ;  /* 0x00000c00214c7984 */ /* 0x000ea80000000800 */
[----:B------:R-:W3:Y:S04]  /*14f0*/  LDS R77, [R33+0x10] ;  /* 0x00001000214d7984 */ /* 0x000ee80000000800 */
[----:B------:R-:W4:Y:S04]  /*1500*/  LDS R78, [R33+0x14] ;  /* 0x00001400214e7984 */ /* 0x000f280000000800 */
[----:B------:R-:W4:Y:S04]  /*1510*/  LDS R79, [R33+0x18] ;  /* 0x00001800214f7984 */ /* 0x000f280000000800 */
[----:B------:R-:W4:Y:S04]  /*1520*/  LDS R80, [R33+0x1c] ;  /* 0x00001c0021507984 */ /* 0x000f280000000800 */
[----:B------:R-:W4:Y:S04]  /*1530*/  LDS R81, [R33+0x20] ;  /* 0x0000200021517984 */ /* 0x000f280000000800 */
[----:B------:R-:W4:Y:S04]  /*1540*/  LDS R82, [R33+0x24] ;  /* 0x0000240021527984 */ /* 0x000f280000000800 */
[----:B------:R-:W4:Y:S04]  /*1550*/  LDS R83, [R33+0x28] ;  /* 0x0000280021537984 */ /* 0x000f280000000800 */
[----:B------:R-:W4:Y:S01]  /*1560*/  LDS R84, [R33+0x2c] ;  /* 0x00002c0021547984 */ /* 0x000f220000000800 */
[----:B0-----:R-:W-:-:S03]  /*1570*/  IMAD.IADD R74, R73, 0x1, R74 ;  /* 0x00000001494a7824 */ /* 0x001fc600078e024a */
[----:B------:R-:W0:Y:S01]  /*1580*/  LDS R85, [R33+0x30] ;  /* 0x0000300021557984 */ /* 0x000e220000000800 */
[----:B-1----:R-:W-:-:S03]  /*1590*/  IMAD.IADD R75, R75, 0x1, R74 ;  /* 0x000000014b4b7824 */ /* 0x002fc600078e024a */
[----:B------:R-:W1:Y:S01]  /*15a0*/  LDS R86, [R33+0x34] ;  /* 0x0000340021567984 */ /* 0x000e620000000800 */
[----:B--2---:R-:W-:-:S03]  /*15b0*/  IMAD.IADD R76, R76, 0x1, R75 ;  /* 0x000000014c4c7824 */ /* 0x004fc600078e024b */
[----:B------:R-:W2:Y:S01]  /*15c0*/  LDS R87, [R33+0x38] ;  /* 0x0000380021577984 */ /* 0x000ea20000000800 */
[----:B---3--:R-:W-:-:S03]  /*15d0*/  IMAD.IADD R77, R77, 0x1, R76 ;  /* 0x000000014d4d7824 */ /* 0x008fc600078e024c */
[----:B------:R-:W3:Y:S01]  /*15e0*/  LDS R88, [R33+0x3c] ;  /* 0x00003c0021587984 */ /* 0x000ee20000000800 */
[----:B----4-:R-:W-:-:S03]  /*15f0*/  IMAD.IADD R78, R78, 0x1, R77 ;  /* 0x000000014e4e7824 */ /* 0x010fc600078e024d */
[----:B------:R-:W4:Y:S01]  /*1600*/  LDS R89, [R33+0x40] ;  /* 0x0000400021597984 */ /* 0x000f220000000800 */
[----:B------:R-:W-:-:S03]  /*1610*/  IMAD.IADD R79, R79, 0x1, R78 ;  /* 0x000000014f4f7824 */ /* 0x000fc600078e024e */
        /* <DEDUP_REMOVED lines=31> */
[----:B------:R-:W-:-:S04]  /*1810*/  IMAD.IADD R95, R95, 0x1, R94 ;  /* 0x000000015f5f7824 */ /* 0x000fc800078e025e */
[----:B0-----:R-:W-:-:S04]  /*1820*/  IMAD.IADD R96, R96, 0x1, R95 ;  /* 0x0000000160607824 */ /* 0x001fc800078e025f */
[----:B-1----:R-:W-:-:S04]  /*1830*/  IMAD.IADD R97, R97, 0x1, R96 ;  /* 0x0000000161617824 */ /* 0x002fc800078e0260 */
[----:B--2---:R-:W-:-:S04]  /*1840*/  IMAD.IADD R98, R98, 0x1, R97 ;  /* 0x0000000162627824 */ /* 0x004fc800078e0261 */
[----:B---3--:R-:W-:-:S04]  /*1850*/  IMAD.IADD R99, R99, 0x1, R98 ;  /* 0x0000000163637824 */ /* 0x008fc800078e0262 */
[----:B----4-:R-:W-:-:S04]  /*1860*/  IMAD.IADD R100, R100, 0x1, R99 ;  /* 0x0000000164647824 */ /* 0x010fc800078e0263 */
[----:B------:R-:W-:-:S04]  /*1870*/  IMAD.IADD R101, R101, 0x1, R100 ;  /* 0x0000000165657824 */ /* 0x000fc800078e0264 */
[----:B------:R-:W-:-:S04]  /*1880*/  IMAD.IADD R102, R102, 0x1, R101 ;  /* 0x0000000166667824 */ /* 0x000fc800078e0265 */
[----:B------:R-:W-:-:S04]  /*1890*/  IMAD.IADD R103, R103, 0x1, R102 ;  /* 0x0000000167677824 */ /* 0x000fc800078e0266 */
[----:B------:R-:W-:-:S04]  /*18a0*/  IMAD.IADD R104, R104, 0x1, R103 ;  /* 0x0000000168687824 */ /* 0x000fc800078e0267 */
[----:B------:R-:W-:-:S05]  /*18b0*/  IMAD.IADD R106, R5, 0x1, R104 ;  /* 0x00000001056a7824 */ /* 0x000fca00078e0268 */
        /* <DEDUP_REMOVED lines=8> */
[----:B------:R-:W0:Y:S02]  /*1940*/  SHFL.UP P0, R107, R108, 0x10, RZ ;  /* 0x060000006c6b7989 */ /* 0x000e2400000000ff */
[----:B0-----:R-:W-:Y:S01]  /*1950*/  @P0 IMAD.IADD R107, R108, 0x1, R107 ;  /* 0x000000016c6b0824 */ /* 0x001fe200078e026b */
[----:B------:R-:W-:-:S03]  /*1960*/  ISETP.NE.AND P0, PT, R105, 0x1, PT ;  /* 0x000000016900780c */ /* 0x000fc60003f05270 */
[----:B------:R-:W-:Y:S01]  /*1970*/  IMAD.IADD R106, R107, 0x1, -R106 ;  /* 0x000000016b6a7824 */ /* 0x000fe200078e0a6a */
[----:B------:R-:W-:Y:S01]  /*1980*/  @!P1 STS [R30+0x8400], R107 ;  /* 0x0084006b1e009388 */ /* 0x000fe20000000800 */
[----:B------:R-:W-:Y:S01]  /*1990*/  BAR.SYNC.DEFER_BLOCKING 0x0 ;  /* 0x0000000000007b1d */ /* 0x000fe20000010000 */
[----:B------:R-:W-:-:S05]  /*19a0*/  ISETP.NE.AND P1, PT, R105, 0x4, PT ;  /* 0x000000046900780c */ /* 0x000fca0003f25270 */
[----:B------:R-:W0:Y:S04]  /*19b0*/  LDS.128 R4, [UR4+0x8400] ;  /* 0x00840004ff047984 */ /* 0x000e280008000c00 */
[----:B------:R-:W1:Y:S01]  /*19c0*/  LDS.128 R8, [UR4+0x8410] ;  /* 0x00841004ff087984 */ /* 0x000e620008000c00 */
[C---:B0-----:R-:W-:Y:S01]  /*19d0*/  SEL R37, R4.reuse, R37, !P0 ;  /* 0x0000002504257207 */ /* 0x041fe20004000000 */
[----:B------:R-:W-:Y:S01]  /*19e0*/  IMAD.IADD R5, R4, 0x1, R5 ;  /* 0x0000000104057824 */ /* 0x000fe200078e0205 */
[----:B------:R-:W-:-:S03]  /*19f0*/  ISETP.NE.AND P0, PT, R105, 0x2, PT ;  /* 0x000000026900780c */ /* 0x000fc60003f05270 */
[----:B------:R-:W-:Y:S01]  /*1a00*/  IMAD.IADD R6, R6, 0x1, R5 ;  /* 0x0000000106067824 */ /* 0x000fe200078e0205 */
[----:B------:R-:W-:Y:S02]  /*1a10*/  SEL R37, R5, R37, !P0 ;  /* 0x0000002505257207 */ /* 0x000fe40004000000 */
[----:B------:R-:W-:Y:S01]  /*1a20*/  ISETP.NE.AND P0, PT, R105, 0x3, PT ;  /* 0x000000036900780c */ /* 0x000fe20003f05270 */
[----:B------:R-:W-:-:S03]  /*1a30*/  IMAD.IADD R7, R7, 0x1, R6 ;  /* 0x0000000107077824 */ /* 0x000fc600078e0206 */
[----:B------:R-:W-:Y:S01]  /*1a40*/  SEL R37, R6, R37, !P0 ;  /* 0x0000002506257207 */ /* 0x000fe20004000000 */
[----:B-1----:R-:W-:Y:S01]  /*1a50*/  IMAD.IADD R8, R7, 0x1, R8 ;  /* 0x0000000107087824 */ /* 0x002fe200078e0208 */
[----:B------:R-:W-:Y:S02]  /*1a60*/  ISETP.NE.AND P0, PT, R105, 0x5, PT ;  /* 0x000000056900780c */ /* 0x000fe40003f05270 */
[----:B------:R-:W-:Y:S01]  /*1a70*/  SEL R37, R7, R37, !P1 ;  /* 0x0000002507257207 */ /* 0x000fe20004800000 */
[----:B------:R-:W-:Y:S01]  /*1a80*/  IMAD.IADD R9, R9, 0x1, R8 ;  /* 0x0000000109097824 */ /* 0x000fe200078e0208 */
[----:B------:R-:W-:Y:S02]  /*1a90*/  ISETP.NE.AND P1, PT, R29, RZ, PT ;  /* 0x000000ff1d00720c */ /* 0x000fe40003f25270 */
[----:B------:R-:W-:Y:S01]  /*1aa0*/  SEL R37, R8, R37, !P0 ;  /* 0x0000002508257207 */ /* 0x000fe20004000000 */
[----:B------:R-:W-:Y:S01]  /*1ab0*/  IMAD.IADD R10, R10, 0x1, R9 ;  /* 0x000000010a0a7824 */ /* 0x000fe200078e0209 */
[----:B------:R-:W-:-:S02]  /*1ac0*/  ISETP.GT.U32.AND P0, PT, R0, 0x1f, PT ;  /* 0x0000001f0000780c */ /* 0x000fc40003f04070 */
[----:B------:R-:W-:Y:S01]  /*1ad0*/  SEL R37, R9, R37, !P2 ;  /* 0x0000002509257207 */ /* 0x000fe20005000000 */
[----:B------:R-:W-:Y:S01]  /*1ae0*/  IMAD.IADD R11, R11, 0x1, R10 ;  /* 0x000000010b0b7824 */ /* 0x000fe200078e020a */
[----:B------:R-:W-:Y:S02]  /*1af0*/  ISETP.GT.U32.OR P2, PT, R0, 0x1f, P1 ;  /* 0x0000001f0000780c */ /* 0x000fe40000f44470 */
[----:B------:R-:W-:Y:S02]  /*1b00*/  SEL R4, R106, RZ, P1 ;  /* 0x000000ff6a047207 */ /* 0x000fe40000800000 */
[----:B------:R-:W-:-:S05]  /*1b10*/  SEL R37, R10, R37, !P3 ;  /* 0x000000250a257207 */ /* 0x000fca0005800000 */
[----:B------:R-:W-:Y:S01]  /*1b20*/  @P0 IMAD.IADD R106, R37, 0x1, R4 ;  /* 0x00000001256a0824 */ /* 0x000fe200078e0204 */
[----:B------:R-:W-:-:S03]  /*1b30*/  ISETP.NE.AND P0, PT, R0, RZ, PT ;  /* 0x000000ff0000720c */ /* 0x000fc60003f05270 */
[----:B------:R-:W-:-:S05]  /*1b40*/  @!P2 IMAD.U32 R106, R11, 0x10000, RZ ;  /* 0x000100000b6aa824 */ /* 0x000fca00078e00ff */
[----:B------:R-:W-:Y:S01]  /*1b50*/  @!P2 STS [UR4+0x8428], R106 ;  /* 0x0084286aff00a988 */ /* 0x000fe20008000804 */
[----:B------:R-:W-:Y:S06]  /*1b60*/  BAR.SYNC.DEFER_BLOCKING 0x0 ;  /* 0x0000000000007b1d */ /* 0x000fec0000010000 */
[----:B------:R-:W0:Y:S02]  /*1b70*/  LDS R4, [UR4+0x8428] ;  /* 0x00842804ff047984 */ /* 0x000e240008000800 */
[----:B0-----:R-:W-:-:S05]  /*1b80*/  SEL R5, R4, RZ, P0 ;  /* 0x000000ff04057207 */ /* 0x001fca0000000000 */
[----:B------:R-:W-:-:S04]  /*1b90*/  IMAD.IADD R4, R5, 0x1, R106 ;  /* 0x0000000105047824 */ /* 0x000fc800078e026a */
[--C-:B------:R-:W-:Y:S01]  /*1ba0*/  IMAD.IADD R6, R73, 0x1, R4.reuse ;  /* 0x0000000149067824 */ /* 0x100fe200078e0204 */
[----:B------:R-:W-:Y:S01]  /*1bb0*/  STS [R33], R4 ;  /* 0x0000000421007388 */ /* 0x000fe20000000800 */
[--C-:B------:R-:W-:Y:S02]  /*1bc0*/  IMAD.IADD R74, R74, 0x1, R4.reuse ;  /* 0x000000014a4a7824 */ /* 0x100fe400078e0204 */
[--C-:B------:R-:W-:Y:S01]  /*1bd0*/  IMAD.IADD R8, R75, 0x1, R4.reuse ;  /* 0x000000014b087824 */ /* 0x100fe200078e0204 */
[----:B------:R-:W-:Y:S01]  /*1be0*/  STS [R33+0x4], R6 ;  /* 0x0000040621007388 */ /* 0x000fe20000000800 */
[--C-:B------:R-:W-:Y:S02]  /*1bf0*/  IMAD.IADD R76, R76, 0x1, R4.reuse ;  /* 0x000000014c4c7824 */ /* 0x100fe400078e0204 */
[--C-:B------:R-:W-:Y:S01]  /*1c00*/  IMAD.IADD R10, R77, 0x1, R4.reuse ;  /* 0x000000014d0a7824 */ /* 0x100fe200078e0204 */
[----:B------:R-:W-:Y:S01]  /*1c10*/  STS [R33+0x8], R74 ;  /* 0x0000084a21007388 */ /* 0x000fe20000000800 */
[----:B------:R-:W-:-:S02]  /*1c20*/  IMAD.IADD R78, R78, 0x1, R4 ;  /* 0x000000014e4e7824 */ /* 0x000fc400078e0204 */
[--C-:B------:R-:W-:Y:S01]  /*1c30*/  IMAD.IADD R106, R79, 0x1, R4.reuse ;  /* 0x000000014f6a7824 */ /* 0x100fe200078e0204 */
[----:B------:R-:W-:Y:S01]  /*1c40*/  STS [R33+0xc], R8 ;  /* 0x00000c0821007388 */ /* 0x000fe20000000800 */
        /* <DEDUP_REMOVED lines=36> */
[----:B------:R-:W-:-:S03]  /*1e90*/  IMAD.IADD R104, R104, 0x1, R4 ;  /* 0x0000000168687824 */ /* 0x000fc600078e0204 */
[----:B------:R-:W-:Y:S04]  /*1ea0*/  STS [R33+0x40], R88 ;  /* 0x0000405821007388 */ /* 0x000fe80000000800 */
        /* <DEDUP_REMOVED lines=15> */
[----:B------:R-:W-:Y:S01]  /*1fa0*/  STS [R33+0x80], R104 ;  /* 0x0000806821007388 */ /* 0x000fe20000000800 */
[----:B------:R-:W-:Y:S06]  /*1fb0*/  BAR.SYNC.DEFER_BLOCKING 0x0 ;  /* 0x0000000000007b1d */ /* 0x000fec0000010000 */
[----:B------:R-:W0:Y:S04]  /*1fc0*/  LDS.U16 R5, [R34] ;  /* 0x0000000022057984 */ /* 0x000e280000000400 */
[----:B------:R-:W1:Y:S04]  /*1fd0*/  LDS.U16 R7, [R36] ;  /* 0x0000000024077984 */ /* 0x000e680000000400 */
[----:B------:R-:W2:Y:S04]  /*1fe0*/  LDS.U16 R39, [R39] ;  /* 0x0000000027277984 */ /* 0x000ea80000000400 */
[----:B------:R-:W3:Y:S04]  /*1ff0*/  LDS.U16 R41, [R41] ;  /* 0x0000000029297984 */ /* 0x000ee80000000400 */
[----:B------:R-:W4:Y:S04]  /*2000*/  LDS.U16 R43, [R43] ;  /* 0x000000002b2b7984 */ /* 0x000f280000000400 */
[----:B------:R-:W4:Y:S04]  /*2010*/  LDS.U16 R45, [R45] ;  /* 0x000000002d2d7984 */ /* 0x000f280000000400 */
[----:B------:R-:W4:Y:S04]  /*2020*/  LDS.U16 R47, [R47] ;  /* 0x000000002f2f7984 */ /* 0x000f280000000400 */
[----:B------:R-:W4:Y:S04]  /*2030*/  LDS.U16 R49, [R49] ;  /* 0x0000000031317984 */ /* 0x000f280000000400 */
[----:B------:R-:W4:Y:S04]  /*2040*/  LDS.U16 R51, [R51] ;  /* 0x0000000033337984 */ /* 0x000f280000000400 */
[----:B------:R-:W4:Y:S04]  /*2050*/  LDS.U16 R53, [R53] ;  /* 0x0000000035357984 */ /* 0x000f280000000400 */
[----:B------:R-:W4:Y:S01]  /*2060*/  LDS.U16 R55, [R55] ;  /* 0x0000000037377984 */ /* 0x000f220000000400 */
[----:B0-----:R-:W-:-:S03]  /*2070*/  IMAD.IADD R5, R32, 0x1, R5 ;  /* 0x0000000120057824 */ /* 0x001fc600078e0205 */
[----:B------:R-:W0:Y:S01]  /*2080*/  LDS.U16 R57, [R57] ;  /* 0x0000000039397984 */ /* 0x000e220000000400 */
[----:B-1----:R-:W-:-:S03]  /*2090*/  IMAD.IADD R7, R38, 0x1, R7 ;  /* 0x0000000126077824 */ /* 0x002fc600078e0207 */
[----:B------:R-:W1:Y:S01]  /*20a0*/  LDS.U16 R59, [R59] ;  /* 0x000000003b3b7984 */ /* 0x000e620000000400 */
[----:B--2---:R-:W-:-:S03]  /*20b0*/  IMAD.IADD R39, R40, 0x1, R39 ;  /* 0x0000000128277824 */ /* 0x004fc600078e0227 */
[----:B------:R-:W2:Y:S01]  /*20c0*/  LDS.U16 R61, [R61] ;  /* 0x000000003d3d7984 */ /* 0x000ea20000000400 */
[----:B---3--:R-:W-:-:S03]  /*20d0*/  IMAD.IADD R41, R42, 0x1, R41 ;  /* 0x000000012a297824 */ /* 0x008fc600078e0229 */
[----:B------:R-:W3:Y:S01]  /*20e0*/  LDS.U16 R63, [R63] ;  /* 0x000000003f3f7984 */ /* 0x000ee20000000400 */
[----:B----4-:R-:W-:-:S03]  /*20f0*/  IMAD.IADD R43, R44, 0x1, R43 ;  /* 0x000000012c2b7824 */ /* 0x010fc600078e022b */
[----:B------:R-:W4:Y:S01]  /*2100*/  LDS.U16 R65, [R65] ;  /* 0x0000000041417984 */ /* 0x000f220000000400 */
[----:B------:R-:W-:-:S03]  /*2110*/  IMAD.IADD R45, R46, 0x1, R45 ;  /* 0x000000012e2d7824 */ /* 0x000fc600078e022d */
[----:B------:R-:W4:Y:S01]  /*2120*/  LDS.U16 R67, [R67] ;  /* 0x0000000043437984 */ /* 0x000f220000000400 */
[----:B------:R-:W-:-:S03]  /*2130*/  IMAD.IADD R47, R48, 0x1, R47 ;  /* 0x00000001302f7824 */ /* 0x000fc600078e022f */
[----:B------:R-:W4:Y:S01]  /*2140*/  LDS.U16 R69, [R69] ;  /* 0x0000000045457984 */ /* 0x000f220000000400 */
[----:B------:R-:W-:-:S03]  /*2150*/  IMAD.IADD R49, R50, 0x1, R49 ;  /* 0x0000000132317824 */ /* 0x000fc600078e0231 */
[----:B------:R-:W4:Y:S01]  /*2160*/  LDS.U16 R71, [R71] ;  /* 0x0000000047477984 */ /* 0x000f220000000400 */
[----:B------:R-:W-:Y:S02]  /*2170*/  IMAD.IADD R51, R52, 0x1, R51 ;  /* 0x0000000134337824 */ /* 0x000fe400078e0233 */
[----:B------:R-:W-:Y:S02]  /*2180*/  IMAD.IADD R53, R54, 0x1, R53 ;  /* 0x0000000136357824 */ /* 0x000fe400078e0235 */
[----:B------:R-:W-:Y:S02]  /*2190*/  IMAD.IADD R55, R56, 0x1, R55 ;  /* 0x0000000138377824 */ /* 0x000fe400078e0237 */
[----:B0-----:R-:W-:Y:S02]  /*21a0*/  IMAD.IADD R57, R58, 0x1, R57 ;  /* 0x000000013a397824 */ /* 0x001fe400078e0239 */
[----:B-1----:R-:W-:Y:S02]  /*21b0*/  IMAD.IADD R59, R60, 0x1, R59 ;  /* 0x000000013c3b7824 */ /* 0x002fe400078e023b */
[----:B--2---:R-:W-:-:S02]  /*21c0*/  IMAD.IADD R61, R62, 0x1, R61 ;  /* 0x000000013e3d7824 */ /* 0x004fc400078e023d */
[----:B---3--:R-:W-:Y:S02]  /*21d0*/  IMAD.IADD R63, R64, 0x1, R63 ;  /* 0x00000001403f7824 */ /* 0x008fe400078e023f */
[----:B----4-:R-:W-:Y:S02]  /*21e0*/  IMAD.IADD R65, R66, 0x1, R65 ;  /* 0x0000000142417824 */ /* 0x010fe400078e0241 */
[----:B------:R-:W-:Y:S02]  /*21f0*/  IMAD.IADD R67, R68, 0x1, R67 ;  /* 0x0000000144437824 */ /* 0x000fe400078e0243 */
[----:B------:R-:W-:Y:S02]  /*2200*/  IMAD.IADD R69, R70, 0x1, R69 ;  /* 0x0000000146457824 */ /* 0x000fe400078e0245 */
[----:B------:R-:W-:Y:S01]  /*2210*/  IMAD.IADD R71, R72, 0x1, R71 ;  /* 0x0000000148477824 */ /* 0x000fe200078e0247 */
[----:B------:R-:W-:Y:S06]  /*2220*/  BAR.SYNC.DEFER_BLOCKING 0x0 ;  /* 0x0000000000007b1d */ /* 0x000fec0000010000 */
[----:B------:R-:W-:Y:S05]  /*2230*/  BRA.U UP0, `(.L_x_219) ;  /* 0x0000000100f87547 */ /* 0x000fea000b800000 */
[----:B------:R-:W-:Y:S01]  /*2240*/  LEA R5, R5, UR4, 0x2 ;  /* 0x0000000405057c11 */ /* 0x000fe2000f8e10ff */
[----:B------:R-:W-:Y:S01]  /*2250*/  UIADD3 UR8, UPT, UPT, UR8, 0x6, URZ ;  /* 0x0000000608087890 */ /* 0x000fe2000fffe0ff */
[----:B------:R-:W-:Y:S01]  /*2260*/  LEA R4, R7, UR4, 0x2 ;  /* 0x0000000407047c11 */ /* 0x000fe2000f8e10ff */
[----:B------:R-:W-:Y:S01]  /*2270*/  UIADD3 UR5, UPT, UPT, UR5, -0x6, URZ ;  /* 0xfffffffa05057890 */ /* 0x000fe2000fffe0ff */
[----:B------:R-:W-:Y:S01]  /*2280*/  LEA R7, R39, UR4, 0x2 ;  /* 0x0000000427077c11 */ /* 0x000fe2000f8e10ff */
[----:B------:R0:W-:Y:S01]  /*2290*/  STS [R5], R2 ;  /* 0x0000000205007388 */ /* 0x0001e20000000800 */
[----:B------:R-:W-:Y:S02]  /*22a0*/  LEA R6, R41, UR4, 0x2 ;  /* 0x0000000429067c11 */ /* 0x000fe4000f8e10ff */
[----:B------:R-:W-:Y:S01]  /*22b0*/  LEA R9, R43, UR4, 0x2 ;  /* 0x000000042b097c11 */ /* 0x000fe2000f8e10ff */
[----:B------:R1:W-:Y:S01]  /*22c0*/  STS [R4], R3 ;  /* 0x0000000304007388 */ /* 0x0003e20000000800 */
[----:B------:R-:W-:-:S02]  /*22d0*/  LEA R8, R45, UR4, 0x2 ;  /* 0x000000042d087c11 */ /* 0x000fc4000f8e10ff */
[----:B------:R-:W-:Y:S01]  /*22e0*/  LEA R11, R47, UR4, 0x2 ;  /* 0x000000042f0b7c11 */ /* 0x000fe2000f8e10ff */
[----:B------:R2:W-:Y:S01]  /*22f0*/  STS [R7], R12 ;  /* 0x0000000c07007388 */ /* 0x0005e20000000800 */
[----:B------:R-:W-:Y:S02]  /*2300*/  LEA R10, R49, UR4, 0x2 ;  /* 0x00000004310a7c11 */ /* 0x000fe4000f8e10ff */
[----:B0-----:R-:W-:Y:S01]  /*2310*/  LEA R5, R51, UR4, 0x2 ;  /* 0x0000000433057c11 */ /* 0x001fe2000f8e10ff */
[----:B------:R0:W-:Y:S01]  /*2320*/  STS [R6], R13 ;  /* 0x0000000d06007388 */ /* 0x0001e20000000800 */
[----:B------:R-:W-:Y:S02]  /*2330*/  LEA R2, R53, UR4, 0x2 ;  /* 0x0000000435027c11 */ /* 0x000fe4000f8e10ff */
[----:B-1----:R-:W-:Y:S01]  /*2340*/  LEA R3, R55, UR4, 0x2 ;  /* 0x0000000437037c11 */ /* 0x002fe2000f8e10ff */
[----:B------:R1:W-:Y:S01]  /*2350*/  STS [R9], R14 ;  /* 0x0000000e09007388 */ /* 0x0003e20000000800 */
[----:B------:R-:W-:-:S02]  /*2360*/  LEA R4, R57, UR4, 0x2 ;  /* 0x0000000439047c11 */ /* 0x000fc4000f8e10ff */
[----:B--2---:R-:W-:Y:S01]  /*2370*/  LEA R7, R59, UR4, 0x2 ;  /* 0x000000043b077c11 */ /* 0x004fe2000f8e10ff */
[----:B------:R2:W-:Y:S01]  /*2380*/  STS [R8], R15 ;  /* 0x0000000f08007388 */ /* 0x0005e20000000800 */
[----:B0-----:R-:W-:-:S03]  /*2390*/  LEA R6, R61, UR4, 0x2 ;  /* 0x000000043d067c11 */ /* 0x001fc6000f8e10ff */
[----:B------:R0:W-:Y:S01]  /*23a0*/  STS [R11], R16 ;  /* 0x000000100b007388 */ /* 0x0001e20000000800 */
[----:B-1----:R-:W-:-:S03]  /*23b0*/  LEA R9, R63, UR4, 0x2 ;  /* 0x000000043f097c11 */ /* 0x002fc6000f8e10ff */
[----:B------:R1:W-:Y:S01]  /*23c0*/  STS [R10], R17 ;  /* 0x000000110a007388 */ /* 0x0003e20000000800 */
[----:B--2---:R-:W-:-:S03]  /*23d0*/  LEA R8, R65, UR4, 0x2 ;  /* 0x0000000441087c11 */ /* 0x004fc6000f8e10ff */
[----:B------:R2:W-:Y:S01]  /*23e0*/  STS [R5], R18 ;  /* 0x0000001205007388 */ /* 0x0005e20000000800 */
[----:B0-----:R-:W-:-:S03]  /*23f0*/  LEA R11, R71, UR4, 0x2 ;  /* 0x00000004470b7c11 */ /* 0x001fc6000f8e10ff */
[----:B------:R0:W-:Y:S01]  /*2400*/  STS [R2], R19 ;  /* 0x0000001302007388 */ /* 0x0001e20000000800 */
[----:B-1----:R-:W-:-:S03]  /*2410*/  LEA R10, R69, UR4, 0x2 ;  /* 0x00000004450a7c11 */ /* 0x002fc6000f8e10ff */
[----:B------:R0:W-:Y:S01]  /*2420*/  STS [R3], R20 ;  /* 0x0000001403007388 */ /* 0x0001e20000000800 */
[----:B--2---:R-:W-:-:S03]  /*2430*/  LEA R5, R67, UR4, 0x2 ;  /* 0x0000000443057c11 */ /* 0x004fc6000f8e10ff */
[----:B------:R0:W-:Y:S04]  /*2440*/  STS [R4], R21 ;  /* 0x0000001504007388 */ /* 0x0001e80000000800 */
[----:B------:R0:W-:Y:S04]  /*2450*/  STS [R7], R22 ;  /* 0x0000001607007388 */ /* 0x0001e80000000800 */
[----:B------:R0:W-:Y:S04]  /*2460*/  STS [R6], R23 ;  /* 0x0000001706007388 */ /* 0x0001e80000000800 */
[----:B------:R0:W-:Y:S04]  /*2470*/  STS [R9], R24 ;  /* 0x0000001809007388 */ /* 0x0001e80000000800 */
[----:B------:R0:W-:Y:S04]  /*2480*/  STS [R8], R25 ;  /* 0x0000001908007388 */ /* 0x0001e80000000800 */
[----:B------:R0:W-:Y:S04]  /*2490*/  STS [R5], R26 ;  /* 0x0000001a05007388 */ /* 0x0001e80000000800 */
[----:B------:R0:W-:Y:S04]  /*24a0*/  STS [R10], R27 ;  /* 0x0000001b0a007388 */ /* 0x0001e80000000800 */
[----:B------:R0:W-:Y:S01]  /*24b0*/  STS [R11], R28 ;  /* 0x0000001c0b007388 */ /* 0x0001e20000000800 */
[----:B------:R-:W-:Y:S06]  /*24c0*/  BAR.SYNC.DEFER_BLOCKING 0x0 ;  /* 0x0000000000007b1d */ /* 0x000fec0000010000 */
[----:B------:R0:W1:Y:S04]  /*24d0*/  LDS R2, [R35] ;  /* 0x0000000023027984 */ /* 0x0000680000000800 */
[----:B------:R0:W2:Y:S04]  /*24e0*/  LDS R3, [R35+0x4] ;  /* 0x0000040023037984 */ /* 0x0000a80000000800 */
[----:B------:R0:W3:Y:S04]  /*24f0*/  LDS R12, [R35+0x8] ;  /* 0x00000800230c7984 */ /* 0x0000e80000000800 */
[----:B------:R0:W4:Y:S04]  /*2500*/  LDS R13, [R35+0xc] ;  /* 0x00000c00230d7984 */ /* 0x0001280000000800 */
[----:B------:R0:W0:Y:S04]  /*2510*/  LDS R14, [R35+0x10] ;  /* 0x00001000230e7984 */ /* 0x0000280000000800 */
        /* <DEDUP_REMOVED lines=13> */
[----:B------:R0:W0:Y:S01]  /*25f0*/  LDS R28, [R35+0x48] ;  /* 0x00004800231c7984 */ /* 0x0000220000000800 */
[----:B------:R-:W-:Y:S06]  /*2600*/  BAR.SYNC.DEFER_BLOCKING 0x0 ;  /* 0x0000000000007b1d */ /* 0x000fec0000010000 */
[----:B-1234-:R-:W-:Y:S05]  /*2610*/  BRA `(.L_x_220) ;  /* 0xffffffdc00f87947 */ /* 0x01efea000383ffff */
.L_x_219:
[----:B------:R-:W-:Y:S01]  /*2620*/  LEA R5, R5, UR4, 0x2 ;  /* 0x0000000405057c11 */ /* 0x000fe2000f8e10ff */
[----:B------:R-:W-:Y:S01]  /*2630*/  IMAD R35, R0, -0x48, R35 ;  /* 0xffffffb800237824 */ /* 0x000fe200078e0223 */
[----:B------:R-:W-:Y:S02]  /*2640*/  LEA R4, R7, UR4, 0x2 ;  /* 0x0000000407047c11 */ /* 0x000fe4000f8e10ff */
[----:B------:R-:W-:Y:S01]  /*2650*/  LEA R39, R39, UR4, 0x2 ;  /* 0x0000000427277c11 */ /* 0x000fe2000f8e10ff */
[----:B------:R0:W-:Y:S01]  /*2660*/  STS [R5], R2 ;  /* 0x0000000205007388 */ /* 0x0001e20000000800 */
[----:B------:R-:W-:Y:S02]  /*2670*/  LEA R6, R41, UR4, 0x2 ;  /* 0x0000000429067c11 */ /* 0x000fe4000f8e10ff */
[----:B------:R-:W-:Y:S01]  /*2680*/  LEA R43, R43, UR4, 0x2 ;  /* 0x000000042b2b7c11 */ /* 0x000fe2000f8e10ff */
[----:B------:R1:W-:Y:S01]  /*2690*/  STS [R4], R3 ;  /* 0x0000000304007388 */ /* 0x0003e20000000800 */
[----:B------:R-:W-:-:S02]  /*26a0*/  LEA R8, R45, UR4, 0x2 ;  /* 0x000000042d087c11 */ /* 0x000fc4000f8e10ff */
[----:B------:R-:W-:Y:S01]  /*26b0*/  LEA R47, R47, UR4, 0x2 ;  /* 0x000000042f2f7c11 */ /* 0x000fe2000f8e10ff */
[----:B------:R-:W-:Y:S01]  /*26c0*/  STS [R39], R12 ;  /* 0x0000000c27007388 */ /* 0x000fe20000000800 */
[----:B------:R-:W-:Y:S02]  /*26d0*/  LEA R10, R49, UR4, 0x2 ;  /* 0x00000004310a7c11 */ /* 0x000fe4000f8e10ff */
[----:B------:R-:W-:Y:S01]  /*26e0*/  LEA R51, R51, UR4, 0x2 ;  /* 0x0000000433337c11 */ /* 0x000fe2000f8e10ff */
[----:B------:R2:W-:Y:S01]  /*26f0*/  STS [R6], R13 ;  /* 0x0000000d06007388 */ /* 0x0005e20000000800 */
[----:B0-----:R-:W-:Y:S02]  /*2700*/  LEA R2, R53, UR4, 0x2 ;  /* 0x0000000435027c11 */ /* 0x001fe4000f8e10ff */
[----:B------:R-:W-:Y:S01]  /*2710*/  LEA R55, R55, UR4, 0x2 ;  /* 0x0000000437377c11 */ /* 0x000fe2000f8e10ff */
[----:B------:R-:W-:Y:S01]  /*2720*/  STS [R43], R14 ;  /* 0x0000000e2b007388 */ /* 0x000fe20000000800 */
[----:B-1----:R-:W-:-:S02]  /*2730*/  LEA R4, R57, UR4, 0x2 ;  /* 0x0000000439047c11 */ /* 0x002fc4000f8e10ff */
[----:B------:R-:W-:Y:S01]  /*2740*/  LEA R59, R59, UR4, 0x2 ;  /* 0x000000043b3b7c11 */ /* 0x000fe2000f8e10ff */
[----:B------:R0:W-:Y:S01]  /*2750*/  STS [R8], R15 ;  /* 0x0000000f08007388 */ /* 0x0001e20000000800 */
[----:B------:R-:W-:Y:S02]  /*2760*/  LEA R63, R63, UR4, 0x2 ;  /* 0x000000043f3f7c11 */ /* 0x000fe4000f8e10ff */
[----:B--2---:R-:W-:Y:S01]  /*2770*/  LEA R6, R61, UR4, 0x2 ;  /* 0x000000043d067c11 */ /* 0x004fe2000f8e10ff */
[----:B------:R-:W-:Y:S01]  /*2780*/  STS [R47], R16 ;  /* 0x000000102f007388 */ /* 0x000fe20000000800 */
[----:B------:R-:W-:Y:S02]  /*2790*/  LEA R67, R67, UR4, 0x2 ;  /* 0x0000000443437c11 */ /* 0x000fe4000f8e10ff */
[----:B------:R-:W-:Y:S01]  /*27a0*/  LEA R71, R71, UR4, 0x2 ;  /* 0x0000000447477c11 */ /* 0x000fe2000f8e10ff */
[----:B------:R1:W-:Y:S01]  /*27b0*/  STS [R10], R17 ;  /* 0x000000110a007388 */ /* 0x0003e20000000800 */
[----:B0-----:R-:W-:-:S03]  /*27c0*/  LEA R8, R65, UR4, 0x2 ;  /* 0x0000000441087c11 */ /* 0x001fc6000f8e10ff */
[----:B------:R-:W-:Y:S04]  /*27d0*/  STS [R51], R18 ;  /* 0x0000001233007388 */ /* 0x000fe80000000800 */
[----:B------:R0:W-:Y:S01]  /*27e0*/  STS [R2], R19 ;  /* 0x0000001302007388 */ /* 0x0001e20000000800 */
[----:B-1----:R-:W-:Y:S01]  /*27f0*/  LEA R10, R69, UR4, 0x2 ;  /* 0x00000004450a7c11 */ /* 0x002fe2000f8e10ff */
[----:B------:R-:W1:Y:S02]  /*2800*/  LDCU.64 UR4, c[0x0][0x3a0] ;  /* 0x00007400ff0477ac */ /* 0x000e640008000a00 */
[----:B------:R-:W-:Y:S04]  /*2810*/  STS [R55], R20 ;  /* 0x0000001437007388 */ /* 0x000fe80000000800 */
[----:B------:R2:W-:Y:S01]  /*2820*/  STS [R4], R21 ;  /* 0x0000001504007388 */ /* 0x0005e20000000800 */
[----:B0-----:R-:W0:Y:S03]  /*2830*/  LDC.64 R2, c[0x0][0x388] ;  /* 0x0000e200ff027b82 */ /* 0x001e260000000a00 */
[----:B------:R-:W-:Y:S04]  /*2840*/  STS [R59], R22 ;  /* 0x000000163b007388 */ /* 0x000fe80000000800 */
[----:B------:R3:W-:Y:S01]  /*2850*/  STS [R6], R23 ;  /* 0x0000001706007388 */ /* 0x0007e20000000800 */
[----:B--2---:R-:W-:-:S03]  /*2860*/  VIADD R4, R0, 0x100 ;  /* 0x0000010000047836 */ /* 0x004fc60000000000 */
[----:B------:R-:W-:Y:S02]  /*2870*/  STS [R63], R24 ;  /* 0x000000183f007388 */ /* 0x000fe40000000800 */
[----:B-1----:R-:W-:Y:S02]  /*2880*/  ISETP.GE.U32.AND P3, PT, R4, UR4, PT ;  /* 0x0000000404007c0c */ /* 0x002fe4000bf66070 */
[----:B------:R1:W-:Y:S01]  /*2890*/  STS [R8], R25 ;  /* 0x0000001908007388 */ /* 0x0003e20000000800 */
[C---:B------:R-:W-:Y:S02]  /*28a0*/  VIADD R4, R0.reuse, 0x200 ;  /* 0x0000020000047836 */ /* 0x040fe40000000000 */
[----:B---3--:R-:W-:Y:S01]  /*28b0*/  VIADD R6, R0, 0x300 ;  /* 0x0000030000067836 */ /* 0x008fe20000000000 */
[----:B------:R-:W-:Y:S01]  /*28c0*/  STS [R67], R26 ;  /* 0x0000001a43007388 */ /* 0x000fe20000000800 */
[----:B------:R-:W-:Y:S02]  /*28d0*/  ISETP.GE.U32.AND.EX P3, PT, RZ, UR5, PT, P3 ;  /* 0x00000005ff007c0c */ /* 0x000fe4000bf66130 */
[----:B------:R-:W-:Y:S01]  /*28e0*/  ISETP.GE.U32.AND P4, PT, R4, UR4, PT ;  /* 0x0000000404007c0c */ /* 0x000fe2000bf86070 */
[----:B------:R2:W-:Y:S01]  /*28f0*/  STS [R10], R27 ;  /* 0x0000001b0a007388 */ /* 0x0005e20000000800 */
[----:B------:R-:W-:Y:S01]  /*2900*/  ISETP.GE.U32.AND P1, PT, R6, UR4, PT ;  /* 0x0000000406007c0c */ /* 0x000fe2000bf26070 */
[C---:B0-----:R-:W-:Y:S01]  /*2910*/  IMAD.WIDE.U32 R2, R0.reuse, 0x4, R2 ;  /* 0x0000000400027825 */ /* 0x041fe200078e0002 */
[C---:B-1----:R-:W-:Y:S01]  /*2920*/  LOP3.LUT R8, R0.reuse, 0x400, RZ, 0xfc, !PT ;  /* 0x0000040000087812 */ /* 0x042fe200078efcff */
[----:B------:R-:W-:Y:S01]  /*2930*/  STS [R71], R28 ;  /* 0x0000001c47007388 */ /* 0x000fe20000000800 */
[----:B------:R-:W-:Y:S01]  /*2940*/  BAR.SYNC.DEFER_BLOCKING 0x0 ;  /* 0x0000000000007b1d */ /* 0x000fe20000010000 */
[----:B------:R-:W-:Y:S01]  /*2950*/  ISETP.GE.U32.AND.EX P1, PT, RZ, UR5, PT, P1 ;  /* 0x00000005ff007c0c */ /* 0x000fe2000bf26110 */
[----:B--2---:R-:W-:Y:S01]  /*2960*/  VIADD R10, R0, 0x500 ;  /* 0x00000500000a7836 */ /* 0x004fe20000000000 */
[----:B------:R-:W-:Y:S01]  /*2970*/  ISETP.GE.U32.AND P6, PT, R8, UR4, PT ;  /* 0x0000000408007c0c */ /* 0x000fe2000bfc6070 */
[C---:B------:R-:W-:Y:S01]  /*2980*/  VIADD R4, R0.reuse, 0x600 ;  /* 0x0000060000047836 */ /* 0x040fe20000000000 */
[----:B------:R-:W-:Y:S01]  /*2990*/  ISETP.GE.U32.AND.EX P4, PT, RZ, UR5, PT, P4 ;  /* 0x00000005ff007c0c */ /* 0x000fe2000bf86140 */
[----:B------:R-:W-:Y:S01]  /*29a0*/  VIADD R6, R0, 0x700 ;  /* 0x0000070000067836 */ /* 0x000fe20000000000 */
[----:B------:R-:W-:-:S02]  /*29b0*/  ISETP.GE.U32.AND P0, PT, R10, UR4, PT ;  /* 0x000000040a007c0c */ /* 0x000fc4000bf06070 */
[----:B------:R-:W-:Y:S02]  /*29c0*/  ISETP.GE.U32.AND.EX P6, PT, RZ, UR5, PT, P6 ;  /* 0x00000005ff007c0c */ /* 0x000fe4000bfc6160 */
[----:B------:R-:W-:Y:S02]  /*29d0*/  ISETP.GE.U32.AND.EX P0, PT, RZ, UR5, PT, P0 ;  /* 0x00000005ff007c0c */ /* 0x000fe4000bf06100 */
[----:B------:R-:W-:Y:S02]  /*29e0*/  ISETP.GE.U32.AND P5, PT, R4, UR4, PT ;  /* 0x0000000404007c0c */ /* 0x000fe4000bfa6070 */
[----:B------:R-:W-:Y:S02]  /*29f0*/  LOP3.LUT R4, R0, 0x800, RZ, 0xfc, !PT ;  /* 0x0000080000047812 */ /* 0x000fe400078efcff */
[----:B------:R-:W-:Y:S01]  /*2a00*/  ISETP.GE.U32.AND P2, PT, R6, UR4, PT ;  /* 0x0000000406007c0c */ /* 0x000fe2000bf46070 */
[----:B------:R-:W-:Y:S01]  /*2a10*/  VIADD R6, R0, 0x900 ;  /* 0x0000090000067836 */ /* 0x000fe20000000000 */
[----:B------:R-:W-:-:S02]  /*2a20*/  ISETP.GE.U32.AND.EX P5, PT, RZ, UR5, PT, P5 ;  /* 0x00000005ff007c0c */ /* 0x000fc4000bfa6150 */
[----:B------:R-:W-:Y:S01]  /*2a30*/  ISETP.GE.U32.AND.EX P2, PT, RZ, UR5, PT, P2 ;  /* 0x00000005ff007c0c */ /* 0x000fe2000bf46120 */
[----:B------:R-:W0:Y:S04]  /*2a40*/  LDS R5, [R35+0x400] ;  /* 0x0004000023057984 */ /* 0x000e280000000800 */
[----:B------:R-:W1:Y:S04]  /*2a50*/  LDS R9, [R35+0xc00] ;  /* 0x000c000023097984 */ /* 0x000e680000000800 */
        /* <DEDUP_REMOVED lines=8> */
[----:B0-----:R-:W-:Y:S01]  /*2ae0*/  @!P3 STG.E desc[UR10][R2.64+0x400], R5 ;  /* 0x000400050200b986 */ /* 0x001fe2000c10190a */
[----:B------:R-:W-:Y:S01]  /*2af0*/  ISETP.GE.U32.AND P3, PT, R4, UR4, PT ;  /* 0x0000000404007c0c */ /* 0x000fe2000bf66070 */
[----:B------:R-:W-:-:S02]  /*2b00*/  VIADD R4, R0, 0xa00 ;  /* 0x00000a0000047836 */ /* 0x000fc40000000000 */
[----:B------:R-:W0:Y:S01]  /*2b10*/  LDS R25, [R35+0x2c00] ;  /* 0x002c000023197984 */ /* 0x000e220000000800 */
[----:B------:R-:W-:-:S03]  /*2b20*/  ISETP.GE.U32.AND.EX P3, PT, RZ, UR5, PT, P3 ;  /* 0x00000005ff007c0c */ /* 0x000fc6000bf66130 */
[----:B-1----:R-:W-:Y:S01]  /*2b30*/  @!P1 STG.E desc[UR10][R2.64+0xc00], R9 ;  /* 0x000c000902009986 */ /* 0x002fe2000c10190a */
[----:B------:R-:W-:-:S03]  /*2b40*/  ISETP.GE.U32.AND P1, PT, R0, UR4, PT ;  /* 0x0000000400007c0c */ /* 0x000fc6000bf26070 */
[----:B------:R-:W1:Y:S04]  /*2b50*/  LDS R5, [R35+0x3000] ;  /* 0x0030000023057984 */ /* 0x000e680000000800 */
[----:B--2---:R-:W-:Y:S01]  /*2b60*/  @!P0 STG.E desc[UR10][R2.64+0x1400], R13 ;  /* 0x0014000d02008986 */ /* 0x004fe2000c10190a */
[----:B------:R-:W-:-:S03]  /*2b70*/  ISETP.GE.U32.AND.EX P0, PT, RZ, UR5, PT, P1 ;  /* 0x00000005ff007c0c */ /* 0x000fc6000bf06110 */
[----:B---3--:R-:W-:Y:S01]  /*2b80*/  @!P6 STG.E desc[UR10][R2.64+0x1000], R11 ;  /* 0x0010000b0200e986 */ /* 0x008fe2000c10190a */
[----:B------:R-:W-:Y:S01]  /*2b90*/  ISETP.GE.U32.AND P6, PT, R4, UR4, PT ;  /* 0x0000000404007c0c */ /* 0x000fe2000bfc6070 */
[----:B------:R-:W-:Y:S02]  /*2ba0*/  VIADD R4, R0, 0xb00 ;  /* 0x00000b0000047836 */ /* 0x000fe40000000000 */
[----:B----4-:R-:W-:Y:S01]  /*2bb0*/  @!P4 STG.E desc[UR10][R2.64+0x800], R7 ;  /* 0x000800070200c986 */ /* 0x010fe2000c10190a */
[----:B------:R-:W-:Y:S01]  /*2bc0*/  ISETP.GE.U32.AND P4, PT, R6, UR4, PT ;  /* 0x0000000406007c0c */ /* 0x000fe2000bf86070 */
[----:B------:R-:W-:Y:S01]  /*2bd0*/  VIADD R6, R0, 0xe00 ;  /* 0x00000e0000067836 */ /* 0x000fe20000000000 */
[----:B------:R-:W-:Y:S01]  /*2be0*/  ISETP.GE.U32.AND P1, PT, R4, UR4, PT ;  /* 0x0000000404007c0c */ /* 0x000fe2000bf26070 */
[----:B------:R-:W2:Y:S01]  /*2bf0*/  LDS R7, [R35+0x3400] ;  /* 0x0034000023077984 */ /* 0x000ea20000000800 */
[----:B------:R-:W-:Y:S02]  /*2c00*/  LOP3.LUT R4, R0, 0xc00, RZ, 0xfc, !PT ;  /* 0x00000c0000047812 */ /* 0x000fe400078efcff */
[----:B------:R-:W-:Y:S01]  /*2c10*/  ISETP.GE.U32.AND.EX P4, PT, RZ, UR5, PT, P4 ;  /* 0x00000005ff007c0c */ /* 0x000fe2000bf86140 */
[----:B------:R-:W3:Y:S01]  /*2c20*/  LDS R9, [R35+0x3800] ;  /* 0x0038000023097984 */ /* 0x000ee20000000800 */
[----:B------:R-:W-:-:S03]  /*2c30*/  ISETP.GE.U32.AND.EX P6, PT, RZ, UR5, PT, P6 ;  /* 0x00000005ff007c0c */ /* 0x000fc6000bfc6160 */
[----:B------:R-:W-:Y:S04]  /*2c40*/  LDS R11, [R35+0x3c00] ;  /* 0x003c0000230b7984 */ /* 0x000fe80000000800 */
[----:B------:R-:W-:Y:S04]  /*2c50*/  LDS R13, [R35+0x4000] ;  /* 0x00400000230d7984 */ /* 0x000fe80000000800 */
[----:B------:R-:W-:Y:S04]  /*2c60*/  LDS R27, [R35+0x4400] ;  /* 0x00440000231b7984 */ /* 0x000fe80000000800 */
[----:B------:R-:W4:Y:S04]  /*2c70*/  @!P0 LDS R29, [R35] ;  /* 0x00000000231d8984 */ /* 0x000f280000000800 */
[----:B-----5:R0:W-:Y:S01]  /*2c80*/  @!P5 STG.E desc[UR10][R2.64+0x1800], R15 ;  /* 0x0018000f0200d986 */ /* 0x0201e2000c10190a */
[----:B------:R-:W-:Y:S01]  /*2c90*/  ISETP.GE.U32.AND P5, PT, R4, UR4, PT ;  /* 0x0000000404007c0c */ /* 0x000fe2000bfa6070 */
[----:B------:R-:W-:-:S02]  /*2ca0*/  VIADD R4, R0, 0xd00 ;  /* 0x00000d0000047836 */ /* 0x000fc40000000000 */
[----:B------:R0:W-:Y:S01]  /*2cb0*/  @!P2 STG.E desc[UR10][R2.64+0x1c00], R17 ;  /* 0x001c00110200a986 */ /* 0x0001e2000c10190a */
[----:B------:R-:W-:Y:S02]  /*2cc0*/  ISETP.GE.U32.AND.EX P2, PT, RZ, UR5, PT, P1 ;  /* 0x00000005ff007c0c */ /* 0x000fe4000bf46110 */
[----:B------:R-:W-:Y:S01]  /*2cd0*/  ISETP.GE.U32.AND.EX P5, PT, RZ, UR5, PT, P5 ;  /* 0x00000005ff007c0c */ /* 0x000fe2000bfa6150 */
[----:B------:R0:W-:Y:S01]  /*2ce0*/  @!P3 STG.E desc[UR10][R2.64+0x2000], R19 ;  /* 0x002000130200b986 */ /* 0x0001e2000c10190a */
[----:B------:R-:W-:Y:S01]  /*2cf0*/  ISETP.GE.U32.AND P1, PT, R4, UR4, PT ;  /* 0x0000000404007c0c */ /* 0x000fe2000bf26070 */
[----:B------:R-:W-:Y:S01]  /*2d00*/  VIADD R4, R0, 0xf00 ;  /* 0x00000f0000047836 */ /* 0x000fe20000000000 */
[----:B------:R-:W-:Y:S01]  /*2d10*/  ISETP.GE.U32.AND P3, PT, R6, UR4, PT ;  /* 0x0000000406007c0c */ /* 0x000fe2000bf66070 */
[----:B------:R1:W-:Y:S01]  /*2d20*/  @!P4 STG.E desc[UR10][R2.64+0x2400], R21 ;  /* 0x002400150200c986 */ /* 0x0003e2000c10190a */
[----:B------:R-:W-:Y:S01]  /*2d30*/  VIADD R6, R0, 0x1100 ;  /* 0x0000110000067836 */ /* 0x000fe20000000000 */
[----:B------:R-:W-:-:S02]  /*2d40*/  ISETP.GE.U32.AND.EX P1, PT, RZ, UR5, PT, P1 ;  /* 0x00000005ff007c0c */ /* 0x000fc4000bf26110 */
[----:B------:R-:W-:Y:S01]  /*2d50*/  ISETP.GE.U32.AND P4, PT, R4, UR4, PT ;  /* 0x0000000404007c0c */ /* 0x000fe2000bf86070 */
[----:B------:R2:W-:Y:S01]  /*2d60*/  @!P6 STG.E desc[UR10][R2.64+0x2800], R23 ;  /* 0x002800170200e986 */ /* 0x0005e2000c10190a */
[C---:B------:R-:W-:Y:S01]  /*2d70*/  LOP3.LUT R4, R0.reuse, 0x1000, RZ, 0xfc, !PT ;  /* 0x0000100000047812 */ /* 0x040fe200078efcff */
[----:B------:R-:W-:Y:S01]  /*2d80*/  VIADD R0, R0, 0x1200 ;  /* 0x0000120000007836 */ /* 0x000fe20000000000 */
[----:B------:R-:W-:Y:S01]  /*2d90*/  ISETP.GE.U32.AND.EX P3, PT, RZ, UR5, PT, P3 ;  /* 0x00000005ff007c0c */ /* 0x000fe2000bf66130 */
[----:B0-----:R0:W-:Y:S01]  /*2da0*/  @!P2 STG.E desc[UR10][R2.64+0x2c00], R25 ;  /* 0x002c00190200a986 */ /* 0x0011e2000c10190a */
[----:B------:R-:W-:Y:S02]  /*2db0*/  ISETP.GE.U32.AND P6, PT, R4, UR4, PT ;  /* 0x0000000404007c0c */ /* 0x000fe4000bfc6070 */
[----:B------:R-:W-:Y:S01]  /*2dc0*/  ISETP.GE.U32.AND P2, PT, R6, UR4, PT ;  /* 0x0000000406007c0c */ /* 0x000fe2000bf46070 */
[----:B-1----:R0:W-:Y:S01]  /*2dd0*/  @!P5 STG.E desc[UR10][R2.64+0x3000], R5 ;  /* 0x003000050200d986 */ /* 0x0021e2000c10190a */
[----:B------:R-:W-:-:S02]  /*2de0*/  ISETP.GE.U32.AND P5, PT, R0, UR4, PT ;  /* 0x0000000400007c0c */ /* 0x000fc4000bfa6070 */
[----:B------:R-:W-:Y:S01]  /*2df0*/  ISETP.GE.U32.AND.EX P4, PT, RZ, UR5, PT, P4 ;  /* 0x00000005ff007c0c */ /* 0x000fe2000bf86140 */
[----:B--2---:R0:W-:Y:S01]  /*2e00*/  @!P1 STG.E desc[UR10][R2.64+0x3400], R7 ;  /* 0x0034000702009986 */ /* 0x0041e2000c10190a */
[----:B------:R-:W-:Y:S02]  /*2e10*/  ISETP.GE.U32.AND.EX P6, PT, RZ, UR5, PT, P6 ;  /* 0x00000005ff007c0c */ /* 0x000fe4000bfc6160 */
[----:B------:R-:W-:Y:S01]  /*2e20*/  ISETP.GE.U32.AND.EX P2, PT, RZ, UR5, PT, P2 ;  /* 0x00000005ff007c0c */ /* 0x000fe2000bf46120 */
[----:B---3--:R0:W-:Y:S01]  /*2e30*/  @!P3 STG.E desc[UR10][R2.64+0x3800], R9 ;  /* 0x003800090200b986 */ /* 0x0081e2000c10190a */
[----:B------:R-:W-:-:S03]  /*2e40*/  ISETP.GE.U32.AND.EX P5, PT, RZ, UR5, PT, P5 ;  /* 0x00000005ff007c0c */ /* 0x000fc6000bfa6150 */
[----:B----4-:R0:W-:Y:S04]  /*2e50*/  @!P0 STG.E desc[UR10][R2.64], R29 ;  /* 0x0000001d02008986 */ /* 0x0101e8000c10190a */
[----:B------:R0:W-:Y:S04]  /*2e60*/  @!P4 STG.E desc[UR10][R2.64+0x3c00], R11 ;  /* 0x003c000b0200c986 */ /* 0x0001e8000c10190a */
[----:B------:R0:W-:Y:S04]  /*2e70*/  @!P6 STG.E desc[UR10][R2.64+0x4000], R13 ;  /* 0x0040000d0200e986 */ /* 0x0001e8000c10190a */
[----:B------:R0:W-:Y:S01]  /*2e80*/  @!P2 STG.E desc[UR10][R2.64+0x4400], R27 ;  /* 0x0044001b0200a986 */ /* 0x0001e2000c10190a */
[----:B------:R-:W-:Y:S05]  /*2e90*/  @P5 EXIT ;  /* 0x000000000000594d */ /* 0x000fea0003800000 */
[----:B------:R-:W1:Y:S04]  /*2ea0*/  LDS R35, [R35+0x4800] ;  /* 0x0048000023237984 */ /* 0x000e680000000800 */
[----:B-1----:R-:W-:Y:S01]  /*2eb0*/  STG.E desc[UR10][R2.64+0x4800], R35 ;  /* 0x0048002302007986 */ /* 0x002fe2000c10190a */
[----:B------:R-:W-:Y:S05]  /*2ec0*/  EXIT ;  /* 0x000000000000794d */ /* 0x000fea0003800000 */
.L_x_221:
        /* <DEDUP_REMOVED lines=11> */
.L_x_347:


//--------------------- .text._ZN3cub18CUB_300001_SM_10006detail11EmptyKernelIvEEvv --------------------------
	.section	.text._ZN3cub18CUB_300001_SM_10006detail11EmptyKernelIvEEvv,"ax",@progbits
	.align	128
        .global         _ZN3cub18CUB_300001_SM_10006detail11EmptyKernelIvEEvv
        .type           _ZN3cub18CUB_300001_SM_10006detail11EmptyKernelIvEEvv,@function
        .size           _ZN3cub18CUB_300001_SM_10006detail11EmptyKernelIvEEvv,(.L_x_348 - _ZN3cub18CUB_300001_SM_10006detail11EmptyKernelIvEEvv)
        .other          _ZN3cub18CUB_300001_SM_10006detail11EmptyKernelIvEEvv,@"STO_CUDA_ENTRY STV_DEFAULT"
_ZN3cub18CUB_300001_SM_10006detail11EmptyKernelIvEEvv:
.text._ZN3cub18CUB_300001_SM_10006detail11EmptyKernelIvEEvv:
[----:B------:R-:W-:Y:S01]  /*0000*/  LDC R1, c[0x0][0x37c] ;  /* 0x0000df00ff017b82 */ /* 0x000fe20000000800 */
[----:B------:R-:W-:Y:S05]  /*0010*/  EXIT ;  /* 0x000000000000794d */ /* 0x000fea0003800000 */
.L_x_222:
        /* <DEDUP_REMOVED lines=14> */
.L_x_348:


//--------------------- .text._Z13small_bitonicILi1024EEvPji --------------------------
	.section	.text._Z13small_bitonicILi1024EEvPji,"ax",@progbits
	.align	128
        .global         _Z13small_bitonicILi1024EEvPji
        .type           _Z13small_bitonicILi1024EEvPji,@function
        .size           _Z13small_bitonicILi1024EEvPji,(.L_x_349 - _Z13small_bitonicILi1024EEvPji)
        .other          _Z13small_bitonicILi1024EEvPji,@"STO_CUDA_ENTRY STV_DEFAULT"
_Z13small_bitonicILi1024EEvPji:
.text._Z13small_bitonicILi1024EEvPji:
[----:B------:R-:W-:Y:S01]  /*0000*/  LDC R1, c[0x0][0x37c] ;  /* 0x0000df00ff017b82 */ /* 0x000fe20000000800 */
[----:B------:R-:W0:Y:S01]  /*0010*/  S2R R0, SR_TID.X ;  /* 0x0000000000007919 */ /* 0x000e220000002100 */
[----:B------:R-:W0:Y:S06]  /*0020*/  LDCU UR4, c[0x0][0x388] ;  /* 0x00007100ff0477ac */ /* 0x000e2c0008000800 */
[----:B------:R-:W1:Y:S01]  /*0030*/  LDC.64 R2, c[0x0][0x380] ;  /* 0x0000e000ff027b82 */ /* 0x000e620000000a00 */
[----:B------:R-:W-:Y:S01]  /*0040*/  IMAD.MOV.U32 R7, RZ, RZ, -0x1 ;  /* 0xffffffffff077424 */ /* 0x000fe200078e00ff */
[----:B------:R-:W2:Y:S01]  /*0050*/  LDCU.64 UR6, c[0x0][0x358] ;  /* 0x00006b00ff0677ac */ /* 0x000ea20008000a00 */
[C---:B0-----:R-:W-:Y:S01]  /*0060*/  ISETP.GE.AND P0, PT, R0.reuse, UR4, PT ;  /* 0x0000000400007c0c */ /* 0x041fe2000bf06270 */
[----:B-1----:R-:W-:-:S04]  /*0070*/  IMAD.WIDE.U32 R2, R0, 0x4, R2 ;  /* 0x0000000400027825 */ /* 0x002fc800078e0002 */
[----:B------:R-:W0:Y:S01]  /*0080*/  S2UR UR5, SR_CgaCtaId ;  /* 0x00000000000579c3 */ /* 0x000e220000008800 */
[----:B------:R-:W-:Y:S01]  /*0090*/  LOP3.LUT R5, R0, 0x1, RZ, 0x3c, !PT ;  /* 0x0000000100057812 */ /* 0x000fe200078e3cff */
[----:B------:R-:W-:Y:S01]  /*00a0*/  UMOV UR4, 0x400 ;  /* 0x0000040000047882 */ /* 0x000fe20000000000 */
[----:B------:R-:W-:-:S05]  /*00b0*/  P2R R18, PR, RZ, 0x1 ;  /* 0x00000001ff127803 */ /* 0x000fca0000000000 */
[----:B--2---:R-:W2:Y:S01]  /*00c0*/  @!P0 LDG.E R7, desc[UR6][R2.64] ;  /* 0x0000000602078981 */ /* 0x004ea2000c1e1900 */
[-C--:B------:R-:W-:Y:S01]  /*00d0*/  ISETP.GT.U32.AND P0, PT, R5, R0.reuse, PT ;  /* 0x000000000500720c */ /* 0x080fe20003f04070 */
[C---:B------:R-:W-:Y:S01]  /*00e0*/  IMAD.SHL.U32 R4, R0.reuse, 0x4, RZ ;  /* 0x0000000400047824 */ /* 0x040fe200078e00ff */
[C---:B------:R-:W-:Y:S01]  /*00f0*/  LOP3.LUT R9, R0.reuse, 0x2, RZ, 0x3c, !PT ;  /* 0x0000000200097812 */ /* 0x040fe200078e3cff */
[----:B------:R-:W-:Y:S01]  /*0100*/  BSSY.RECONVERGENT B0, `(.L_x_223) ;  /* 0x0000016000007945 */ /* 0x000fe20003800200 */
[C---:B------:R-:W-:Y:S02]  /*0110*/  LOP3.LUT R5, R0.reuse, 0x4, RZ, 0x3c, !PT ;  /* 0x0000000400057812 */ /* 0x040fe400078e3cff */
[-C--:B------:R-:W-:Y:S02]  /*0120*/  ISETP.GT.U32.AND P1, PT, R9, R0.reuse, PT ;  /* 0x000000000900720c */ /* 0x080fe40003f24070 */
[C---:B------:R-:W-:Y:S02]  /*0130*/  LOP3.LUT R9, R0.reuse, 0x8, RZ, 0x3c, !PT ;  /* 0x0000000800097812 */ /* 0x040fe400078e3cff */
[----:B------:R-:W-:Y:S01]  /*0140*/  LOP3.LUT R11, R0, 0x10, RZ, 0x3c, !PT ;  /* 0x00000010000b7812 */ /* 0x000fe200078e3cff */
[----:B0-----:R-:W-:Y:S01]  /*0150*/  ULEA UR4, UR5, UR4, 0x18 ;  /* 0x0000000405047291 */ /* 0x001fe2000f8ec0ff */
[----:B------:R-:W-:-:S02]  /*0160*/  ISETP.GT.U32.AND P2, PT, R5, R0, PT ;  /* 0x000000000500720c */ /* 0x000fc40003f44070 */
[-C--:B------:R-:W-:Y:S02]  /*0170*/  ISETP.GT.U32.AND P3, PT, R9, R0.reuse, PT ;  /* 0x000000000900720c */ /* 0x080fe40003f64070 */
[----:B------:R-:W-:Y:S02]  /*0180*/  ISETP.GT.U32.AND P4, PT, R11, R0, PT ;  /* 0x000000000b00720c */ /* 0x000fe40003f84070 */
[----:B------:R-:W-:Y:S02]  /*0190*/  LOP3.LUT R10, R0, 0x2, RZ, 0xc0, !PT ;  /* 0x00000002000a7812 */ /* 0x000fe400078ec0ff */
[C---:B------:R-:W-:Y:S02]  /*01a0*/  LOP3.LUT R5, R4.reuse, 0x4, RZ, 0x3c, !PT ;  /* 0x0000000404057812 */ /* 0x040fe400078e3cff */
[----:B------:R-:W-:Y:S01]  /*01b0*/  LOP3.LUT R6, R4, 0x8, RZ, 0x3c, !PT ;  /* 0x0000000804067812 */ /* 0x000fe200078e3cff */
[----:B--2---:R0:W-:Y:S01]  /*01c0*/  STS [R4+UR4], R7 ;  /* 0x0000000704007988 */ /* 0x0041e20008000804 */
[----:B------:R-:W-:Y:S06]  /*01d0*/  BAR.SYNC.DEFER_BLOCKING 0x0 ;  /* 0x0000000000007b1d */ /* 0x000fec0000010000 */
[----:B------:R-:W-:Y:S05]  /*01e0*/  @!P0 BRA `(.L_x_224) ;  /* 0x00000000001c8947 */ /* 0x000fea0003800000 */
[----:B------:R-:W-:Y:S01]  /*01f0*/  LDS R8, [R4+UR4] ;  /* 0x0000000404087984 */ /* 0x000fe20008000800 */
[----:B0-----:R-:W-:-:S03]  /*0200*/  LOP3.LUT R7, R0, 0x1, RZ, 0xc0, !PT ;  /* 0x0000000100077812 */ /* 0x001fc600078ec0ff */
[----:B------:R-:W0:Y:S02]  /*0210*/  LDS R9, [R5+UR4] ;  /* 0x0000000405097984 */ /* 0x000e240008000800 */
[----:B0-----:R-:W-:-:S04]  /*0220*/  ISETP.GT.U32.AND P5, PT, R8, R9, PT ;  /* 0x000000090800720c */ /* 0x001fc80003fa4070 */
[----:B------:R-:W-:-:S13]  /*0230*/  ISETP.EQ.U32.XOR P5, PT, R7, 0x1, P5 ;  /* 0x000000010700780c */ /* 0x000fda0002fa2870 */
[----:B------:R1:W-:Y:S04]  /*0240*/  @P5 STS [R4+UR4], R9 ;  /* 0x0000000904005988 */ /* 0x0003e80008000804 */
[----:B------:R1:W-:Y:S02]  /*0250*/  @P5 STS [R5+UR4], R8 ;  /* 0x0000000805005988 */ /* 0x0003e40008000804 */
.L_x_224:
[----:B------:R-:W-:Y:S05]  /*0260*/  BSYNC.RECONVERGENT B0 ;  /* 0x0000000000007941 */ /* 0x000fea0003800200 */
.L_x_223:
[----:B------:R-:W-:Y:S06]  /*0270*/  BAR.SYNC.DEFER_BLOCKING 0x0 ;  /* 0x0000000000007b1d */ /* 0x000fec0000010000 */
[----:B------:R-:W-:Y:S04]  /*0280*/  BSSY.RECONVERGENT B0, `(.L_x_225) ;  /* 0x0000008000007945 */ /* 0x000fe80003800200 */
[----:B------:R-:W-:Y:S05]  /*0290*/  @!P1 BRA `(.L_x_226) ;  /* 0x0000000000189947 */ /* 0x000fea0003800000 */
[----:B0-----:R-:W-:Y:S04]  /*02a0*/  LDS R7, [R4+UR4] ;  /* 0x0000000404077984 */ /* 0x001fe80008000800 */
[----:B-1----:R-:W0:Y:S02]  /*02b0*/  LDS R8, [R6+UR4] ;  /* 0x0000000406087984 */ /* 0x002e240008000800 */
[----:B0-----:R-:W-:-:S04]  /*02c0*/  ISETP.GT.U32.AND P5, PT, R7, R8, PT ;  /* 0x000000080700720c */ /* 0x001fc80003fa4070 */
[----:B------:R-:W-:-:S13]  /*02d0*/  ISETP.NE.XOR P5, PT, R10, RZ, P5 ;  /* 0x000000ff0a00720c */ /* 0x000fda0002fa5a70 */
[----:B------:R2:W-:Y:S04]  /*02e0*/  @P5 STS [R4+UR4], R8 ;  /* 0x0000000804005988 */ /* 0x0005e80008000804 */
[----:B------:R2:W-:Y:S02]  /*02f0*/  @P5 STS [R6+UR4], R7 ;  /* 0x0000000706005988 */ /* 0x0005e40008000804 */
.L_x_226:
[----:B------:R-:W-:Y:S05]  /*0300*/  BSYNC.RECONVERGENT B0 ;  /* 0x0000000000007941 */ /* 0x000fea0003800200 */
.L_x_225:
[----:B------:R-:W-:Y:S06]  /*0310*/  BAR.SYNC.DEFER_BLOCKING 0x0 ;  /* 0x0000000000007b1d */ /* 0x000fec0000010000 */
[----:B------:R-:W-:Y:S04]  /*0320*/  BSSY.RECONVERGENT B0, `(.L_x_227) ;  /* 0x0000008000007945 */ /* 0x000fe80003800200 */
[----:B------:R-:W-:Y:S05]  /*0330*/  @!P0 BRA `(.L_x_228) ;  /* 0x0000000000188947 */ /* 0x000fea0003800000 */
[----:B-12---:R-:W-:Y:S04]  /*0340*/  LDS R8, [R4+UR4] ;  /* 0x0000000404087984 */ /* 0x006fe80008000800 */
[----:B0-----:R-:W0:Y:S02]  /*0350*/  LDS R7, [R5+UR4] ;  /* 0x0000000405077984 */ /* 0x001e240008000800 */
[----:B0-----:R-:W-:-:S04]  /*0360*/  ISETP.GT.U32.AND P5, PT, R8, R7, PT ;  /* 0x000000070800720c */ /* 0x001fc80003fa4070 */
[----:B------:R-:W-:-:S13]  /*0370*/  ISETP.NE.XOR P5, PT, R10, RZ, P5 ;  /* 0x000000ff0a00720c */ /* 0x000fda0002fa5a70 */
[----:B------:R3:W-:Y:S04]  /*0380*/  @P5 STS [R4+UR4], R7 ;  /* 0x0000000704005988 */ /* 0x0007e80008000804 */
[----:B------:R3:W-:Y:S02]  /*0390*/  @P5 STS [R5+UR4], R8 ;  /* 0x0000000805005988 */ /* 0x0007e40008000804 */
.L_x_228:
[----:B------:R-:W-:Y:S05]  /*03a0*/  BSYNC.RECONVERGENT B0 ;  /* 0x0000000000007941 */ /* 0x000fea0003800200 */
.L_x_227:
[----:B------:R-:W-:Y:S01]  /*03b0*/  BAR.SYNC.DEFER_BLOCKING 0x0 ;  /* 0x0000000000007b1d */ /* 0x000fe20000010000 */
[----:B------:R-:W-:Y:S02]  /*03c0*/  LOP3.LUT R10, R0, 0x4, RZ, 0xc0, !PT ;  /* 0x00000004000a7812 */ /* 0x000fe400078ec0ff */
[----:B0-23--:R-:W-:-:S03]  /*03d0*/  LOP3.LUT R7, R4, 0x10, RZ, 0x3c, !PT ;  /* 0x0000001004077812 */ /* 0x00dfc600078e3cff */
[----:B------:R-:W-:Y:S04]  /*03e0*/  BSSY.RECONVERGENT B0, `(.L_x_229) ;  /* 0x0000008000007945 */ /* 0x000fe80003800200 */
[----:B------:R-:W-:Y:S05]  /*03f0*/  @!P2 BRA `(.L_x_230) ;  /* 0x000000000018a947 */ /* 0x000fea0003800000 */
[----:B-1----:R-:W-:Y:S04]  /*0400*/  LDS R8, [R4+UR4] ;  /* 0x0000000404087984 */ /* 0x002fe80008000800 */
[----:B------:R-:W0:Y:S02]  /*0410*/  LDS R9, [R7+UR4] ;  /* 0x0000000407097984 */ /* 0x000e240008000800 */
[----:B0-----:R-:W-:-:S04]  /*0420*/  ISETP.GT.U32.AND P5, PT, R8, R9, PT ;  /* 0x000000090800720c */ /* 0x001fc80003fa4070 */
[----:B------:R-:W-:-:S13]  /*0430*/  ISETP.NE.XOR P5, PT, R10, RZ, P5 ;  /* 0x000000ff0a00720c */ /* 0x000fda0002fa5a70 */
[----:B------:R0:W-:Y:S04]  /*0440*/  @P5 STS [R4+UR4], R9 ;  /* 0x0000000904005988 */ /* 0x0001e80008000804 */
[----:B------:R0:W-:Y:S02]  /*0450*/  @P5 STS [R7+UR4], R8 ;  /* 0x0000000807005988 */ /* 0x0001e40008000804 */
.L_x_230:
[----:B------:R-:W-:Y:S05]  /*0460*/  BSYNC.RECONVERGENT B0 ;  /* 0x0000000000007941 */ /* 0x000fea0003800200 */
.L_x_229:
[----:B------:R-:W-:Y:S06]  /*0470*/  BAR.SYNC.DEFER_BLOCKING 0x0 ;  /* 0x0000000000007b1d */ /* 0x000fec0000010000 */
[----:B------:R-:W-:Y:S04]  /*0480*/  BSSY.RECONVERGENT B0, `(.L_x_231) ;  /* 0x0000008000007945 */ /* 0x000fe80003800200 */
[----:B------:R-:W-:Y:S05]  /*0490*/  @!P1 BRA `(.L_x_232) ;  /* 0x0000000000189947 */ /* 0x000fea0003800000 */
[----:B01----:R-:W-:Y:S04]  /*04a0*/  LDS R9, [R4+UR4] ;  /* 0x0000000404097984 */ /* 0x003fe80008000800 */
[----:B------:R-:W0:Y:S02]  /*04b0*/  LDS R8, [R6+UR4] ;  /* 0x0000000406087984 */ /* 0x000e240008000800 */
[----:B0-----:R-:W-:-:S04]  /*04c0*/  ISETP.GT.U32.AND P5, PT, R9, R8, PT ;  /* 0x000000080900720c */ /* 0x001fc80003fa4070 */
[----:B------:R-:W-:-:S13]  /*04d0*/  ISETP.NE.XOR P5, PT, R10, RZ, P5 ;  /* 0x000000ff0a00720c */ /* 0x000fda0002fa5a70 */
[----:B------:R2:W-:Y:S04]  /*04e0*/  @P5 STS [R4+UR4], R8 ;  /* 0x0000000804005988 */ /* 0x0005e80008000804 */
[----:B------:R2:W-:Y:S02]  /*04f0*/  @P5 STS [R6+UR4], R9 ;  /* 0x0000000906005988 */ /* 0x0005e40008000804 */
.L_x_232:
[----:B------:R-:W-:Y:S05]  /*0500*/  BSYNC.RECONVERGENT B0 ;  /* 0x0000000000007941 */ /* 0x000fea0003800200 */
.L_x_231:
[----:B------:R-:W-:Y:S06]  /*0510*/  BAR.SYNC.DEFER_BLOCKING 0x0 ;  /* 0x0000000000007b1d */ /* 0x000fec0000010000 */
[----:B------:R-:W-:Y:S04]  /*0520*/  BSSY.RECONVERGENT B0, `(.L_x_233) ;  /* 0x0000008000007945 */ /* 0x000fe80003800200 */
[----:B------:R-:W-:Y:S05]  /*0530*/  @!P0 BRA `(.L_x_234) ;  /* 0x0000000000188947 */ /* 0x000fea0003800000 */
[----:B012---:R-:W-:Y:S04]  /*0540*/  LDS R8, [R4+UR4] ;  /* 0x0000000404087984 */ /* 0x007fe80008000800 */
[----:B------:R-:W0:Y:S02]  /*0550*/  LDS R9, [R5+UR4] ;  /* 0x0000000405097984 */ /* 0x000e240008000800 */
[----:B0-----:R-:W-:-:S04]  /*0560*/  ISETP.GT.U32.AND P5, PT, R8, R9, PT ;  /* 0x000000090800720c */ /* 0x001fc80003fa4070 */
[----:B------:R-:W-:-:S13]  /*0570*/  ISETP.NE.XOR P5, PT, R10, RZ, P5 ;  /* 0x000000ff0a00720c */ /* 0x000fda0002fa5a70 */
[----:B------:R3:W-:Y:S04]  /*0580*/  @P5 STS [R4+UR4], R9 ;  /* 0x0000000904005988 */ /* 0x0007e80008000804 */
[----:B------:R3:W-:Y:S02]  /*0590*/  @P5 STS [R5+UR4], R8 ;  /* 0x0000000805005988 */ /* 0x0007e40008000804 */
.L_x_234:
[----:B------:R-:W-:Y:S05]  /*05a0*/  BSYNC.RECONVERGENT B0 ;  /* 0x0000000000007941 */ /* 0x000fea0003800200 */
.L_x_233:
[----:B------:R-:W-:Y:S01]  /*05b0*/  BAR.SYNC.DEFER_BLOCKING 0x0 ;  /* 0x0000000000007b1d */ /* 0x000fe20000010000 */
[C---:B------:R-:W-:Y:S02]  /*05c0*/  LOP3.LUT R11, R0.reuse, 0x8, RZ, 0xc0, !PT ;  /* 0x00000008000b7812 */ /* 0x040fe400078ec0ff */
[----:B------:R-:W-:Y:S02]  /*05d0*/  LOP3.LUT R12, R0, 0x10, RZ, 0xc0, !PT ;  /* 0x00000010000c7812 */ /* 0x000fe400078ec0ff */
[----:B0123--:R-:W-:Y:S01]  /*05e0*/  LOP3.LUT R8, R4, 0x20, RZ, 0x3c, !PT ;  /* 0x0000002004087812 */ /* 0x00ffe200078e3cff */
[----:B------:R-:W-:Y:S04]  /*05f0*/  BSSY.RECONVERGENT B0, `(.L_x_235) ;  /* 0x0000008000007945 */ /* 0x000fe80003800200 */
[----:B------:R-:W-:Y:S05]  /*0600*/  @!P3 BRA `(.L_x_236) ;  /* 0x000000000018b947 */ /* 0x000fea0003800000 */
[----:B------:R-:W-:Y:S04]  /*0610*/  LDS R9, [R4+UR4] ;  /* 0x0000000404097984 */ /* 0x000fe80008000800 */
[----:B------:R-:W0:Y:S02]  /*0620*/  LDS R10, [R8+UR4] ;  /* 0x00000004080a7984 */ /* 0x000e240008000800 */
[----:B0-----:R-:W-:-:S04]  /*0630*/  ISETP.GT.U32.AND P5, PT, R9, R10, PT ;  /* 0x0000000a0900720c */ /* 0x001fc80003fa4070 */
[----:B------:R-:W-:-:S13]  /*0640*/  ISETP.NE.XOR P5, PT, R11, RZ, P5 ;  /* 0x000000ff0b00720c */ /* 0x000fda0002fa5a70 */
[----:B------:R0:W-:Y:S04]  /*0650*/  @P5 STS [R4+UR4], R10 ;  /* 0x0000000a04005988 */ /* 0x0001e80008000804 */
[----:B------:R0:W-:Y:S02]  /*0660*/  @P5 STS [R8+UR4], R9 ;  /* 0x0000000908005988 */ /* 0x0001e40008000804 */
.L_x_236:
[----:B------:R-:W-:Y:S05]  /*0670*/  BSYNC.RECONVERGENT B0 ;  /* 0x0000000000007941 */ /* 0x000fea0003800200 */
.L_x_235:
[----:B------:R-:W-:Y:S06]  /*0680*/  BAR.SYNC.DEFER_BLOCKING 0x0 ;  /* 0x0000000000007b1d */ /* 0x000fec0000010000 */
[----:B------:R-:W-:Y:S04]  /*0690*/  BSSY.RECONVERGENT B0, `(.L_x_237) ;  /* 0x0000008000007945 */ /* 0x000fe80003800200 */
[----:B------:R-:W-:Y:S05]  /*06a0*/  @!P2 BRA `(.L_x_238) ;  /* 0x000000000018a947 */ /* 0x000fea0003800000 */
[----:B0-----:R-:W-:Y:S04]  /*06b0*/  LDS R10, [R4+UR4] ;  /* 0x00000004040a7984 */ /* 0x001fe80008000800 */
[----:B------:R-:W0:Y:S02]  /*06c0*/  LDS R9, [R7+UR4] ;  /* 0x0000000407097984 */ /* 0x000e240008000800 */
[----:B0-----:R-:W-:-:S04]  /*06d0*/  ISETP.GT.U32.AND P5, PT, R10, R9, PT ;  /* 0x000000090a00720c */ /* 0x001fc80003fa4070 */
[----:B------:R-:W-:-:S13]  /*06e0*/  ISETP.NE.XOR P5, PT, R11, RZ, P5 ;  /* 0x000000ff0b00720c */ /* 0x000fda0002fa5a70 */
[----:B------:R1:W-:Y:S04]  /*06f0*/  @P5 STS [R4+UR4], R9 ;  /* 0x0000000904005988 */ /* 0x0003e80008000804 */
[----:B------:R1:W-:Y:S02]  /*0700*/  @P5 STS [R7+UR4], R10 ;  /* 0x0000000a07005988 */ /* 0x0003e40008000804 */
.L_x_238:
[----:B------:R-:W-:Y:S05]  /*0710*/  BSYNC.RECONVERGENT B0 ;  /* 0x0000000000007941 */ /* 0x000fea0003800200 */
.L_x_237:
        /* <DEDUP_REMOVED lines=9> */
.L_x_240:
[----:B------:R-:W-:Y:S05]  /*07b0*/  BSYNC.RECONVERGENT B0 ;  /* 0x0000000000007941 */ /* 0x000fea0003800200 */
.L_x_239:
        /* <DEDUP_REMOVED lines=9> */
.L_x_242:
[----:B------:R-:W-:Y:S05]  /*0850*/  BSYNC.RECONVERGENT B0 ;  /* 0x0000000000007941 */ /* 0x000fea0003800200 */
.L_x_241:
[----:B------:R-:W-:Y:S01]  /*0860*/  BAR.SYNC.DEFER_BLOCKING 0x0 ;  /* 0x0000000000007b1d */ /* 0x000fe20000010000 */
[----:B------:R-:W-:Y:S02]  /*0870*/  LOP3.LUT R13, R0, 0x20, RZ, 0x3c, !PT ;  /* 0x00000020000d7812 */ /* 0x000fe400078e3cff */
[----:B0123--:R-:W-:-:S03]  /*0880*/  LOP3.LUT R9, R4, 0x40, RZ, 0x3c, !PT ;  /* 0x0000004004097812 */ /* 0x00ffc600078e3cff */
        /* <DEDUP_REMOVED lines=8> */
.L_x_244:
[----:B------:R-:W-:Y:S05]  /*0910*/  BSYNC.RECONVERGENT B0 ;  /* 0x0000000000007941 */ /* 0x000fea0003800200 */
.L_x_243:
        /* <DEDUP_REMOVED lines=9> */
.L_x_246:
[----:B------:R-:W-:Y:S05]  /*09b0*/  BSYNC.RECONVERGENT B0 ;  /* 0x0000000000007941 */ /* 0x000fea0003800200 */
.L_x_245:
        /* <DEDUP_REMOVED lines=9> */
.L_x_248:
[----:B------:R-:W-:Y:S05]  /*0a50*/  BSYNC.RECONVERGENT B0 ;  /* 0x0000000000007941 */ /* 0x000fea0003800200 */
.L_x_247:
        /* <DEDUP_REMOVED lines=9> */
.L_x_250:
[----:B------:R-:W-:Y:S05]  /*0af0*/  BSYNC.RECONVERGENT B0 ;  /* 0x0000000000007941 */ /* 0x000fea0003800200 */
.L_x_249:
[----:B------:R-:W-:Y:S06]  /*0b00*/  BAR.SYNC.DEFER_BLOCKING 0x0 ;  /* 0x0000000000007b1d */ /* 0x000fec0000010000 */
[----:B------:R-:W-:Y:S04]  /*0b10*/  BSSY.RECONVERGENT B0, `(.L_x_251) ;  /* 0x0000008000007945 */ /* 0x000fe80003800200 */
[----:B------:R-:W-:Y:S05]  /*0b20*/  @!P0 BRA `(.L_x_252) ;  /* 0x0000000000188947 */ /* 0x000fea0003800000 */
[----:B0123--:R-:W-:Y:S04]  /*0b30*/  LDS R10, [R4+UR4] ;  /* 0x00000004040a7984 */ /* 0x00ffe80008000800 */
[----:B------:R-:W0:Y:S02]  /*0b40*/  LDS R11, [R5+UR4] ;  /* 0x00000004050b7984 */ /* 0x000e240008000800 */
[----:B0-----:R-:W-:-:S04]  /*0b50*/  ISETP.GT.U32.AND P5, PT, R10, R11, PT ;  /* 0x0000000b0a00720c */ /* 0x001fc80003fa4070 */
[----:B------:R-:W-:-:S13]  /*0b60*/  ISETP.NE.XOR P5, PT, R12, RZ, P5 ;  /* 0x000000ff0c00720c */ /* 0x000fda0002fa5a70 */
[----:B------:R4:W-:Y:S04]  /*0b70*/  @P5 STS [R4+UR4], R11 ;  /* 0x0000000b04005988 */ /* 0x0009e80008000804 */
[----:B------:R4:W-:Y:S02]  /*0b80*/  @P5 STS [R5+UR4], R10 ;  /* 0x0000000a05005988 */ /* 0x0009e40008000804 */
.L_x_252:
[----:B------:R-:W-:Y:S05]  /*0b90*/  BSYNC.RECONVERGENT B0 ;  /* 0x0000000000007941 */ /* 0x000fea0003800200 */
.L_x_251:
[----:B------:R-:W-:Y:S01]  /*0ba0*/  BAR.SYNC.DEFER_BLOCKING 0x0 ;  /* 0x0000000000007b1d */ /* 0x000fe20000010000 */
[----:B------:R-:W-:Y:S02]  /*0bb0*/  ISETP.GT.U32.AND P5, PT, R13, R0, PT ;  /* 0x000000000d00720c */ /* 0x000fe40003fa4070 */
[C---:B------:R-:W-:Y:S02]  /*0bc0*/  LOP3.LUT R14, R0.reuse, 0x20, RZ, 0xc0, !PT ;  /* 0x00000020000e7812 */ /* 0x040fe400078ec0ff */
[C---:B01234-:R-:W-:Y:S01]  /*0bd0*/  LOP3.LUT R11, R0.reuse, 0x40, RZ, 0x3c, !PT ;  /* 0x00000040000b7812 */ /* 0x05ffe200078e3cff */
[----:B------:R-:W-:Y:S01]  /*0be0*/  BSSY.RECONVERGENT B0, `(.L_x_253) ;  /* 0x000000a000007945 */ /* 0x000fe20003800200 */
[----:B------:R-:W-:Y:S02]  /*0bf0*/  LOP3.LUT R16, R0, 0x40, RZ, 0xc0, !PT ;  /* 0x0000004000107812 */ /* 0x000fe400078ec0ff */
[----:B------:R-:W-:-:S05]  /*0c00*/  LOP3.LUT R10, R4, 0x80, RZ, 0x3c, !PT ;  /* 0x00000080040a7812 */ /* 0x000fca00078e3cff */
[----:B------:R-:W-:Y:S05]  /*0c10*/  @!P5 BRA `(.L_x_254) ;  /* 0x000000000018d947 */ /* 0x000fea0003800000 */
[----:B------:R-:W-:Y:S04]  /*0c20*/  LDS R13, [R4+UR4] ;  /* 0x00000004040d7984 */ /* 0x000fe80008000800 */
[----:B------:R-:W0:Y:S02]  /*0c30*/  LDS R12, [R10+UR4] ;  /* 0x000000040a0c7984 */ /* 0x000e240008000800 */
[----:B0-----:R-:W-:-:S04]  /*0c40*/  ISETP.GT.U32.AND P6, PT, R13, R12, PT ;  /* 0x0000000c0d00720c */ /* 0x001fc80003fc4070 */
[----:B------:R-:W-:-:S13]  /*0c50*/  ISETP.NE.XOR P6, PT, R14, RZ, P6 ;  /* 0x000000ff0e00720c */ /* 0x000fda00037c5a70 */
[----:B------:R0:W-:Y:S04]  /*0c60*/  @P6 STS [R4+UR4], R12 ;  /* 0x0000000c04006988 */ /* 0x0001e80008000804 */
[----:B------:R0:W-:Y:S02]  /*0c70*/  @P6 STS [R10+UR4], R13 ;  /* 0x0000000d0a006988 */ /* 0x0001e40008000804 */
.L_x_254:
[----:B------:R-:W-:Y:S05]  /*0c80*/  BSYNC.RECONVERGENT B0 ;  /* 0x0000000000007941 */ /* 0x000fea0003800200 */
.L_x_253:
        /* <DEDUP_REMOVED lines=9> */
.L_x_256:
[----:B------:R-:W-:Y:S05]  /*0d20*/  BSYNC.RECONVERGENT B0 ;  /* 0x0000000000007941 */ /* 0x000fea0003800200 */
.L_x_255:
        /* <DEDUP_REMOVED lines=9> */
.L_x_258:
[----:B------:R-:W-:Y:S05]  /*0dc0*/  BSYNC.RECONVERGENT B0 ;  /* 0x0000000000007941 */ /* 0x000fea0003800200 */
.L_x_257:
        /* <DEDUP_REMOVED lines=9> */
.L_x_260:
[----:B------:R-:W-:Y:S05]  /*0e60*/  BSYNC.RECONVERGENT B0 ;  /* 0x0000000000007941 */ /* 0x000fea0003800200 */
.L_x_259:
        /* <DEDUP_REMOVED lines=9> */
.L_x_262:
[----:B------:R-:W-:Y:S05]  /*0f00*/  BSYNC.RECONVERGENT B0 ;  /* 0x0000000000007941 */ /* 0x000fea0003800200 */
.L_x_261:
[----:B------:R-:W-:Y:S06]  /*0f10*/  BAR.SYNC.DEFER_BLOCKING 0x0 ;  /* 0x0000000000007b1d */ /* 0x000fec0000010000 */
[----:B------:R-:W-:Y:S04]  /*0f20*/  BSSY.RECONVERGENT B0, `(.L_x_263) ;  /* 0x0000008000007945 */ /* 0x000fe80003800200 */
[----:B------:R-:W-:Y:S05]  /*0f30*/  @!P0 BRA `(.L_x_264) ;  /* 0x0000000000188947 */ /* 0x000fea0003800000 */
[----:B01234-:R-:W-:Y:S04]  /*0f40*/  LDS R12, [R4+UR4] ;  /* 0x00000004040c7984 */ /* 0x01ffe80008000800 */
[----:B------:R-:W0:Y:S02]  /*0f50*/  LDS R13, [R5+UR4] ;  /* 0x00000004050d7984 */ /* 0x000e240008000800 */
[----:B0-----:R-:W-:-:S04]  /*0f60*/  ISETP.GT.U32.AND P6, PT, R12, R13, PT ;  /* 0x0000000d0c00720c */ /* 0x001fc80003fc4070 */
[----:B------:R-:W-:-:S13]  /*0f70*/  ISETP.NE.XOR P6, PT, R14, RZ, P6 ;  /* 0x000000ff0e00720c */ /* 0x000fda00037c5a70 */
[----:B------:R0:W-:Y:S04]  /*0f80*/  @P6 STS [R4+UR4], R13 ;  /* 0x0000000d04006988 */ /* 0x0001e80008000804 */
[----:B------:R0:W-:Y:S02]  /*0f90*/  @P6 STS [R5+UR4], R12 ;  /* 0x0000000c05006988 */ /* 0x0001e40008000804 */
.L_x_264:
[----:B------:R-:W-:Y:S05]  /*0fa0*/  BSYNC.RECONVERGENT B0 ;  /* 0x0000000000007941 */ /* 0x000fea0003800200 */
.L_x_263:
[----:B------:R-:W-:Y:S01]  /*0fb0*/  BAR.SYNC.DEFER_BLOCKING 0x0 ;  /* 0x0000000000007b1d */ /* 0x000fe20000010000 */
[----:B------:R-:W-:Y:S02]  /*0fc0*/  ISETP.GT.U32.AND P6, PT, R11, R0, PT ;  /* 0x000000000b00720c */ /* 0x000fe40003fc4070 */
[C---:B01234-:R-:W-:Y:S02]  /*0fd0*/  LOP3.LUT R13, R0.reuse, 0x80, RZ, 0x3c, !PT ;  /* 0x00000080000d7812 */ /* 0x05ffe400078e3cff */
[----:B------:R-:W-:Y:S01]  /*0fe0*/  LOP3.LUT R17, R0, 0x80, RZ, 0xc0, !PT ;  /* 0x0000008000117812 */ /* 0x000fe200078ec0ff */
[----:B------:R-:W-:Y:S01]  /*0ff0*/  BSSY.RECONVERGENT B0, `(.L_x_265) ;  /* 0x000000a000007945 */ /* 0x000fe20003800200 */
[----:B------:R-:W-:Y:S02]  /*1000*/  LOP3.LUT R12, R4, 0x100, RZ, 0x3c, !PT ;  /* 0x00000100040c7812 */ /* 0x000fe400078e3cff */
[----:B------:R-:W-:-:S05]  /*1010*/  P2R R19, PR, RZ, 0x40 ;  /* 0x00000040ff137803 */ /* 0x000fca0000000000 */
[----:B------:R-:W-:Y:S05]  /*1020*/  @!P6 BRA `(.L_x_266) ;  /* 0x000000000018e947 */ /* 0x000fea0003800000 */
[----:B------:R-:W-:Y:S04]  /*1030*/  LDS R15, [R4+UR4] ;  /* 0x00000004040f7984 */ /* 0x000fe80008000800 */
[----:B------:R-:W0:Y:S02]  /*1040*/  LDS R14, [R12+UR4] ;  /* 0x000000040c0e7984 */ /* 0x000e240008000800 */
[----:B0-----:R-:W-:-:S04]  /*1050*/  ISETP.GT.U32.AND P6, PT, R15, R14, PT ;  /* 0x0000000e0f00720c */ /* 0x001fc80003fc4070 */
[----:B------:R-:W-:-:S13]  /*1060*/  ISETP.NE.XOR P6, PT, R16, RZ, P6 ;  /* 0x000000ff1000720c */ /* 0x000fda00037c5a70 */
[----:B------:R0:W-:Y:S04]  /*1070*/  @P6 STS [R4+UR4], R14 ;  /* 0x0000000e04006988 */ /* 0x0001e80008000804 */
[----:B------:R0:W-:Y:S02]  /*1080*/  @P6 STS [R12+UR4], R15 ;  /* 0x0000000f0c006988 */ /* 0x0001e40008000804 */
.L_x_266:
[----:B------:R-:W-:Y:S05]  /*1090*/  BSYNC.RECONVERGENT B0 ;  /* 0x0000000000007941 */ /* 0x000fea0003800200 */
.L_x_265:
        /* <DEDUP_REMOVED lines=9> */
.L_x_268:
[----:B------:R-:W-:Y:S05]  /*1130*/  BSYNC.RECONVERGENT B0 ;  /* 0x0000000000007941 */ /* 0x000fea0003800200 */
.L_x_267:
        /* <DEDUP_REMOVED lines=9> */
.L_x_270:
[----:B------:R-:W-:Y:S05]  /*11d0*/  BSYNC.RECONVERGENT B0 ;  /* 0x0000000000007941 */ /* 0x000fea0003800200 */
.L_x_269:
        /* <DEDUP_REMOVED lines=9> */
.L_x_272:
[----:B------:R-:W-:Y:S05]  /*1270*/  BSYNC.RECONVERGENT B0 ;  /* 0x0000000000007941 */ /* 0x000fea0003800200 */
.L_x_271:
        /* <DEDUP_REMOVED lines=9> */
.L_x_274:
[----:B------:R-:W-:Y:S05]  /*1310*/  BSYNC.RECONVERGENT B0 ;  /* 0x0000000000007941 */ /* 0x000fea0003800200 */
.L_x_273:
        /* <DEDUP_REMOVED lines=9> */
.L_x_276:
[----:B------:R-:W-:Y:S05]  /*13b0*/  BSYNC.RECONVERGENT B0 ;  /* 0x0000000000007941 */ /* 0x000fea0003800200 */
.L_x_275:
        /* <DEDUP_REMOVED lines=9> */
.L_x_278:
[----:B------:R-:W-:Y:S05]  /*1450*/  BSYNC.RECONVERGENT B0 ;  /* 0x0000000000007941 */ /* 0x000fea0003800200 */
.L_x_277:
        /* <DEDUP_REMOVED lines=14> */
.L_x_280:
[----:B------:R-:W-:Y:S05]  /*1540*/  BSYNC.RECONVERGENT B0 ;  /* 0x0000000000007941 */ /* 0x000fea0003800200 */
.L_x_279:
[----:B------:R-:W-:Y:S01]  /*1550*/  BAR.SYNC.DEFER_BLOCKING 0x0 ;  /* 0x0000000000007b1d */ /* 0x000fe20000010000 */
[----:B------:R-:W-:-:S05]  /*1560*/  ISETP.GT.U32.AND P6, PT, R11, R0, PT ;  /* 0x000000000b00720c */ /* 0x000fca0003fc4070 */
[----:B------:R-:W-:Y:S08]  /*1570*/  BSSY.RECONVERGENT B0, `(.L_x_281) ;  /* 0x0000008000007945 */ /* 0x000ff00003800200 */
[----:B------:R-:W-:Y:S05]  /*1580*/  @!P6 BRA `(.L_x_282) ;  /* 0x000000000018e947 */ /* 0x000fea0003800000 */
[----:B0-----:R-:W-:Y:S04]  /*1590*/  LDS R21, [R4+UR4] ;  /* 0x0000000404157984 */ /* 0x001fe80008000800 */
[----:B------:R-:W0:Y:S02]  /*15a0*/  LDS R16, [R12+UR4] ;  /* 0x000000040c107984 */ /* 0x000e240008000800 */
[----:B0-----:R-:W-:-:S04]  /*15b0*/  ISETP.GT.U32.AND P6, PT, R21, R16, PT ;  /* 0x000000101500720c */ /* 0x001fc80003fc4070 */
[----:B------:R-:W-:-:S13]  /*15c0*/  ISETP.NE.XOR P6, PT, R17, RZ, P6 ;  /* 0x000000ff1100720c */ /* 0x000fda00037c5a70 */
[----:B------:R1:W-:Y:S04]  /*15d0*/  @P6 STS [R4+UR4], R16 ;  /* 0x0000001004006988 */ /* 0x0003e80008000804 */
[----:B------:R1:W-:Y:S02]  /*15e0*/  @P6 STS [R12+UR4], R21 ;  /* 0x000000150c006988 */ /* 0x0003e40008000804 */
.L_x_282:
[----:B------:R-:W-:Y:S05]  /*15f0*/  BSYNC.RECONVERGENT B0 ;  /* 0x0000000000007941 */ /* 0x000fea0003800200 */
.L_x_281:
        /* <DEDUP_REMOVED lines=9> */
.L_x_284:
[----:B------:R-:W-:Y:S05]  /*1690*/  BSYNC.RECONVERGENT B0 ;  /* 0x0000000000007941 */ /* 0x000fea0003800200 */
.L_x_283:
        /* <DEDUP_REMOVED lines=9> */
.L_x_286:
[----:B------:R-:W-:Y:S05]  /*1730*/  BSYNC.RECONVERGENT B0 ;  /* 0x0000000000007941 */ /* 0x000fea0003800200 */
.L_x_285:
        /* <DEDUP_REMOVED lines=9> */
.L_x_288:
[----:B------:R-:W-:Y:S05]  /*17d0*/  BSYNC.RECONVERGENT B0 ;  /* 0x0000000000007941 */ /* 0x000fea0003800200 */
.L_x_287:
        /* <DEDUP_REMOVED lines=9> */
.L_x_290:
[----:B------:R-:W-:Y:S05]  /*1870*/  BSYNC.RECONVERGENT B0 ;  /* 0x0000000000007941 */ /* 0x000fea0003800200 */
.L_x_289:
        /* <DEDUP_REMOVED lines=9> */
.L_x_292:
[----:B------:R-:W-:Y:S05]  /*1910*/  BSYNC.RECONVERGENT B0 ;  /* 0x0000000000007941 */ /* 0x000fea0003800200 */
.L_x_291:
        /* <DEDUP_REMOVED lines=9> */
.L_x_294:
[----:B------:R-:W-:Y:S05]  /*19b0*/  BSYNC.RECONVERGENT B0 ;  /* 0x0000000000007941 */ /* 0x000fea0003800200 */
.L_x_293:
[----:B------:R-:W-:Y:S01]  /*19c0*/  BAR.SYNC.DEFER_BLOCKING 0x0 ;  /* 0x0000000000007b1d */ /* 0x000fe20000010000 */
[----:B------:R-:W-:Y:S02]  /*19d0*/  ISETP.GT.U32.AND P6, PT, R15, R0, PT ;  /* 0x000000000f00720c */ /* 0x000fe40003fc4070 */
[C---:B------:R-:W-:Y:S02]  /*19e0*/  LOP3.LUT R23, R0.reuse, 0x200, RZ, 0xc0, !PT ;  /* 0x0000020000177812 */ /* 0x040fe400078ec0ff */
[----:B------:R-:W-:Y:S01]  /*19f0*/  LOP3.LUT R17, R0, 0x200, RZ, 0x3c, !PT ;  /* 0x0000020000117812 */ /* 0x000fe200078e3cff */
[----:B------:R-:W-:Y:S01]  /*1a00*/  BSSY.RECONVERGENT B0, `(.L_x_295) ;  /* 0x000000a000007945 */ /* 0x000fe20003800200 */
[----:B01234-:R-:W-:Y:S02]  /*1a10*/  LOP3.LUT R16, R4, 0x400, RZ, 0x3c, !PT ;  /* 0x0000040004107812 */ /* 0x01ffe400078e3cff */
        /* <DEDUP_REMOVED lines=8> */
.L_x_296:
[----:B------:R-:W-:Y:S05]  /*1aa0*/  BSYNC.RECONVERGENT B0 ;  /* 0x0000000000007941 */ /* 0x000fea0003800200 */
.L_x_295:
[----:B------:R-:W-:Y:S01]  /*1ab0*/  BAR.SYNC.DEFER_BLOCKING 0x0 ;  /* 0x0000000000007b1d */ /* 0x000fe20000010000 */
[----:B------:R-:W-:-:S05]  /*1ac0*/  ISETP.GT.U32.AND P6, PT, R13, R0, PT ;  /* 0x000000000d00720c */ /* 0x000fca0003fc4070 */
[----:B------:R-:W-:Y:S08]  /*1ad0*/  BSSY.RECONVERGENT B0, `(.L_x_297) ;  /* 0x0000008000007945 */ /* 0x000ff00003800200 */
[----:B------:R-:W-:Y:S05]  /*1ae0*/  @!P6 BRA `(.L_x_298) ;  /* 0x000000000018e947 */ /* 0x000fea0003800000 */
[----:B------:R-:W-:Y:S04]  /*1af0*/  LDS R13, [R4+UR4] ;  /* 0x00000004040d7984 */ /* 0x000fe80008000800 */
[----:B0-----:R-:W0:Y:S02]  /*1b00*/  LDS R15, [R14+UR4] ;  /* 0x000000040e0f7984 */ /* 0x001e240008000800 */
[----:B0-----:R-:W-:-:S04]  /*1b10*/  ISETP.GT.U32.AND P6, PT, R13, R15, PT ;  /* 0x0000000f0d00720c */ /* 0x001fc80003fc4070 */
[----:B------:R-:W-:-:S13]  /*1b20*/  ISETP.NE.XOR P6, PT, R20, RZ, P6 ;  /* 0x000000ff1400720c */ /* 0x000fda00037c5a70 */
[----:B------:R1:W-:Y:S04]  /*1b30*/  @P6 STS [R4+UR4], R15 ;  /* 0x0000000f04006988 */ /* 0x0003e80008000804 */
[----:B------:R1:W-:Y:S02]  /*1b40*/  @P6 STS [R14+UR4], R13 ;  /* 0x0000000d0e006988 */ /* 0x0003e40008000804 */
.L_x_298:
[----:B------:R-:W-:Y:S05]  /*1b50*/  BSYNC.RECONVERGENT B0 ;  /* 0x0000000000007941 */ /* 0x000fea0003800200 */
.L_x_297:
[----:B------:R-:W-:Y:S01]  /*1b60*/  BAR.SYNC.DEFER_BLOCKING 0x0 ;  /* 0x0000000000007b1d */ /* 0x000fe20000010000 */
[----:B------:R-:W-:-:S05]  /*1b70*/  ISETP.GT.U32.AND P6, PT, R11, R0, PT ;  /* 0x000000000b00720c */ /* 0x000fca0003fc4070 */
[----:B------:R-:W-:Y:S08]  /*1b80*/  BSSY.RECONVERGENT B0, `(.L_x_299) ;  /* 0x0000008000007945 */ /* 0x000ff00003800200 */
[----:B------:R-:W-:Y:S05]  /*1b90*/  @!P6 BRA `(.L_x_300) ;  /* 0x000000000018e947 */ /* 0x000fea0003800000 */
[----:B------:R-:W-:Y:S04]  /*1ba0*/  LDS R11, [R4+UR4] ;  /* 0x00000004040b7984 */ /* 0x000fe80008000800 */
[----:B-1----:R-:W1:Y:S02]  /*1bb0*/  LDS R13, [R12+UR4] ;  /* 0x000000040c0d7984 */ /* 0x002e640008000800 */
[----:B-1----:R-:W-:-:S04]  /*1bc0*/  ISETP.GT.U32.AND P6, PT, R11, R13, PT ;  /* 0x0000000d0b00720c */ /* 0x002fc80003fc4070 */
[----:B------:R-:W-:-:S13]  /*1bd0*/  ISETP.NE.XOR P6, PT, R20, RZ, P6 ;  /* 0x000000ff1400720c */ /* 0x000fda00037c5a70 */
[----:B------:R2:W-:Y:S04]  /*1be0*/  @P6 STS [R4+UR4], R13 ;  /* 0x0000000d04006988 */ /* 0x0005e80008000804 */
[----:B------:R2:W-:Y:S02]  /*1bf0*/  @P6 STS [R12+UR4], R11 ;  /* 0x0000000b0c006988 */ /* 0x0005e40008000804 */
.L_x_300:
[----:B------:R-:W-:Y:S05]  /*1c00*/  BSYNC.RECONVERGENT B0 ;  /* 0x0000000000007941 */ /* 0x000fea0003800200 */
.L_x_299:
[----:B------:R-:W-:Y:S06]  /*1c10*/  BAR.SYNC.DEFER_BLOCKING 0x0 ;  /* 0x0000000000007b1d */ /* 0x000fec0000010000 */
[----:B------:R-:W-:Y:S04]  /*1c20*/  BSSY.RECONVERGENT B0, `(.L_x_301) ;  /* 0x0000008000007945 */ /* 0x000fe80003800200 */
[----:B------:R-:W-:Y:S05]  /*1c30*/  @!P5 BRA `(.L_x_302) ;  /* 0x000000000018d947 */ /* 0x000fea0003800000 */
[----:B--2---:R-:W-:Y:S04]  /*1c40*/  LDS R11, [R4+UR4] ;  /* 0x00000004040b7984 */ /* 0x004fe80008000800 */
[----:B-1----:R-:W1:Y:S02]  /*1c50*/  LDS R13, [R10+UR4] ;  /* 0x000000040a0d7984 */ /* 0x002e640008000800 */
[----:B-1----:R-:W-:-:S04]  /*1c60*/  ISETP.GT.U32.AND P6, PT, R11, R13, PT ;  /* 0x0000000d0b00720c */ /* 0x002fc80003fc4070 */
[----:B------:R-:W-:-:S13]  /*1c70*/  ISETP.NE.XOR P6, PT, R20, RZ, P6 ;  /* 0x000000ff1400720c */ /* 0x000fda00037c5a70 */
[----:B------:R3:W-:Y:S04]  /*1c80*/  @P6 STS [R4+UR4], R13 ;  /* 0x0000000d04006988 */ /* 0x0007e80008000804 */
[----:B------:R3:W-:Y:S02]  /*1c90*/  @P6 STS [R10+UR4], R11 ;  /* 0x0000000b0a006988 */ /* 0x0007e40008000804 */
.L_x_302:
[----:B------:R-:W-:Y:S05]  /*1ca0*/  BSYNC.RECONVERGENT B0 ;  /* 0x0000000000007941 */ /* 0x000fea0003800200 */
.L_x_301:
[----:B------:R-:W-:Y:S06]  /*1cb0*/  BAR.SYNC.DEFER_BLOCKING 0x0 ;  /* 0x0000000000007b1d */ /* 0x000fec0000010000 */
[----:B------:R-:W-:Y:S04]  /*1cc0*/  BSSY.RECONVERGENT B0, `(.L_x_303) ;  /* 0x0000008000007945 */ /* 0x000fe80003800200 */
[----:B------:R-:W-:Y:S05]  /*1cd0*/  @!P4 BRA `(.L_x_304) ;  /* 0x000000000018c947 */ /* 0x000fea0003800000 */
[----:B------:R-:W-:Y:S04]  /*1ce0*/  LDS R26, [R4+UR4] ;  /* 0x00000004041a7984 */ /* 0x000fe80008000800 */
[----:B--23--:R-:W2:Y:S02]  /*1cf0*/  LDS R11, [R9+UR4] ;  /* 0x00000004090b7984 */ /* 0x00cea40008000800 */
[----:B--2---:R-:W-:-:S04]  /*1d00*/  ISETP.GT.U32.AND P6, PT, R26, R11, PT ;  /* 0x0000000b1a00720c */ /* 0x004fc80003fc4070 */
[----:B------:R-:W-:-:S13]  /*1d10*/  ISETP.NE.XOR P6, PT, R20, RZ, P6 ;  /* 0x000000ff1400720c */ /* 0x000fda00037c5a70 */
[----:B------:R4:W-:Y:S04]  /*1d20*/  @P6 STS [R4+UR4], R11 ;  /* 0x0000000b04006988 */ /* 0x0009e80008000804 */
[----:B------:R4:W-:Y:S02]  /*1d30*/  @P6 STS [R9+UR4], R26 ;  /* 0x0000001a09006988 */ /* 0x0009e40008000804 */
.L_x_304:
[----:B------:R-:W-:Y:S05]  /*1d40*/  BSYNC.RECONVERGENT B0 ;  /* 0x0000000000007941 */ /* 0x000fea0003800200 */
.L_x_303:
[----:B------:R-:W-:Y:S06]  /*1d50*/  BAR.SYNC.DEFER_BLOCKING 0x0 ;  /* 0x0000000000007b1d */ /* 0x000fec0000010000 */
[----:B------:R-:W-:Y:S04]  /*1d60*/  BSSY.RECONVERGENT B0, `(.L_x_305) ;  /* 0x0000008000007945 */ /* 0x000fe80003800200 */
[----:B------:R-:W-:Y:S05]  /*1d70*/  @!P3 BRA `(.L_x_306) ;  /* 0x000000000018b947 */ /* 0x000fea0003800000 */
[----:B--234-:R-:W-:Y:S04]  /*1d80*/  LDS R11, [R4+UR4] ;  /* 0x00000004040b7984 */ /* 0x01cfe80008000800 */
[----:B-1----:R-:W1:Y:S02]  /*1d90*/  LDS R13, [R8+UR4] ;  /* 0x00000004080d7984 */ /* 0x002e640008000800 */
[----:B-1----:R-:W-:-:S04]  /*1da0*/  ISETP.GT.U32.AND P6, PT, R11, R13, PT ;  /* 0x0000000d0b00720c */ /* 0x002fc80003fc4070 */
[----:B------:R-:W-:-:S13]  /*1db0*/  ISETP.NE.XOR P6, PT, R20, RZ, P6 ;  /* 0x000000ff1400720c */ /* 0x000fda00037c5a70 */
[----:B------:R1:W-:Y:S04]  /*1dc0*/  @P6 STS [R4+UR4], R13 ;  /* 0x0000000d04006988 */ /* 0x0003e80008000804 */
[----:B------:R1:W-:Y:S02]  /*1dd0*/  @P6 STS [R8+UR4], R11 ;  /* 0x0000000b08006988 */ /* 0x0003e40008000804 */
.L_x_306:
[----:B------:R-:W-:Y:S05]  /*1de0*/  BSYNC.RECONVERGENT B0 ;  /* 0x0000000000007941 */ /* 0x000fea0003800200 */
.L_x_305:
[----:B------:R-:W-:Y:S06]  /*1df0*/  BAR.SYNC.DEFER_BLOCKING 0x0 ;  /* 0x0000000000007b1d */ /* 0x000fec0000010000 */
[----:B------:R-:W-:Y:S04]  /*1e00*/  BSSY.RECONVERGENT B0, `(.L_x_307) ;  /* 0x0000008000007945 */ /* 0x000fe80003800200 */
[----:B------:R-:W-:Y:S05]  /*1e10*/  @!P2 BRA `(.L_x_308) ;  /* 0x000000000018a947 */ /* 0x000fea0003800000 */
[----:B----4-:R-:W-:Y:S04]  /*1e20*/  LDS R26, [R4+UR4] ;  /* 0x00000004041a7984 */ /* 0x010fe80008000800 */
[----:B-123--:R-:W1:Y:S02]  /*1e30*/  LDS R11, [R7+UR4] ;  /* 0x00000004070b7984 */ /* 0x00ee640008000800 */
[----:B-1----:R-:W-:-:S04]  /*1e40*/  ISETP.GT.U32.AND P6, PT, R26, R11, PT ;  /* 0x0000000b1a00720c */ /* 0x002fc80003fc4070 */
[----:B------:R-:W-:-:S13]  /*1e50*/  ISETP.NE.XOR P6, PT, R20, RZ, P6 ;  /* 0x000000ff1400720c */ /* 0x000fda00037c5a70 */
[----:B------:R1:W-:Y:S04]  /*1e60*/  @P6 STS [R4+UR4], R11 ;  /* 0x0000000b04006988 */ /* 0x0003e80008000804 */
[----:B------:R1:W-:Y:S02]  /*1e70*/  @P6 STS [R7+UR4], R26 ;  /* 0x0000001a07006988 */ /* 0x0003e40008000804 */
.L_x_308:
[----:B------:R-:W-:Y:S05]  /*1e80*/  BSYNC.RECONVERGENT B0 ;  /* 0x0000000000007941 */ /* 0x000fea0003800200 */
.L_x_307:
[----:B------:R-:W-:Y:S06]  /*1e90*/  BAR.SYNC.DEFER_BLOCKING 0x0 ;  /* 0x0000000000007b1d */ /* 0x000fec0000010000 */
[----:B------:R-:W-:Y:S04]  /*1ea0*/  BSSY.RECONVERGENT B0, `(.L_x_309) ;  /* 0x0000008000007945 */ /* 0x000fe80003800200 */
[----:B------:R-:W-:Y:S05]  /*1eb0*/  @!P1 BRA `(.L_x_310) ;  /* 0x0000000000189947 */ /* 0x000fea0003800000 */
[----:B-1234-:R-:W-:Y:S04]  /*1ec0*/  LDS R11, [R4+UR4] ;  /* 0x00000004040b7984 */ /* 0x01efe80008000800 */
[----:B------:R-:W1:Y:S02]  /*1ed0*/  LDS R13, [R6+UR4] ;  /* 0x00000004060d7984 */ /* 0x000e640008000800 */
[----:B-1----:R-:W-:-:S04]  /*1ee0*/  ISETP.GT.U32.AND P6, PT, R11, R13, PT ;  /* 0x0000000d0b00720c */ /* 0x002fc80003fc4070 */
[----:B------:R-:W-:-:S13]  /*1ef0*/  ISETP.NE.XOR P6, PT, R20, RZ, P6 ;  /* 0x000000ff1400720c */ /* 0x000fda00037c5a70 */
[----:B------:R1:W-:Y:S04]  /*1f00*/  @P6 STS [R4+UR4], R13 ;  /* 0x0000000d04006988 */ /* 0x0003e80008000804 */
[----:B------:R1:W-:Y:S02]  /*1f10*/  @P6 STS [R6+UR4], R11 ;  /* 0x0000000b06006988 */ /* 0x0003e40008000804 */
.L_x_310:
[----:B------:R-:W-:Y:S05]  /*1f20*/  BSYNC.RECONVERGENT B0 ;  /* 0x0000000000007941 */ /* 0x000fea0003800200 */
.L_x_309:
[----:B------:R-:W-:Y:S06]  /*1f30*/  BAR.SYNC.DEFER_BLOCKING 0x0 ;  /* 0x0000000000007b1d */ /* 0x000fec0000010000 */
[----:B------:R-:W-:Y:S04]  /*1f40*/  BSSY.RECONVERGENT B0, `(.L_x_311) ;  /* 0x0000008000007945 */ /* 0x000fe80003800200 */
[----:B------:R-:W-:Y:S05]  /*1f50*/  @!P0 BRA `(.L_x_312) ;  /* 0x0000000000188947 */ /* 0x000fea0003800000 */
[----:B-1--4-:R-:W-:Y:S04]  /*1f60*/  LDS R26, [R4+UR4] ;  /* 0x00000004041a7984 */ /* 0x012fe80008000800 */
[----:B--23--:R-:W1:Y:S02]  /*1f70*/  LDS R11, [R5+UR4] ;  /* 0x00000004050b7984 */ /* 0x00ce640008000800 */
[----:B-1----:R-:W-:-:S04]  /*1f80*/  ISETP.GT.U32.AND P6, PT, R26, R11, PT ;  /* 0x0000000b1a00720c */ /* 0x002fc80003fc4070 */
[----:B------:R-:W-:-:S13]  /*1f90*/  ISETP.NE.XOR P6, PT, R20, RZ, P6 ;  /* 0x000000ff1400720c */ /* 0x000fda00037c5a70 */
[----:B------:R1:W-:Y:S04]  /*1fa0*/  @P6 STS [R4+UR4], R11 ;  /* 0x0000000b04006988 */ /* 0x0003e80008000804 */
[----:B------:R1:W-:Y:S02]  /*1fb0*/  @P6 STS [R5+UR4], R26 ;  /* 0x0000001a05006988 */ /* 0x0003e40008000804 */
.L_x_312:
[----:B------:R-:W-:Y:S05]  /*1fc0*/  BSYNC.RECONVERGENT B0 ;  /* 0x0000000000007941 */ /* 0x000fea0003800200 */
.L_x_311:
[----:B------:R-:W-:Y:S01]  /*1fd0*/  BAR.SYNC.DEFER_BLOCKING 0x0 ;  /* 0x0000000000007b1d */ /* 0x000fe20000010000 */
[----:B------:R-:W-:-:S05]  /*1fe0*/  ISETP.GT.U32.AND P6, PT, R17, R0, PT ;  /* 0x000000001100720c */ /* 0x000fca0003fc4070 */
[----:B------:R-:W-:Y:S08]  /*1ff0*/  BSSY.RECONVERGENT B0, `(.L_x_313) ;  /* 0x0000009000007945 */ /* 0x000ff00003800200 */
[----:B------:R-:W-:Y:S05]  /*2000*/  @!P6 BRA `(.L_x_314) ;  /* 0x00000000001ce947 */ /* 0x000fea0003800000 */
[----:B------:R-:W-:Y:S01]  /*2010*/  LEA R17, R17, UR4, 0x2 ;  /* 0x0000000411117c11 */ /* 0x000fe2000f8e10ff */
[----:B------:R-:W-:Y:S04]  /*2020*/  LDS R0, [R4+UR4] ;  /* 0x0000000404007984 */ /* 0x000fe80008000800 */
[----:B-1234-:R-:W1:Y:S02]  /*2030*/  LDS R11, [R17] ;  /* 0x00000000110b7984 */ /* 0x01ee640000000800 */
[----:B-1----:R-:W-:-:S04]  /*2040*/  ISETP.GT.U32.AND P6, PT, R0, R11, PT ;  /* 0x0000000b0000720c */ /* 0x002fc80003fc4070 */
[----:B------:R-:W-:-:S13]  /*2050*/  ISETP.NE.XOR P6, PT, R23, RZ, P6 ;  /* 0x000000ff1700720c */ /* 0x000fda00037c5a70 */
[----:B------:R1:W-:Y:S04]  /*2060*/  @P6 STS [R4+UR4], R11 ;  /* 0x0000000b04006988 */ /* 0x0003e80008000804 */
[----:B------:R1:W-:Y:S02]  /*2070*/  @P6 STS [R17], R0 ;  /* 0x0000000011006388 */ /* 0x0003e40000000800 */
.L_x_314:
[----:B------:R-:W-:Y:S05]  /*2080*/  BSYNC.RECONVERGENT B0 ;  /* 0x0000000000007941 */ /* 0x000fea0003800200 */
.L_x_313:
[----:B------:R-:W-:Y:S01]  /*2090*/  BAR.SYNC.DEFER_BLOCKING 0x0 ;  /* 0x0000000000007b1d */ /* 0x000fe20000010000 */
[----:B------:R-:W-:-:S05]  /*20a0*/  ISETP.NE.AND P6, PT, R24, RZ, PT ;  /* 0x000000ff1800720c */ /* 0x000fca0003fc5270 */
[----:B------:R-:W-:Y:S08]  /*20b0*/  BSSY.RECONVERGENT B0, `(.L_x_315) ;  /* 0x0000008000007945 */ /* 0x000ff00003800200 */
[----:B------:R-:W-:Y:S05]  /*20c0*/  @!P6 BRA `(.L_x_316) ;  /* 0x000000000018e947 */ /* 0x000fea0003800000 */
[----:B-1234-:R-:W-:Y:S04]  /*20d0*/  LDS R11, [R4+UR4] ;  /* 0x00000004040b7984 */ /* 0x01efe80008000800 */
[----:B------:R-:W1:Y:S02]  /*20e0*/  LDS R0, [R16+UR4] ;  /* 0x0000000410007984 */ /* 0x000e640008000800 */
[----:B-1----:R-:W-:-:S04]  /*20f0*/  ISETP.GT.U32.AND P6, PT, R11, R0, PT ;  /* 0x000000000b00720c */ /* 0x002fc80003fc4070 */
[----:B------:R-:W-:-:S13]  /*2100*/  ISETP.NE.XOR P6, PT, R23, RZ, P6 ;  /* 0x000000ff1700720c */ /* 0x000fda00037c5a70 */
[----:B------:R1:W-:Y:S04]  /*2110*/  @P6 STS [R4+UR4], R0 ;  /* 0x0000000004006988 */ /* 0x0003e80008000804 */
[----:B------:R1:W-:Y:S02]  /*2120*/  @P6 STS [R16+UR4], R11 ;  /* 0x0000000b10006988 */ /* 0x0003e40008000804 */
.L_x_316:
[----:B------:R-:W-:Y:S05]  /*2130*/  BSYNC.RECONVERGENT B0 ;  /* 0x0000000000007941 */ /* 0x000fea0003800200 */
.L_x_315:
        /* <DEDUP_REMOVED lines=10> */
.L_x_318:
[----:B------:R-:W-:Y:S05]  /*21e0*/  BSYNC.RECONVERGENT B0 ;  /* 0x0000000000007941 */ /* 0x000fea0003800200 */
.L_x_317:
        /* <DEDUP_REMOVED lines=10> */
.L_x_320:
[----:B------:R-:W-:Y:S05]  /*2290*/  BSYNC.RECONVERGENT B0 ;  /* 0x0000000000007941 */ /* 0x000fea0003800200 */
.L_x_319:
        /* <DEDUP_REMOVED lines=9> */
.L_x_322:
[----:B------:R-:W-:Y:S05]  /*2330*/  BSYNC.RECONVERGENT B0 ;  /* 0x0000000000007941 */ /* 0x000fea0003800200 */
.L_x_321:
[----:B------:R-:W-:Y:S06]  /*2340*/  BAR.SYNC.DEFER_BLOCKING 0x0 ;  /* 0x0000000000007b1d */ /* 0x000fec0000010000 */
[----:B------:R-:W-:Y:S04]  /*2350*/  BSSY.RECONVERGENT B0, `(.L_x_323) ;  /* 0x0000008000007945 */ /* 0x000fe80003800200 */
[----:B------:R-:W-:Y:S05]  /*2360*/  @!P4 BRA `(.L_x_324) ;  /* 0x000000000018c947 */ /* 0x000fea0003800000 */
[----:B-1----:R-:W-:Y:S04]  /*2370*/  LDS R0, [R4+UR4] ;  /* 0x0000000404007984 */ /* 0x002fe80008000800 */
[----:B--234-:R-:W1:Y:S02]  /*2380*/  LDS R11, [R9+UR4] ;  /* 0x00000004090b7984 */ /* 0x01ce640008000800 */
[----:B-1----:R-:W-:-:S04]  /*2390*/  ISETP.GT.U32.AND P4, PT, R0, R11, PT ;  /* 0x0000000b0000720c */ /* 0x002fc80003f84070 */
[----:B------:R-:W-:-:S13]  /*23a0*/  ISETP.NE.XOR P4, PT, R23, RZ, P4 ;  /* 0x000000ff1700720c */ /* 0x000fda0002785a70 */
[----:B------:R1:W-:Y:S04]  /*23b0*/  @P4 STS [R4+UR4], R11 ;  /* 0x0000000b04004988 */ /* 0x0003e80008000804 */
[----:B------:R1:W-:Y:S02]  /*23c0*/  @P4 STS [R9+UR4], R0 ;  /* 0x0000000009004988 */ /* 0x0003e40008000804 */
.L_x_324:
[----:B------:R-:W-:Y:S05]  /*23d0*/  BSYNC.RECONVERGENT B0 ;  /* 0x0000000000007941 */ /* 0x000fea0003800200 */
.L_x_323:
[----:B------:R-:W-:Y:S06]  /*23e0*/  BAR.SYNC.DEFER_BLOCKING 0x0 ;  /* 0x0000000000007b1d */ /* 0x000fec0000010000 */
[----:B------:R-:W-:Y:S04]  /*23f0*/  BSSY.RECONVERGENT B0, `(.L_x_325) ;  /* 0x0000008000007945 */ /* 0x000fe80003800200 */
[----:B------:R-:W-:Y:S05]  /*2400*/  @!P3 BRA `(.L_x_326) ;  /* 0x000000000018b947 */ /* 0x000fea0003800000 */
[----:B-1--4-:R-:W-:Y:S04]  /*2410*/  LDS R9, [R4+UR4] ;  /* 0x0000000404097984 */ /* 0x012fe80008000800 */
[----:B------:R-:W1:Y:S02]  /*2420*/  LDS R0, [R8+UR4] ;  /* 0x0000000408007984 */ /* 0x000e640008000800 */
[----:B-1----:R-:W-:-:S04]  /*2430*/  ISETP.GT.U32.AND P3, PT, R9, R0, PT ;  /* 0x000000000900720c */ /* 0x002fc80003f64070 */
[----:B------:R-:W-:-:S13]  /*2440*/  ISETP.NE.XOR P3, PT, R23, RZ, P3 ;  /* 0x000000ff1700720c */ /* 0x000fda0001f65a70 */
[----:B------:R1:W-:Y:S04]  /*2450*/  @P3 STS [R4+UR4], R0 ;  /* 0x0000000004003988 */ /* 0x0003e80008000804 */
[----:B------:R1:W-:Y:S02]  /*2460*/  @P3 STS [R8+UR4], R9 ;  /* 0x0000000908003988 */ /* 0x0003e40008000804 */
.L_x_326:
[----:B------:R-:W-:Y:S05]  /*2470*/  BSYNC.RECONVERGENT B0 ;  /* 0x0000000000007941 */ /* 0x000fea0003800200 */
.L_x_325:
[----:B------:R-:W-:Y:S06]  /*2480*/  BAR.SYNC.DEFER_BLOCKING 0x0 ;  /* 0x0000000000007b1d */ /* 0x000fec0000010000 */
[----:B------:R-:W-:Y:S04]  /*2490*/  BSSY.RECONVERGENT B0, `(.L_x_327) ;  /* 0x0000008000007945 */ /* 0x000fe80003800200 */
[----:B------:R-:W-:Y:S05]  /*24a0*/  @!P2 BRA `(.L_x_328) ;  /* 0x000000000018a947 */ /* 0x000fea0003800000 */
[----:B-1----:R-:W-:Y:S04]  /*24b0*/  LDS R0, [R4+UR4] ;  /* 0x0000000404007984 */ /* 0x002fe80008000800 */
[----:B----4-:R-:W1:Y:S02]  /*24c0*/  LDS R9, [R7+UR4] ;  /* 0x0000000407097984 */ /* 0x010e640008000800 */
[----:B-1----:R-:W-:-:S04]  /*24d0*/  ISETP.GT.U32.AND P2, PT, R0, R9, PT ;  /* 0x000000090000720c */ /* 0x002fc80003f44070 */
[----:B------:R-:W-:-:S13]  /*24e0*/  ISETP.NE.XOR P2, PT, R23, RZ, P2 ;  /* 0x000000ff1700720c */ /* 0x000fda0001745a70 */
[----:B------:R1:W-:Y:S04]  /*24f0*/  @P2 STS [R4+UR4], R9 ;  /* 0x0000000904002988 */ /* 0x0003e80008000804 */
[----:B------:R1:W-:Y:S02]  /*2500*/  @P2 STS [R7+UR4], R0 ;  /* 0x0000000007002988 */ /* 0x0003e40008000804 */
.L_x_328:
[----:B------:R-:W-:Y:S05]  /*2510*/  BSYNC.RECONVERGENT B0 ;  /* 0x0000000000007941 */ /* 0x000fea0003800200 */
.L_x_327:
[----:B------:R-:W-:Y:S06]  /*2520*/  BAR.SYNC.DEFER_BLOCKING 0x0 ;  /* 0x0000000000007b1d */ /* 0x000fec0000010000 */
[----:B------:R-:W-:Y:S04]  /*2530*/  BSSY.RECONVERGENT B0, `(.L_x_329) ;  /* 0x0000008000007945 */ /* 0x000fe80003800200 */
[----:B------:R-:W-:Y:S05]  /*2540*/  @!P1 BRA `(.L_x_330) ;  /* 0x0000000000189947 */ /* 0x000fea0003800000 */
[----:B-1----:R-:W-:Y:S04]  /*2550*/  LDS R7, [R4+UR4] ;  /* 0x0000000404077984 */ /* 0x002fe80008000800 */
[----:B------:R-:W1:Y:S02]  /*2560*/  LDS R0, [R6+UR4] ;  /* 0x0000000406007984 */ /* 0x000e640008000800 */
[----:B-1----:R-:W-:-:S04]  /*2570*/  ISETP.GT.U32.AND P1, PT, R7, R0, PT ;  /* 0x000000000700720c */ /* 0x002fc80003f24070 */
[----:B------:R-:W-:-:S13]  /*2580*/  ISETP.NE.XOR P1, PT, R23, RZ, P1 ;  /* 0x000000ff1700720c */ /* 0x000fda0000f25a70 */
[----:B------:R1:W-:Y:S04]  /*2590*/  @P1 STS [R4+UR4], R0 ;  /* 0x0000000004001988 */ /* 0x0003e80008000804 */
[----:B------:R1:W-:Y:S02]  /*25a0*/  @P1 STS [R6+UR4], R7 ;  /* 0x0000000706001988 */ /* 0x0003e40008000804 */
.L_x_330:
[----:B------:R-:W-:Y:S05]  /*25b0*/  BSYNC.RECONVERGENT B0 ;  /* 0x0000000000007941 */ /* 0x000fea0003800200 */
.L_x_329:
        /* <DEDUP_REMOVED lines=9> */
.L_x_332:
[----:B------:R-:W-:Y:S05]  /*2650*/  BSYNC.RECONVERGENT B0 ;  /* 0x0000000000007941 */ /* 0x000fea0003800200 */
.L_x_331:
[----:B------:R-:W-:Y:S01]  /*2660*/  BAR.SYNC.DEFER_BLOCKING 0x0 ;  /* 0x0000000000007b1d */ /* 0x000fe20000010000 */
[----:B------:R-:W-:-:S13]  /*2670*/  ISETP.NE.AND P0, PT, R18, RZ, PT ;  /* 0x000000ff1200720c */ /* 0x000fda0003f05270 */
[----:B------:R-:W-:Y:S05]  /*2680*/  @P0 EXIT ;  /* 0x000000000000094d */ /* 0x000fea0003800000 */
[----:B-1----:R-:W1:Y:S04]  /*2690*/  LDS R5, [R4+UR4] ;  /* 0x0000000404057984 */ /* 0x002e680008000800 */
[----:B-1----:R-:W-:Y:S01]  /*26a0*/  STG.E desc[UR6][R2.64], R5 ;  /* 0x0000000502007986 */ /* 0x002fe2000c101906 */
[----:B------:R-:W-:Y:S05]  /*26b0*/  EXIT ;  /* 0x000000000000794d */ /* 0x000fea0003800000 */
.L_x_333:
        /* <DEDUP_REMOVED lines=12> */
.L_x_349:


//--------------------- .text._Z16partition_kernelPjS_Piij --------------------------
	.section	.text._Z16partition_kernelPjS_Piij,"ax",@progbits
	.align	128
        .global         _Z16partition_kernelPjS_Piij
        .type           _Z16partition_kernelPjS_Piij,@function
        .size           _Z16partition_kernelPjS_Piij,(.L_x_350 - _Z16partition_kernelPjS_Piij)
        .other          _Z16partition_kernelPjS_Piij,@"STO_CUDA_ENTRY STV_DEFAULT"
_Z16partition_kernelPjS_Piij:
.text._Z16partition_kernelPjS_Piij:
[----:B------:R-:W-:Y:S01]  /*0000*/  LDC R1, c[0x0][0x37c] ;  /* 0x0000df00ff017b82 */ /* 0x000fe20000000800 */
[----:B------:R-:W0:Y:S07]  /*0010*/  S2R R0, SR_TID.X ;  /* 0x0000000000007919 */ /* 0x000e2e0000002100 */
[----:B------:R-:W0:Y:S01]  /*0020*/  S2UR UR4, SR_CTAID.X ;  /* 0x00000000000479c3 */ /* 0x000e220000002500 */
[----:B------:R-:W1:Y:S01]  /*0030*/  LDCU UR8, c[0x0][0x398] ;  /* 0x00007300ff0877ac */ /* 0x000e620008000800 */
[----:B------:R-:W-:Y:S01]  /*0040*/  IMAD.MOV.U32 R22, RZ, RZ, -0x1 ;  /* 0xffffffffff167424 */ /* 0x000fe200078e00ff */
[----:B------:R-:W2:Y:S05]  /*0050*/  LDCU.64 UR6, c[0x0][0x358] ;  /* 0x00006b00ff0677ac */ /* 0x000eaa0008000a00 */
[----:B------:R-:W0:Y:S02]  /*0060*/  LDC R3, c[0x0][0x360] ;  /* 0x0000d800ff037b82 */ /* 0x000e240000000800 */
[----:B0-----:R-:W-:Y:S01]  /*0070*/  IMAD R23, R3, UR4, R0 ;  /* 0x0000000403177c24 */ /* 0x001fe2000f8e0200 */
[----:B------:R-:W0:Y:S04]  /*0080*/  LDCU UR4, c[0x0][0x39c] ;  /* 0x00007380ff0477ac */ /* 0x000e280008000800 */
[----:B-1----:R-:W-:-:S13]  /*0090*/  ISETP.GE.AND P1, PT, R23, UR8, PT ;  /* 0x0000000817007c0c */ /* 0x002fda000bf26270 */
[----:B------:R-:W1:Y:S02]  /*00a0*/  @!P1 LDC.64 R4, c[0x0][0x380] ;  /* 0x0000e000ff049b82 */ /* 0x000e640000000a00 */
[----:B-1----:R-:W-:-:S05]  /*00b0*/  @!P1 IMAD.WIDE R4, R23, 0x4, R4 ;  /* 0x0000000417049825 */ /* 0x002fca00078e0204 */
[----:B--2---:R-:W0:Y:S01]  /*00c0*/  @!P1 LDG.E R22, desc[UR6][R4.64] ;  /* 0x0000000604169981 */ /* 0x004e22000c1e1900 */
[----:B------:R-:W1:Y:S01]  /*00d0*/  S2UR UR5, SR_CgaCtaId ;  /* 0x00000000000579c3 */ /* 0x000e620000008800 */
[----:B------:R-:W-:Y:S01]  /*00e0*/  LOP3.LUT R6, R0, 0x1f, RZ, 0xc0, !PT ;  /* 0x0000001f00067812 */ /* 0x000fe200078ec0ff */
[----:B------:R-:W-:Y:S01]  /*00f0*/  IMAD.MOV.U32 R21, RZ, RZ, -0x1 ;  /* 0xffffffffff157424 */ /* 0x000fe200078e00ff */
[----:B------:R-:W-:Y:S01]  /*0100*/  SHF.R.U32.HI R20, RZ, 0x3, R0 ;  /* 0x00000003ff147819 */ /* 0x000fe20000011600 */
[----:B------:R-:W-:Y:S01]  /*0110*/  BSSY.RECONVERGENT B0, `(.L_x_334) ;  /* 0x0000049000007945 */ /* 0x000fe20003800200 */
[----:B------:R-:W-:Y:S02]  /*0120*/  ISETP.NE.AND P2, PT, R6, 0x1f, PT ;  /* 0x0000001f0600780c */ /* 0x000fe40003f45270 */
[----:B------:R-:W-:Y:S02]  /*0130*/  LOP3.LUT R20, R20, 0x7c, RZ, 0xc0, !PT ;  /* 0x0000007c14147812 */ /* 0x000fe400078ec0ff */
[----:B------:R-:W-:-:S02]  /*0140*/  SHF.L.U32 R21, R21, R6, RZ ;  /* 0x0000000615157219 */ /* 0x000fc400000006ff */
[----:B0-----:R-:W-:Y:S01]  /*0150*/  ISETP.GE.U32.AND P0, PT, R22, UR4, PT ;  /* 0x0000000416007c0c */ /* 0x001fe2000bf06070 */
[----:B------:R-:W-:Y:S02]  /*0160*/  UMOV UR4, 0x400 ;  /* 0x0000040000047882 */ /* 0x000fe40000000000 */
[----:B-1----:R-:W-:Y:S01]  /*0170*/  ULEA UR4, UR5, UR4, 0x18 ;  /* 0x0000000405047291 */ /* 0x002fe2000f8ec0ff */
[----:B------:R-:W-:-:S13]  /*0180*/  ISETP.LT.AND P0, PT, R23, UR8, !P0 ;  /* 0x0000000817007c0c */ /* 0x000fda000c701270 */
[----:B------:R-:W-:-:S04]  /*0190*/  VOTE.ANY R2, PT, P0 ;  /* 0x0000000000027806 */ /* 0x000fc800000e0100 */
[----:B------:R-:W0:Y:S01]  /*01a0*/  @!P2 POPC R7, R2 ;  /* 0x000000020007a309 */ /* 0x000e220000000000 */
[----:B------:R-:W-:Y:S01]  /*01b0*/  LOP3.LUT R21, R2, R21, RZ, 0x30, !PT ;  /* 0x0000001502157212 */ /* 0x000fe200078e30ff */
[----:B0-----:R0:W-:Y:S01]  /*01c0*/  @!P2 STS [R20+UR4], R7 ;  /* 0x000000071400a988 */ /* 0x0011e20008000804 */
[----:B------:R-:W-:Y:S01]  /*01d0*/  BAR.SYNC.DEFER_BLOCKING 0x0 ;  /* 0x0000000000007b1d */ /* 0x000fe20000010000 */
[----:B------:R-:W-:-:S13]  /*01e0*/  ISETP.GT.U32.AND P2, PT, R0, 0x1f, PT ;  /* 0x0000001f0000780c */ /* 0x000fda0003f44070 */
[----:B0-----:R-:W-:Y:S05]  /*01f0*/  @P2 BRA `(.L_x_335) ;  /* 0x0000000000e82947 */ /* 0x001fea0003800000 */
[----:B------:R-:W-:Y:S01]  /*0200*/  ISETP.NE.AND P2, PT, R0, RZ, PT ;  /* 0x000000ff0000720c */ /* 0x000fe20003f45270 */
[----:B------:R-:W-:Y:S01]  /*0210*/  BSSY.RECONVERGENT B1, `(.L_x_336) ;  /* 0x0000036000017945 */ /* 0x000fe20003800200 */
[----:B------:R-:W-:-:S11]  /*0220*/  IMAD.MOV.U32 R19, RZ, RZ, RZ ;  /* 0x000000ffff137224 */ /* 0x000fd600078e00ff */
[----:B------:R-:W-:Y:S05]  /*0230*/  @!P2 BRA `(.L_x_337) ;  /* 0x0000000000cca947 */ /* 0x000fea0003800000 */
[C---:B------:R-:W-:Y:S01]  /*0240*/  ISETP.GE.U32.AND P2, PT, R0.reuse, 0x10, PT ;  /* 0x000000100000780c */ /* 0x040fe20003f46070 */
[----:B------:R-:W-:Y:S01]  /*0250*/  BSSY.RECONVERGENT B2, `(.L_x_338) ;  /* 0x0000013000027945 */ /* 0x000fe20003800200 */
[----:B------:R-:W-:Y:S01]  /*0260*/  LOP3.LUT R24, R0, 0xf, RZ, 0xc0, !PT ;  /* 0x0000000f00187812 */ /* 0x000fe200078ec0ff */
[----:B------:R-:W-:Y:S02]  /*0270*/  IMAD.MOV.U32 R12, RZ, RZ, RZ ;  /* 0x000000ffff0c7224 */ /* 0x000fe400078e00ff */
[----:B------:R-:W-:Y:S01]  /*0280*/  IMAD.MOV.U32 R19, RZ, RZ, RZ ;  /* 0x000000ffff137224 */ /* 0x000fe200078e00ff */
[----:B------:R-:W-:-:S07]  /*0290*/  ISETP.NE.AND P3, PT, R24, RZ, PT ;  /* 0x000000ff1800720c */ /* 0x000fce0003f65270 */
[----:B------:R-:W-:Y:S06]  /*02a0*/  @!P2 BRA `(.L_x_339) ;  /* 0x000000000034a947 */ /* 0x000fec0003800000 */
[----:B------:R-:W0:Y:S04]  /*02b0*/  LDS.128 R4, [UR4] ;  /* 0x00000004ff047984 */ /* 0x000e280008000c00 */
[----:B------:R-:W1:Y:S04]  /*02c0*/  LDS.128 R8, [UR4+0x10] ;  /* 0x00001004ff087984 */ /* 0x000e680008000c00 */
[----:B------:R-:W2:Y:S04]  /*02d0*/  LDS.128 R12, [UR4+0x20] ;  /* 0x00002004ff0c7984 */ /* 0x000ea80008000c00 */
[----:B------:R-:W3:Y:S01]  /*02e0*/  LDS.128 R16, [UR4+0x30] ;  /* 0x00003004ff107984 */ /* 0x000ee20008000c00 */
[----:B0-----:R-:W-:-:S04]  /*02f0*/  IADD3 R4, PT, PT, R6, R5, R4 ;  /* 0x0000000506047210 */ /* 0x001fc80007ffe004 */
[----:B-1----:R-:W-:-:S04]  /*0300*/  IADD3 R4, PT, PT, R8, R7, R4 ;  /* 0x0000000708047210 */ /* 0x002fc80007ffe004 */
[----:B------:R-:W-:-:S04]  /*0310*/  IADD3 R4, PT, PT, R10, R9, R4 ;  /* 0x000000090a047210 */ /* 0x000fc80007ffe004 */
[----:B--2---:R-:W-:Y:S01]  /*0320*/  IADD3 R4, PT, PT, R12, R11, R4 ;  /* 0x0000000b0c047210 */ /* 0x004fe20007ffe004 */
[----:B------:R-:W-:-:S03]  /*0330*/  IMAD.MOV.U32 R12, RZ, RZ, 0x10 ;  /* 0x00000010ff0c7424 */ /* 0x000fc600078e00ff */
[----:B------:R-:W-:-:S04]  /*0340*/  IADD3 R4, PT, PT, R14, R13, R4 ;  /* 0x0000000d0e047210 */ /* 0x000fc80007ffe004 */
[----:B---3--:R-:W-:-:S04]  /*0350*/  IADD3 R4, PT, PT, R16, R15, R4 ;  /* 0x0000000f10047210 */ /* 0x008fc80007ffe004 */
[----:B------:R-:W-:-:S05]  /*0360*/  IADD3 R4, PT, PT, R18, R17, R4 ;  /* 0x0000001112047210 */ /* 0x000fca0007ffe004 */
[----:B------:R-:W-:-:S07]  /*0370*/  IMAD.IADD R19, R4, 0x1, R19 ;  /* 0x0000000104137824 */ /* 0x000fce00078e0213 */
.L_x_339:
[----:B------:R-:W-:Y:S05]  /*0380*/  BSYNC.RECONVERGENT B2 ;  /* 0x0000000000027941 */ /* 0x000fea0003800200 */
.L_x_338:
[----:B------:R-:W-:Y:S05]  /*0390*/  @!P3 BRA `(.L_x_337) ;  /* 0x000000000074b947 */ /* 0x000fea0003800000 */
[----:B------:R-:W-:-:S13]  /*03a0*/  ISETP.GE.U32.AND P2, PT, R24, 0x8, PT ;  /* 0x000000081800780c */ /* 0x000fda0003f46070 */
[C---:B------:R-:W-:Y:S01]  /*03b0*/  @P2 LEA R13, R12.reuse, UR4, 0x2 ;  /* 0x000000040c0d2c11 */ /* 0x040fe2000f8e10ff */
[----:B------:R-:W-:-:S04]  /*03c0*/  @P2 VIADD R12, R12, 0x8 ;  /* 0x000000080c0c2836 */ /* 0x000fc80000000000 */
[----:B------:R-:W0:Y:S04]  /*03d0*/  @P2 LDS.128 R4, [R13] ;  /* 0x000000000d042984 */ /* 0x000e280000000c00 */
[----:B------:R-:W1:Y:S01]  /*03e0*/  @P2 LDS.128 R8, [R13+0x10] ;  /* 0x000010000d082984 */ /* 0x000e620000000c00 */
[----:B0-----:R-:W-:Y:S02]  /*03f0*/  @P2 IADD3 R5, PT, PT, R5, R4, R19 ;  /* 0x0000000405052210 */ /* 0x001fe40007ffe013 */
[----:B------:R-:W-:Y:S02]  /*0400*/  LOP3.LUT R4, R0, 0x7, RZ, 0xc0, !PT ;  /* 0x0000000700047812 */ /* 0x000fe400078ec0ff */
[----:B------:R-:W-:Y:S02]  /*0410*/  @P2 IADD3 R5, PT, PT, R7, R6, R5 ;  /* 0x0000000607052210 */ /* 0x000fe40007ffe005 */
[----:B------:R-:W-:-:S02]  /*0420*/  ISETP.NE.AND P3, PT, R4, RZ, PT ;  /* 0x000000ff0400720c */ /* 0x000fc40003f65270 */
[----:B-1----:R-:W-:-:S04]  /*0430*/  @P2 IADD3 R5, PT, PT, R9, R8, R5 ;  /* 0x0000000809052210 */ /* 0x002fc80007ffe005 */
[----:B------:R-:W-:-:S07]  /*0440*/  @P2 IADD3 R19, PT, PT, R11, R10, R5 ;  /* 0x0000000a0b132210 */ /* 0x000fce0007ffe005 */
[----:B------:R-:W-:Y:S05]  /*0450*/  @!P3 BRA `(.L_x_337) ;  /* 0x000000000044b947 */ /* 0x000fea0003800000 */
[----:B------:R-:W-:Y:S02]  /*0460*/  ISETP.GE.U32.AND P2, PT, R4, 0x4, PT ;  /* 0x000000040400780c */ /* 0x000fe40003f46070 */
[----:B------:R-:W-:-:S04]  /*0470*/  LOP3.LUT R8, R0, 0x3, RZ, 0xc0, !PT ;  /* 0x0000000300087812 */ /* 0x000fc800078ec0ff */
[----:B------:R-:W-:-:S07]  /*0480*/  ISETP.NE.AND P3, PT, R8, RZ, PT ;  /* 0x000000ff0800720c */ /* 0x000fce0003f65270 */
[C---:B------:R-:W-:Y:S01]  /*0490*/  @P2 LEA R4, R12.reuse, UR4, 0x2 ;  /* 0x000000040c042c11 */ /* 0x040fe2000f8e10ff */
[----:B------:R-:W-:-:S05]  /*04a0*/  @P2 VIADD R12, R12, 0x4 ;  /* 0x000000040c0c2836 */ /* 0x000fca0000000000 */
[----:B------:R-:W0:Y:S02]  /*04b0*/  @P2 LDS.128 R4, [R4] ;  /* 0x0000000004042984 */ /* 0x000e240000000c00 */
[----:B0-----:R-:W-:-:S04]  /*04c0*/  @P2 IADD3 R5, PT, PT, R5, R4, R19 ;  /* 0x0000000405052210 */ /* 0x001fc80007ffe013 */
[----:B------:R-:W-:Y:S01]  /*04d0*/  @P2 IADD3 R19, PT, PT, R7, R6, R5 ;  /* 0x0000000607132210 */ /* 0x000fe20007ffe005 */
[----:B------:R-:W-:Y:S06]  /*04e0*/  @!P3 BRA `(.L_x_337) ;  /* 0x000000000020b947 */ /* 0x000fec0003800000 */
[----:B------:R-:W-:Y:S01]  /*04f0*/  LEA R12, R12, UR4, 0x2 ;  /* 0x000000040c0c7c11 */ /* 0x000fe2000f8e10ff */
[----:B------:R-:W-:-:S07]  /*0500*/  IMAD.MOV R8, RZ, RZ, -R8 ;  /* 0x000000ffff087224 */ /* 0x000fce00078e0a08 */
.L_x_340:
[----:B------:R0:W1:Y:S01]  /*0510*/  LDS R4, [R12] ;  /* 0x000000000c047984 */ /* 0x0000620000000800 */
[----:B------:R-:W-:-:S05]  /*0520*/  VIADD R8, R8, 0x1 ;  /* 0x0000000108087836 */ /* 0x000fca0000000000 */
[----:B------:R-:W-:Y:S01]  /*0530*/  ISETP.NE.AND P2, PT, R8, RZ, PT ;  /* 0x000000ff0800720c */ /* 0x000fe20003f45270 */
[----:B0-----:R-:W-:Y:S02]  /*0540*/  VIADD R12, R12, 0x4 ;  /* 0x000000040c0c7836 */ /* 0x001fe40000000000 */
[----:B-1----:R-:W-:-:S10]  /*0550*/  IMAD.IADD R19, R4, 0x1, R19 ;  /* 0x0000000104137824 */ /* 0x002fd400078e0213 */
[----:B------:R-:W-:Y:S05]  /*0560*/  @P2 BRA `(.L_x_340) ;  /* 0xfffffffc00e82947 */ /* 0x000fea000383ffff */
.L_x_337:
[----:B------:R-:W-:Y:S05]  /*0570*/  BSYNC.RECONVERGENT B1 ;  /* 0x0000000000017941 */ /* 0x000fea0003800200 */
.L_x_336:
[----:B------:R-:W-:-:S05]  /*0580*/  LEA R0, R0, UR4, 0x2 ;  /* 0x0000000400007c11 */ /* 0x000fca000f8e10ff */
[----:B------:R0:W-:Y:S02]  /*0590*/  STS [R0], R19 ;  /* 0x0000001300007388 */ /* 0x0001e40000000800 */
.L_x_335:
[----:B------:R-:W-:Y:S05]  /*05a0*/  BSYNC.RECONVERGENT B0 ;  /* 0x0000000000007941 */ /* 0x000fea0003800200 */
.L_x_334:
[----:B------:R-:W-:Y:S01]  /*05b0*/  BAR.SYNC.DEFER_BLOCKING 0x0 ;  /* 0x0000000000007b1d */ /* 0x000fe20000010000 */
[----:B------:R-:W-:-:S07]  /*05c0*/  ISETP.NE.AND P2, PT, R23, RZ, PT ;  /* 0x000000ff1700720c */ /* 0x000fce0003f45270 */
[----:B------:R-:W1:Y:S01]  /*05d0*/  @P0 LDC.64 R4, c[0x0][0x388] ;  /* 0x0000e200ff040b82 */ /* 0x000e620000000a00 */
[----:B------:R-:W2:Y:S01]  /*05e0*/  @P0 POPC R21, R21 ;  /* 0x0000001500150309 */ /* 0x000ea20000000000 */
[----:B------:R-:W-:Y:S01]  /*05f0*/  BSSY.RECONVERGENT B0, `(.L_x_341) ;  /* 0x000000b000007945 */ /* 0x000fe20003800200 */
[----:B------:R-:W2:Y:S02]  /*0600*/  @P0 LDS R20, [R20+UR4] ;  /* 0x0000000414140984 */ /* 0x000ea40008000800 */
[----:B--2---:R-:W-:-:S04]  /*0610*/  @P0 IMAD.IADD R7, R20, 0x1, R21 ;  /* 0x0000000114070824 */ /* 0x004fc800078e0215 */
[----:B-1----:R-:W-:-:S05]  /*0620*/  @P0 IMAD.WIDE R4, R7, 0x4, R4 ;  /* 0x0000000407040825 */ /* 0x002fca00078e0204 */
[----:B------:R1:W-:Y:S01]  /*0630*/  @P0 STG.E desc[UR6][R4.64], R22 ;  /* 0x0000001604000986 */ /* 0x0003e2000c101906 */
[----:B------:R-:W-:Y:S05]  /*0640*/  @P0 BRA `(.L_x_342) ;  /* 0x0000000000140947 */ /* 0x000fea0003800000 */
[----:B-1----:R-:W1:Y:S01]  /*0650*/  @!P1 LDC.64 R4, c[0x0][0x388] ;  /* 0x0000e200ff049b82 */ /* 0x002e620000000a00 */
[----:B------:R-:W-:-:S05]  /*0660*/  @!P1 LOP3.LUT R23, RZ, R23, RZ, 0x33, !PT ;  /* 0x00000017ff179212 */ /* 0x000fca00078e33ff */
[----:B------:R-:W-:-:S04]  /*0670*/  @!P1 VIADD R23, R23, UR8 ;  /* 0x0000000817179c36 */ /* 0x000fc80008000000 */
[----:B-1----:R-:W-:-:S05]  /*0680*/  @!P1 IMAD.WIDE R4, R23, 0x4, R4 ;  /* 0x0000000417049825 */ /* 0x002fca00078e0204 */
[----:B------:R2:W-:Y:S02]  /*0690*/  @!P1 STG.E desc[UR6][R4.64], R22 ;  /* 0x0000001604009986 */ /* 0x0005e4000c101906 */
.L_x_342:
[----:B------:R-:W-:Y:S05]  /*06a0*/  BSYNC.RECONVERGENT B0 ;  /* 0x0000000000007941 */ /* 0x000fea0003800200 */
.L_x_341:
[----:B------:R-:W-:Y:S05]  /*06b0*/  @P2 EXIT ;  /* 0x000000000000294d */ /* 0x000fea0003800000 */
[----:B------:R-:W-:Y:S01]  /*06c0*/  SHF.R.U32.HI R3, RZ, 0x3, R3 ;  /* 0x00000003ff037819 */ /* 0x000fe20000011603 */
[----:B-12---:R-:W1:Y:S01]  /*06d0*/  LDC.64 R4, c[0x0][0x390] ;  /* 0x0000e400ff047b82 */ /* 0x006e620000000a00 */
[----:B------:R-:W2:Y:S02]  /*06e0*/  POPC R2, R2 ;  /* 0x0000000200027309 */ /* 0x000ea40000000000 */
[----:B------:R-:W-:-:S06]  /*06f0*/  LOP3.LUT R3, R3, 0x1ffffffc, RZ, 0xc0, !PT ;  /* 0x1ffffffc03037812 */ /* 0x000fcc00078ec0ff */
[----:B------:R-:W2:Y:S02]  /*0700*/  LDS R3, [R3+UR4+-0x4] ;  /* 0xfffffc0403037984 */ /* 0x000ea40008000800 */
[----:B--2---:R-:W-:-:S05]  /*0710*/  IMAD.IADD R7, R2, 0x1, R3 ;  /* 0x0000000102077824 */ /* 0x004fca00078e0203 */
[----:B-1----:R-:W-:Y:S01]  /*0720*/  STG.E desc[UR6][R4.64], R7 ;  /* 0x0000000704007986 */ /* 0x002fe2000c101906 */
[----:B------:R-:W-:Y:S05]  /*0730*/  EXIT ;  /* 0x000000000000794d */ /* 0x000fea0003800000 */
.L_x_343:
        /* <DEDUP_REMOVED lines=12> */
.L_x_350:


//--------------------- .nv.shared._ZN3cub18CUB_300001_SM_10006detail10radix_sort29DeviceRadixSortOnesweepKernelINS1_5radix10policy_hubIjNS0_8NullTypeEyE10Policy1000ELNS0_9SortOrderE0EjS6_yiiNS1_21identity_decomposer_tEEEvPT5_SC_PT3_PKSD_PT1_PKSH_PT2_PKSL_T4_iiT6_ --------------------------
	.section	.nv.shared._ZN3cub18CUB_300001_SM_10006detail10radix_sort29DeviceRadixSortOnesweepKernelINS1_5radix10policy_hubIjNS0_8NullTypeEyE10Policy1000ELNS0_9SortOrderE0EjS6_yiiNS1_21identity_decomposer_tEEEvPT5_SC_PT3_PKSD_PT1_PKSH_PT2_PKSL_T4_iiT6_,"aw",@nobits
	.sectionflags	@""
	.align	16
.nv.shared._ZN3cub18CUB_300001_SM_10006detail10radix_sort29DeviceRadixSortOnesweepKernelINS1_5radix10policy_hubIjNS0_8NullTypeEyE10Policy1000ELNS0_9SortOrderE0EjS6_yiiNS1_21identity_decomposer_tEEEvPT5_SC_PT3_PKSD_PT1_PKSH_PT2_PKSL_T4_iiT6_:
	.zero		32256


//--------------------- .nv.shared.reserved.0     --------------------------
	.section	.nv.shared.reserved.0,"aw",@nobits
	.weak		__nv_reservedSMEM_offset_0_alias
	.size		__nv_reservedSMEM_offset_0_alias, 0, 64
	.other		__nv_reservedSMEM_offset_0_alias,@"STO_CUDA_RESERVED_SHARED STV_DEFAULT"
__nv_reservedSMEM_offset_0_alias:
	.zero		0
	.zero		64


//--------------------- .nv.global                --------------------------
	.section	.nv.global,"aw",@nobits
.nv.global:
	.type		_ZN34_INTERNAL_d8c03e5a_4_k_cu_fe4664fe6thrust24THRUST_300001_SM_1000_NS12placeholders2_8E,@object
	.size		_ZN34_INTERNAL_d8c03e5a_4_k_cu_fe4664fe6thrust24THRUST_300001_SM_1000_NS12placeholders2_8E,(_ZN34_INTERNAL_d8c03e5a_4_k_cu_fe4664fe4cuda3std3__436_GLOBAL__N__d8c03e5a_4_k_cu_fe4664fe6ignoreE - _ZN34_INTERNAL_d8c03e5a_4_k_cu_fe4664fe6thrust24THRUST_300001_SM_1000_NS12placeholders2_8E)
_ZN34_INTERNAL_d8c03e5a_4_k_cu_fe4664fe6thrust24THRUST_300001_SM_1000_NS12placeholders2_8E:
	.zero		1
	.type		_ZN34_INTERNAL_d8c03e5a_4_k_cu_fe4664fe4cuda3std3__436_GLOBAL__N__d8c03e5a_4_k_cu_fe4664fe6ignoreE,@object
	.size		_ZN34_INTERNAL_d8c03e5a_4_k_cu_fe4664fe4cuda3std3__436_GLOBAL__N__d8c03e5a_4_k_cu_fe4664fe6ignoreE,(_ZN34_INTERNAL_d8c03e5a_4_k_cu_fe4664fe4cuda3std6ranges3__45__cpo4dataE - _ZN34_INTERNAL_d8c03e5a_4_k_cu_fe4664fe4cuda3std3__436_GLOBAL__N__d8c03e5a_4_k_cu_fe4664fe6ignoreE)
_ZN34_INTERNAL_d8c03e5a_4_k_cu_fe4664fe4cuda3std3__436_GLOBAL__N__d8c03e5a_4_k_cu_fe4664fe6ignoreE:
	.zero		1
	.type		_ZN34_INTERNAL_d8c03e5a_4_k_cu_fe4664fe4cuda3std6ranges3__45__cpo4dataE,@object
	.size		_ZN34_INTERNAL_d8c03e5a_4_k_cu_fe4664fe4cuda3std6ranges3__45__cpo4dataE,(_ZN34_INTERNAL_d8c03e5a_4_k_cu_fe4664fe6thrust24THRUST_300001_SM_1000_NS6system3cpp3parE - _ZN34_INTERNAL_d8c03e5a_4_k_cu_fe4664fe4cuda3std6ranges3__45__cpo4dataE)
_ZN34_INTERNAL_d8c03e5a_4_k_cu_fe4664fe4cuda3std6ranges3__45__cpo4dataE:
	.zero		1
	.type		_ZN34_INTERNAL_d8c03e5a_4_k_cu_fe4664fe6thrust24THRUST_300001_SM_1000_NS6system3cpp3parE,@object
	.size		_ZN34_INTERNAL_d8c03e5a_4_k_cu_fe4664fe6thrust24THRUST_300001_SM_1000_NS6system3cpp3parE,(_ZN34_INTERNAL_d8c03e5a_4_k_cu_fe4664fe4cuda3std3__45__cpo5beginE - _ZN34_INTERNAL_d8c03e5a_4_k_cu_fe4664fe6thrust24THRUST_300001_SM_1000_NS6system3cpp3parE)
_ZN34_INTERNAL_d8c03e5a_4_k_cu_fe4664fe6thrust24THRUST_300001_SM_1000_NS6system3cpp3parE:
	.zero		1
	.type		_ZN34_INTERNAL_d8c03e5a_4_k_cu_fe4664fe4cuda3std3__45__cpo5beginE,@object
	.size		_ZN34_INTERNAL_d8c03e5a_4_k_cu_fe4664fe4cuda3std3__45__cpo5beginE,(_ZN34_INTERNAL_d8c03e5a_4_k_cu_fe4664fe4cuda3std6ranges3__45__cpo5beginE - _ZN34_INTERNAL_d8c03e5a_4_k_cu_fe4664fe4cuda3std3__45__cpo5beginE)
_ZN34_INTERNAL_d8c03e5a_4_k_cu_fe4664fe4cuda3std3__45__cpo5beginE:
	.zero		1
	.type		_ZN34_INTERNAL_d8c03e5a_4_k_cu_fe4664fe4cuda3std6ranges3__45__cpo5beginE,@object
	.size		_ZN34_INTERNAL_d8c03e5a_4_k_cu_fe4664fe4cuda3std6ranges3__45__cpo5beginE,(_ZN34_INTERNAL_d8c03e5a_4_k_cu_fe4664fe6thrust24THRUST_300001_SM_1000_NS6deviceE - _ZN34_INTERNAL_d8c03e5a_4_k_cu_fe4664fe4cuda3std6ranges3__45__cpo5beginE)
_ZN34_INTERNAL_d8c03e5a_4_k_cu_fe4664fe4cuda3std6ranges3__45__cpo5beginE:
	.zero		1
	.type		_ZN34_INTERNAL_d8c03e5a_4_k_cu_fe4664fe6thrust24THRUST_300001_SM_1000_NS6deviceE,@object
	.size		_ZN34_INTERNAL_d8c03e5a_4_k_cu_fe4664fe6thrust24THRUST_300001_SM_1000_NS6deviceE,(_ZN34_INTERNAL_d8c03e5a_4_k_cu_fe4664fe4cuda3std3__47nulloptE - _ZN34_INTERNAL_d8c03e5a_4_k_cu_fe4664fe6thrust24THRUST_300001_SM_1000_NS6deviceE)
_ZN34_INTERNAL_d8c03e5a_4_k_cu_fe4664fe6thrust24THRUST_300001_SM_1000_NS6deviceE:
	.zero		1
	.type		_ZN34_INTERNAL_d8c03e5a_4_k_cu_fe4664fe4cuda3std3__47nulloptE,@object
	.size		_ZN34_INTERNAL_d8c03e5a_4_k_cu_fe4664fe4cuda3std3__47nulloptE,(_ZN34_INTERNAL_d8c03e5a_4_k_cu_fe4664fe4cuda3std6ranges3__45__cpo8distanceE - _ZN34_INTERNAL_d8c03e5a_4_k_cu_fe4664fe4cuda3std3__47nulloptE)
_ZN34_INTERNAL_d8c03e5a_4_k_cu_fe4664fe4cuda3std3__47nulloptE:
	.zero		1
	.type		_ZN34_INTERNAL_d8c03e5a_4_k_cu_fe4664fe4cuda3std6ranges3__45__cpo8distanceE,@object
	.size		_ZN34_INTERNAL_d8c03e5a_4_k_cu_fe4664fe4cuda3std6ranges3__45__cpo8distanceE,(_ZN34_INTERNAL_d8c03e5a_4_k_cu_fe4664fe6thrust24THRUST_300001_SM_1000_NS12placeholders2_4E - _ZN34_INTERNAL_d8c03e5a_4_k_cu_fe4664fe4cuda3std6ranges3__45__cpo8distanceE)
_ZN34_INTERNAL_d8c03e5a_4_k_cu_fe4664fe4cuda3std6ranges3__45__cpo8distanceE:
	.zero		1
	.type		_ZN34_INTERNAL_d8c03e5a_4_k_cu_fe4664fe6thrust24THRUST_300001_SM_1000_NS12placeholders2_4E,@object
	.size		_ZN34_INTERNAL_d8c03e5a_4_k_cu_fe4664fe6thrust24THRUST_300001_SM_1000_NS12placeholders2_4E,(_ZN34_INTERNAL_d8c03e5a_4_k_cu_fe4664fe4cuda3std3__45__cpo6rbeginE - _ZN34_INTERNAL_d8c03e5a_4_k_cu_fe4664fe6thrust24THRUST_300001_SM_1000_NS12placeholders2_4E)
_ZN34_INTERNAL_d8c03e5a_4_k_cu_fe4664fe6thrust24THRUST_300001_SM_1000_NS12placeholders2_4E:
	.zero		1
	.type		_ZN34_INTERNAL_d8c03e5a_4_k_cu_fe4664fe4cuda3std3__45__cpo6rbeginE,@object
	.size		_ZN34_INTERNAL_d8c03e5a_4_k_cu_fe4664fe4cuda3std3__45__cpo6rbeginE,(_ZN34_INTERNAL_d8c03e5a_4_k_cu_fe4664fe4cuda3std6ranges3__45__cpo7advanceE - _ZN34_INTERNAL_d8c03e5a_4_k_cu_fe4664fe4cuda3std3__45__cpo6rbeginE)
_ZN34_INTERNAL_d8c03e5a_4_k_cu_fe4664fe4cuda3std3__45__cpo6rbeginE:
	.zero		1
	.type		_ZN34_INTERNAL_d8c03e5a_4_k_cu_fe4664fe4cuda3std6ranges3__45__cpo7advanceE,@object
	.size		_ZN34_INTERNAL_d8c03e5a_4_k_cu_fe4664fe4cuda3std6ranges3__45__cpo7advanceE,(_ZN34_INTERNAL_d8c03e5a_4_k_cu_fe4664fe6thrust24THRUST_300001_SM_1000_NS12placeholders3_10E - _ZN34_INTERNAL_d8c03e5a_4_k_cu_fe4664fe4cuda3std6ranges3__45__cpo7advanceE)
_ZN34_INTERNAL_d8c03e5a_4_k_cu_fe4664fe4cuda3std6ranges3__45__cpo7advanceE:
	.zero		1
	.type		_ZN34_INTERNAL_d8c03e5a_4_k_cu_fe4664fe6thrust24THRUST_300001_SM_1000_NS12placeholders3_10E,@object
	.size		_ZN34_INTERNAL_d8c03e5a_4_k_cu_fe4664fe6thrust24THRUST_300001_SM_1000_NS12placeholders3_10E,(_ZN34_INTERNAL_d8c03e5a_4_k_cu_fe4664fe4cuda3std3__48in_placeE - _ZN34_INTERNAL_d8c03e5a_4_k_cu_fe4664fe6thrust24THRUST_300001_SM_1000_NS12placeholders3_10E)
_ZN34_INTERNAL_d8c03e5a_4_k_cu_fe4664fe6thrust24THRUST_300001_SM_1000_NS12placeholders3_10E:
	.zero		1
	.type		_ZN34_INTERNAL_d8c03e5a_4_k_cu_fe4664fe4cuda3std3__48in_placeE,@object
	.size		_ZN34_INTERNAL_d8c03e5a_4_k_cu_fe4664fe4cuda3std3__48in_placeE,(_ZN34_INTERNAL_d8c03e5a_4_k_cu_fe4664fe4cuda3std6ranges3__45__cpo4sizeE - _ZN34_INTERNAL_d8c03e5a_4_k_cu_fe4664fe4cuda3std3__48in_placeE)
_ZN34_INTERNAL_d8c03e5a_4_k_cu_fe4664fe4cuda3std3__48in_placeE:
	.zero		1
	.type		_ZN34_INTERNAL_d8c03e5a_4_k_cu_fe4664fe4cuda3std6ranges3__45__cpo4sizeE,@object
	.size		_ZN34_INTERNAL_d8c03e5a_4_k_cu_fe4664fe4cuda3std6ranges3__45__cpo4sizeE,(_ZN34_INTERNAL_d8c03e5a_4_k_cu_fe4664fe6thrust24THRUST_300001_SM_1000_NS12placeholders2_2E - _ZN34_INTERNAL_d8c03e5a_4_k_cu_fe4664fe4cuda3std6ranges3__45__cpo4sizeE)
_ZN34_INTERNAL_d8c03e5a_4_k_cu_fe4664fe4cuda3std6ranges3__45__cpo4sizeE:
	.zero		1
	.type		_ZN34_INTERNAL_d8c03e5a_4_k_cu_fe4664fe6thrust24THRUST_300001_SM_1000_NS12placeholders2_2E,@object
	.size		_ZN34_INTERNAL_d8c03e5a_4_k_cu_fe4664fe6thrust24THRUST_300001_SM_1000_NS12placeholders2_2E,(_ZN34_INTERNAL_d8c03e5a_4_k_cu_fe4664fe4cuda3std3__45__cpo6cbeginE - _ZN34_INTERNAL_d8c03e5a_4_k_cu_fe4664fe6thrust24THRUST_300001_SM_1000_NS12placeholders2_2E)
_ZN34_INTERNAL_d8c03e5a_4_k_cu_fe4664fe6thrust24THRUST_300001_SM_1000_NS12placeholders2_2E:
	.zero		1
	.type		_ZN34_INTERNAL_d8c03e5a_4_k_cu_fe4664fe4cuda3std3__45__cpo6cbeginE,@object
	.size		_ZN34_INTERNAL_d8c03e5a_4_k_cu_fe4664fe4cuda3std3__45__cpo6cbeginE,(_ZN34_INTERNAL_d8c03e5a_4_k_cu_fe4664fe4cuda3std6ranges3__45__cpo6cbeginE - _ZN34_INTERNAL_d8c03e5a_4_k_cu_fe4664fe4cuda3std3__45__cpo6cbeginE)
_ZN34_INTERNAL_d8c03e5a_4_k_cu_fe4664fe4cuda3std3__45__cpo6cbeginE:
	.zero		1
	.type		_ZN34_INTERNAL_d8c03e5a_4_k_cu_fe4664fe4cuda3std6ranges3__45__cpo6cbeginE,@object
	.size		_ZN34_INTERNAL_d8c03e5a_4_k_cu_fe4664fe4cuda3std6ranges3__45__cpo6cbeginE,(_ZN34_INTERNAL_d8c03e5a_4_k_cu_fe4664fe6thrust24THRUST_300001_SM_1000_NS12placeholders2_6E - _ZN34_INTERNAL_d8c03e5a_4_k_cu_fe4664fe4cuda3std6ranges3__45__cpo6cbeginE)
_ZN34_INTERNAL_d8c03e5a_4_k_cu_fe4664fe4cuda3std6ranges3__45__cpo6cbeginE:
	.zero		1
	.type		_ZN34_INTERNAL_d8c03e5a_4_k_cu_fe4664fe6thrust24THRUST_300001_SM_1000_NS12placeholders2_6E,@object
	.size		_ZN34_INTERNAL_d8c03e5a_4_k_cu_fe4664fe6thrust24THRUST_300001_SM_1000_NS12placeholders2_6E,(_ZN34_INTERNAL_d8c03e5a_4_k_cu_fe4664fe4cuda3std3__45__cpo7crbeginE - _ZN34_INTERNAL_d8c03e5a_4_k_cu_fe4664fe6thrust24THRUST_300001_SM_1000_NS12placeholders2_6E)
_ZN34_INTERNAL_d8c03e5a_4_k_cu_fe4664fe6thrust24THRUST_300001_SM_1000_NS12placeholders2_6E:
	.zero		1
	.type		_ZN34_INTERNAL_d8c03e5a_4_k_cu_fe4664fe4cuda3std3__45__cpo7crbeginE,@object
	.size		_ZN34_INTERNAL_d8c03e5a_4_k_cu_fe4664fe4cuda3std3__45__cpo7crbeginE,(_ZN34_INTERNAL_d8c03e5a_4_k_cu_fe4664fe4cuda3std6ranges3__45__cpo4nextE - _ZN34_INTERNAL_d8c03e5a_4_k_cu_fe4664fe4cuda3std3__45__cpo7crbeginE)
_ZN34_INTERNAL_d8c03e5a_4_k_cu_fe4664fe4cuda3std3__45__cpo7crbeginE:
	.zero		1
	.type		_ZN34_INTERNAL_d8c03e5a_4_k_cu_fe4664fe4cuda3std6ranges3__45__cpo4nextE,@object
	.size		_ZN34_INTERNAL_d8c03e5a_4_k_cu_fe4664fe4cuda3std6ranges3__45__cpo4nextE,(_ZN34_INTERNAL_d8c03e5a_4_k_cu_fe4664fe4cuda3std6ranges3__45__cpo4swapE - _ZN34_INTERNAL_d8c03e5a_4_k_cu_fe4664fe4cuda3std6ranges3__45__cpo4nextE)
_ZN34_INTERNAL_d8c03e5a_4_k_cu_fe4664fe4cuda3std6ranges3__45__cpo4nextE:
	.zero		1
	.type		_ZN34_INTERNAL_d8c03e5a_4_k_cu_fe4664fe4cuda3std6ranges3__45__cpo4swapE,@object
	.size		_ZN34_INTERNAL_d8c03e5a_4_k_cu_fe4664fe4cuda3std6ranges3__45__cpo4swapE,(_ZN34_INTERNAL_d8c03e5a_4_k_cu_fe4664fe6thrust24THRUST_300001_SM_1000_NS8cuda_cub10par_nosyncE - _ZN34_INTERNAL_d8c03e5a_4_k_cu_fe4664fe4cuda3std6ranges3__45__cpo4swapE)
_ZN34_INTERNAL_d8c03e5a_4_k_cu_fe4664fe4cuda3std6ranges3__45__cpo4swapE:
	.zero		1
	.type		_ZN34_INTERNAL_d8c03e5a_4_k_cu_fe4664fe6thrust24THRUST_300001_SM_1000_NS8cuda_cub10par_nosyncE,@object
	.size		_ZN34_INTERNAL_d8c03e5a_4_k_cu_fe4664fe6thrust24THRUST_300001_SM_1000_NS8cuda_cub10par_nosyncE,(_ZN34_INTERNAL_d8c03e5a_4_k_cu_fe4664fe6thrust24THRUST_300001_SM_1000_NS3seqE - _ZN34_INTERNAL_d8c03e5a_4_k_cu_fe4664fe6thrust24THRUST_300001_SM_1000_NS8cuda_cub10par_nosyncE)
_ZN34_INTERNAL_d8c03e5a_4_k_cu_fe4664fe6thrust24THRUST_300001_SM_1000_NS8cuda_cub10par_nosyncE:
	.zero		1
	.type		_ZN34_INTERNAL_d8c03e5a_4_k_cu_fe4664fe6thrust24THRUST_300001_SM_1000_NS3seqE,@object
	.size		_ZN34_INTERNAL_d8c03e5a_4_k_cu_fe4664fe6thrust24THRUST_300001_SM_1000_NS3seqE,(_ZN34_INTERNAL_d8c03e5a_4_k_cu_fe4664fe4cuda3std3__420unreachable_sentinelE - _ZN34_INTERNAL_d8c03e5a_4_k_cu_fe4664fe6thrust24THRUST_300001_SM_1000_NS3seqE)
_ZN34_INTERNAL_d8c03e5a_4_k_cu_fe4664fe6thrust24THRUST_300001_SM_1000_NS3seqE:
	.zero		1
	.type		_ZN34_INTERNAL_d8c03e5a_4_k_cu_fe4664fe4cuda3std3__420unreachable_sentinelE,@object
	.size		_ZN34_INTERNAL_d8c03e5a_4_k_cu_fe4664fe4cuda3std3__420unreachable_sentinelE,(_ZN34_INTERNAL_d8c03e5a_4_k_cu_fe4664fe4cuda3std6ranges3__45__cpo5ssizeE - _ZN34_INTERNAL_d8c03e5a_4_k_cu_fe4664fe4cuda3std3__420unreachable_sentinelE)
_ZN34_INTERNAL_d8c03e5a_4_k_cu_fe4664fe4cuda3std3__420unreachable_sentinelE:
	.zero		1
	.type		_ZN34_INTERNAL_d8c03e5a_4_k_cu_fe4664fe4cuda3std6ranges3__45__cpo5ssizeE,@object
	.size		_ZN34_INTERNAL_d8c03e5a_4_k_cu_fe4664fe4cuda3std6ranges3__45__cpo5ssizeE,(_ZN34_INTERNAL_d8c03e5a_4_k_cu_fe4664fe6thrust24THRUST_300001_SM_1000_NS12placeholders2_3E - _ZN34_INTERNAL_d8c03e5a_4_k_cu_fe4664fe4cuda3std6ranges3__45__cpo5ssizeE)
_ZN34_INTERNAL_d8c03e5a_4_k_cu_fe4664fe4cuda3std6ranges3__45__cpo5ssizeE:
	.zero		1
	.type		_ZN34_INTERNAL_d8c03e5a_4_k_cu_fe4664fe6thrust24THRUST_300001_SM_1000_NS12placeholders2_3E,@object
	.size		_ZN34_INTERNAL_d8c03e5a_4_k_cu_fe4664fe6thrust24THRUST_300001_SM_1000_NS12placeholders2_3E,(_ZN34_INTERNAL_d8c03e5a_4_k_cu_fe4664fe4cuda3std3__45__cpo4cendE - _ZN34_INTERNAL_d8c03e5a_4_k_cu_fe4664fe6thrust24THRUST_300001_SM_1000_NS12placeholders2_3E)
_ZN34_INTERNAL_d8c03e5a_4_k_cu_fe4664fe6thrust24THRUST_300001_SM_1000_NS12placeholders2_3E:
	.zero		1
	.type		_ZN34_INTERNAL_d8c03e5a_4_k_cu_fe4664fe4cuda3std3__45__cpo4cendE,@object
	.size		_ZN34_INTERNAL_d8c03e5a_4_k_cu_fe4664fe4cuda3std3__45__cpo4cendE,(_ZN34_INTERNAL_d8c03e5a_4_k_cu_fe4664fe4cuda3std6ranges3__45__cpo4cendE - _ZN34_INTERNAL_d8c03e5a_4_k_cu_fe4664fe4cuda3std3__45__cpo4cendE)
_ZN34_INTERNAL_d8c03e5a_4_k_cu_fe4664fe4cuda3std3__45__cpo4cendE:
	.zero		1
	.type		_ZN34_INTERNAL_d8c03e5a_4_k_cu_fe4664fe4cuda3std6ranges3__45__cpo4cendE,@object
	.size		_ZN34_INTERNAL_d8c03e5a_4_k_cu_fe4664fe4cuda3std6ranges3__45__cpo4cendE,(_ZN34_INTERNAL_d8c03e5a_4_k_cu_fe4664fe6thrust24THRUST_300001_SM_1000_NS12placeholders2_7E - _ZN34_INTERNAL_d8c03e5a_4_k_cu_fe4664fe4cuda3std6ranges3__45__cpo4cendE)
_ZN34_INTERNAL_d8c03e5a_4_k_cu_fe4664fe4cuda3std6ranges3__45__cpo4cendE:
	.zero		1
	.type		_ZN34_INTERNAL_d8c03e5a_4_k_cu_fe4664fe6thrust24THRUST_300001_SM_1000_NS12placeholders2_7E,@object
	.size		_ZN34_INTERNAL_d8c03e5a_4_k_cu_fe4664fe6thrust24THRUST_300001_SM_1000_NS12placeholders2_7E,(_ZN34_INTERNAL_d8c03e5a_4_k_cu_fe4664fe4cuda3std3__45__cpo5crendE - _ZN34_INTERNAL_d8c03e5a_4_k_cu_fe4664fe6thrust24THRUST_300001_SM_1000_NS12placeholders2_7E)
_ZN34_INTERNAL_d8c03e5a_4_k_cu_fe4664fe6thrust24THRUST_300001_SM_1000_NS12placeholders2_7E:
	.zero		1
	.type		_ZN34_INTERNAL_d8c03e5a_4_k_cu_fe4664fe4cuda3std3__45__cpo5crendE,@object
	.size		_ZN34_INTERNAL_d8c03e5a_4_k_cu_fe4664fe4cuda3std3__45__cpo5crendE,(_ZN34_INTERNAL_d8c03e5a_4_k_cu_fe4664fe4cuda3std6ranges3__45__cpo4prevE - _ZN34_INTERNAL_d8c03e5a_4_k_cu_fe4664fe4cuda3std3__45__cpo5crendE)
_ZN34_INTERNAL_d8c03e5a_4_k_cu_fe4664fe4cuda3std3__45__cpo5crendE:
	.zero		1
	.type		_ZN34_INTERNAL_d8c03e5a_4_k_cu_fe4664fe4cuda3std6ranges3__45__cpo4prevE,@object
	.size		_ZN34_INTERNAL_d8c03e5a_4_k_cu_fe4664fe4cuda3std6ranges3__45__cpo4prevE,(_ZN34_INTERNAL_d8c03e5a_4_k_cu_fe4664fe4cuda3std6ranges3__45__cpo9iter_moveE - _ZN34_INTERNAL_d8c03e5a_4_k_cu_fe4664fe4cuda3std6ranges3__45__cpo4prevE)
_ZN34_INTERNAL_d8c03e5a_4_k_cu_fe4664fe4cuda3std6ranges3__45__cpo4prevE:
	.zero		1
	.type		_ZN34_INTERNAL_d8c03e5a_4_k_cu_fe4664fe4cuda3std6ranges3__45__cpo9iter_moveE,@object
	.size		_ZN34_INTERNAL_d8c03e5a_4_k_cu_fe4664fe4cuda3std6ranges3__45__cpo9iter_moveE,(_ZN34_INTERNAL_d8c03e5a_4_k_cu_fe4664fe6thrust24THRUST_300001_SM_1000_NS6system6detail10sequential3seqE - _ZN34_INTERNAL_d8c03e5a_4_k_cu_fe4664fe4cuda3std6ranges3__45__cpo9iter_moveE)
_ZN34_INTERNAL_d8c03e5a_4_k_cu_fe4664fe4cuda3std6ranges3__45__cpo9iter_moveE:
	.zero		1
	.type		_ZN34_INTERNAL_d8c03e5a_4_k_cu_fe4664fe6thrust24THRUST_300001_SM_1000_NS6system6detail10sequential3seqE,@object
	.size		_ZN34_INTERNAL_d8c03e5a_4_k_cu_fe4664fe6thrust24THRUST_300001_SM_1000_NS6system6detail10sequential3seqE,(_ZN34_INTERNAL_d8c03e5a_4_k_cu_fe4664fe6thrust24THRUST_300001_SM_1000_NS12placeholders2_9E - _ZN34_INTERNAL_d8c03e5a_4_k_cu_fe4664fe6thrust24THRUST_300001_SM_1000_NS6system6detail10sequential3seqE)
_ZN34_INTERNAL_d8c03e5a_4_k_cu_fe4664fe6thrust24THRUST_300001_SM_1000_NS6system6detail10sequential3seqE:
	.zero		1
	.type		_ZN34_INTERNAL_d8c03e5a_4_k_cu_fe4664fe6thrust24THRUST_300001_SM_1000_NS12placeholders2_9E,@object
	.size		_ZN34_INTERNAL_d8c03e5a_4_k_cu_fe4664fe6thrust24THRUST_300001_SM_1000_NS12placeholders2_9E,(_ZN34_INTERNAL_d8c03e5a_4_k_cu_fe4664fe4cuda3std3__419piecewise_constructE - _ZN34_INTERNAL_d8c03e5a_4_k_cu_fe4664fe6thrust24THRUST_300001_SM_1000_NS12placeholders2_9E)
_ZN34_INTERNAL_d8c03e5a_4_k_cu_fe4664fe6thrust24THRUST_300001_SM_1000_NS12placeholders2_9E:
	.zero		1
	.type		_ZN34_INTERNAL_d8c03e5a_4_k_cu_fe4664fe4cuda3std3__419piecewise_constructE,@object
	.size		_ZN34_INTERNAL_d8c03e5a_4_k_cu_fe4664fe4cuda3std3__419piecewise_constructE,(_ZN34_INTERNAL_d8c03e5a_4_k_cu_fe4664fe4cuda3std6ranges3__45__cpo5cdataE - _ZN34_INTERNAL_d8c03e5a_4_k_cu_fe4664fe4cuda3std3__419piecewise_constructE)
_ZN34_INTERNAL_d8c03e5a_4_k_cu_fe4664fe4cuda3std3__419piecewise_constructE:
	.zero		1
	.type		_ZN34_INTERNAL_d8c03e5a_4_k_cu_fe4664fe4cuda3std6ranges3__45__cpo5cdataE,@object
	.size		_ZN34_INTERNAL_d8c03e5a_4_k_cu_fe4664fe4cuda3std6ranges3__45__cpo5cdataE,(_ZN34_INTERNAL_d8c03e5a_4_k_cu_fe4664fe6thrust24THRUST_300001_SM_1000_NS12placeholders2_1E - _ZN34_INTERNAL_d8c03e5a_4_k_cu_fe4664fe4cuda3std6ranges3__45__cpo5cdataE)
_ZN34_INTERNAL_d8c03e5a_4_k_cu_fe4664fe4cuda3std6ranges3__45__cpo5cdataE:
	.zero		1
	.type		_ZN34_INTERNAL_d8c03e5a_4_k_cu_fe4664fe6thrust24THRUST_300001_SM_1000_NS12placeholders2_1E,@object
	.size		_ZN34_INTERNAL_d8c03e5a_4_k_cu_fe4664fe6thrust24THRUST_300001_SM_1000_NS12placeholders2_1E,(_ZN34_INTERNAL_d8c03e5a_4_k_cu_fe4664fe4cuda3std3__45__cpo3endE - _ZN34_INTERNAL_d8c03e5a_4_k_cu_fe4664fe6thrust24THRUST_300001_SM_1000_NS12placeholders2_1E)
_ZN34_INTERNAL_d8c03e5a_4_k_cu_fe4664fe6thrust24THRUST_300001_SM_1000_NS12placeholders2_1E:
	.zero		1
	.type		_ZN34_INTERNAL_d8c03e5a_4_k_cu_fe4664fe4cuda3std3__45__cpo3endE,@object
	.size		_ZN34_INTERNAL_d8c03e5a_4_k_cu_fe4664fe4cuda3std3__45__cpo3endE,(_ZN34_INTERNAL_d8c03e5a_4_k_cu_fe4664fe4cuda3std6ranges3__45__cpo3endE - _ZN34_INTERNAL_d8c03e5a_4_k_cu_fe4664fe4cuda3std3__45__cpo3endE)
_ZN34_INTERNAL_d8c03e5a_4_k_cu_fe4664fe4cuda3std3__45__cpo3endE:
	.zero		1
	.type		_ZN34_INTERNAL_d8c03e5a_4_k_cu_fe4664fe4cuda3std6ranges3__45__cpo3endE,@object
	.size		_ZN34_INTERNAL_d8c03e5a_4_k_cu_fe4664fe4cuda3std6ranges3__45__cpo3endE,(_ZN34_INTERNAL_d8c03e5a_4_k_cu_fe4664fe6thrust24THRUST_300001_SM_1000_NS12placeholders2_5E - _ZN34_INTERNAL_d8c03e5a_4_k_cu_fe4664fe4cuda3std6ranges3__45__cpo3endE)
_ZN34_INTERNAL_d8c03e5a_4_k_cu_fe4664fe4cuda3std6ranges3__45__cpo3endE:
	.zero		1
	.type		_ZN34_INTERNAL_d8c03e5a_4_k_cu_fe4664fe6thrust24THRUST_300001_SM_1000_NS12placeholders2_5E,@object
	.size		_ZN34_INTERNAL_d8c03e5a_4_k_cu_fe4664fe6thrust24THRUST_300001_SM_1000_NS12placeholders2_5E,(_ZN34_INTERNAL_d8c03e5a_4_k_cu_fe4664fe4cuda3std3__45__cpo4rendE - _ZN34_INTERNAL_d8c03e5a_4_k_cu_fe4664fe6thrust24THRUST_300001_SM_1000_NS12placeholders2_5E)
_ZN34_INTERNAL_d8c03e5a_4_k_cu_fe4664fe6thrust24THRUST_300001_SM_1000_NS12placeholders2_5E:
	.zero		1
	.type		_ZN34_INTERNAL_d8c03e5a_4_k_cu_fe4664fe4cuda3std3__45__cpo4rendE,@object
	.size		_ZN34_INTERNAL_d8c03e5a_4_k_cu_fe4664fe4cuda3std3__45__cpo4rendE,(_ZN34_INTERNAL_d8c03e5a_4_k_cu_fe4664fe4cuda3std6ranges3__45__cpo9iter_swapE - _ZN34_INTERNAL_d8c03e5a_4_k_cu_fe4664fe4cuda3std3__45__cpo4rendE)
_ZN34_INTERNAL_d8c03e5a_4_k_cu_fe4664fe4cuda3std3__45__cpo4rendE:
	.zero		1
	.type		_ZN34_INTERNAL_d8c03e5a_4_k_cu_fe4664fe4cuda3std6ranges3__45__cpo9iter_swapE,@object
	.size		_ZN34_INTERNAL_d8c03e5a_4_k_cu_fe4664fe4cuda3std6ranges3__45__cpo9iter_swapE,(_ZN34_INTERNAL_d8c03e5a_4_k_cu_fe4664fe4cuda3std3__48unexpectE - _ZN34_INTERNAL_d8c03e5a_4_k_cu_fe4664fe4cuda3std6ranges3__45__cpo9iter_swapE)
_ZN34_INTERNAL_d8c03e5a_4_k_cu_fe4664fe4cuda3std6ranges3__45__cpo9iter_swapE:
	.zero		1
	.type		_ZN34_INTERNAL_d8c03e5a_4_k_cu_fe4664fe4cuda3std3__48unexpectE,@object
	.size		_ZN34_INTERNAL_d8c03e5a_4_k_cu_fe4664fe4cuda3std3__48unexpectE,(_ZN34_INTERNAL_d8c03e5a_4_k_cu_fe4664fe6thrust24THRUST_300001_SM_1000_NS8cuda_cub3parE - _ZN34_INTERNAL_d8c03e5a_4_k_cu_fe4664fe4cuda3std3__48unexpectE)
_ZN34_INTERNAL_d8c03e5a_4_k_cu_fe4664fe4cuda3std3__48unexpectE:
	.zero		1
	.type		_ZN34_INTERNAL_d8c03e5a_4_k_cu_fe4664fe6thrust24THRUST_300001_SM_1000_NS8cuda_cub3parE,@object
	.size		_ZN34_INTERNAL_d8c03e5a_4_k_cu_fe4664fe6thrust24THRUST_300001_SM_1000_NS8cuda_cub3parE,(.L_29 - _ZN34_INTERNAL_d8c03e5a_4_k_cu_fe4664fe6thrust24THRUST_300001_SM_1000_NS8cuda_cub3parE)
_ZN34_INTERNAL_d8c03e5a_4_k_cu_fe4664fe6thrust24THRUST_300001_SM_1000_NS8cuda_cub3parE:
	.zero		1
.L_29:


//--------------------- .nv.shared._ZN3cub18CUB_300001_SM_10006detail10radix_sort33DeviceRadixSortExclusiveSumKernelINS1_5radix10policy_hubIjNS0_8NullTypeEyE10Policy1000EyEEvPT0_ --------------------------
	.section	.nv.shared._ZN3cub18CUB_300001_SM_10006detail10radix_sort33DeviceRadixSortExclusiveSumKernelINS1_5radix10policy_hubIjNS0_8NullTypeEyE10Policy1000EyEEvPT0_,"aw",@nobits
	.sectionflags	@""
	.align	16
.nv.shared._ZN3cub18CUB_300001_SM_10006detail10radix_sort33DeviceRadixSortExclusiveSumKernelINS1_5radix10policy_hubIjNS0_8NullTypeEyE10Policy1000EyEEvPT0_:
	.zero		3360


//--------------------- .nv.shared._ZN3cub18CUB_300001_SM_10006detail10radix_sort30DeviceRadixSortHistogramKernelINS1_5radix10policy_hubIjNS0_8NullTypeEyE10Policy1000ELNS0_9SortOrderE0EjyNS1_21identity_decomposer_tEEEvPT2_PKT1_SB_iiT3_ --------------------------
	.section	.nv.shared._ZN3cub18CUB_300001_SM_10006detail10radix_sort30DeviceRadixSortHistogramKernelINS1_5radix10policy_hubIjNS0_8NullTypeEyE10Policy1000ELNS0_9SortOrderE0EjyNS1_21identity_decomposer_tEEEvPT2_PKT1_SB_iiT3_,"aw",@nobits
	.sectionflags	@""
	.align	4
.nv.shared._ZN3cub18CUB_300001_SM_10006detail10radix_sort30DeviceRadixSortHistogramKernelINS1_5radix10policy_hubIjNS0_8NullTypeEyE10Policy1000ELNS0_9SortOrderE0EjyNS1_21identity_decomposer_tEEEvPT2_PKT1_SB_iiT3_:
	.zero		5120


//--------------------- .nv.shared._ZN3cub18CUB_300001_SM_10006detail10radix_sort31DeviceRadixSortSingleTileKernelINS1_5radix10policy_hubIjNS0_8NullTypeEyE10Policy1000ELNS0_9SortOrderE0EjS6_yNS1_21identity_decomposer_tEEEvPKT1_PSB_PKT2_PSF_T3_iiT4_ --------------------------
	.section	.nv.shared._ZN3cub18CUB_300001_SM_10006detail10radix_sort31DeviceRadixSortSingleTileKernelINS1_5radix10policy_hubIjNS0_8NullTypeEyE10Policy1000ELNS0_9SortOrderE0EjS6_yNS1_21identity_decomposer_tEEEvPKT1_PSB_PKT2_PSF_T3_iiT4_,"aw",@nobits
	.sectionflags	@""
	.align	16
.nv.shared._ZN3cub18CUB_300001_SM_10006detail10radix_sort31DeviceRadixSortSingleTileKernelINS1_5radix10policy_hubIjNS0_8NullTypeEyE10Policy1000ELNS0_9SortOrderE0EjS6_yNS1_21identity_decomposer_tEEEvPKT1_PSB_PKT2_PSF_T3_iiT4_:
	.zero		34880


//--------------------- .nv.shared._Z13small_bitonicILi1024EEvPji --------------------------
	.section	.nv.shared._Z13small_bitonicILi1024EEvPji,"aw",@nobits
	.sectionflags	@""
	.align	4
.nv.shared._Z13small_bitonicILi1024EEvPji:
	.zero		5120


//--------------------- .nv.shared._Z16partition_kernelPjS_Piij --------------------------
	.section	.nv.shared._Z16partition_kernelPjS_Piij,"aw",@nobits
	.sectionflags	@""
	.align	4
.nv.shared._Z16partition_kernelPjS_Piij:
	.zero		1152


//--------------------- .nv.constant0._ZN3cub18CUB_300001_SM_10006detail10radix_sort29DeviceRadixSortOnesweepKernelINS1_5radix10policy_hubIjNS0_8NullTypeEyE10Policy1000ELNS0_9SortOrderE0EjS6_yiiNS1_21identity_decomposer_tEEEvPT5_SC_PT3_PKSD_PT1_PKSH_PT2_PKSL_T4_iiT6_ --------------------------
	.section	.nv.constant0._ZN3cub18CUB_300001_SM_10006detail10radix_sort29DeviceRadixSortOnesweepKernelINS1_5radix10policy_hubIjNS0_8NullTypeEyE10Policy1000ELNS0_9SortOrderE0EjS6_yiiNS1_21identity_decomposer_tEEEvPT5_SC_PT3_PKSD_PT1_PKSH_PT2_PKSL_T4_iiT6_,"a",@progbits
	.sectionflags	@""
	.align	4
.nv.constant0._ZN3cub18CUB_300001_SM_10006detail10radix_sort29DeviceRadixSortOnesweepKernelINS1_5radix10policy_hubIjNS0_8NullTypeEyE10Policy1000ELNS0_9SortOrderE0EjS6_yiiNS1_21identity_decomposer_tEEEvPT5_SC_PT3_PKSD_PT1_PKSH_PT2_PKSL_T4_iiT6_:
	.zero		973


//--------------------- .nv.constant0._ZN3cub18CUB_300001_SM_10006detail10radix_sort33DeviceRadixSortExclusiveSumKernelINS1_5radix10policy_hubIjNS0_8NullTypeEyE10Policy1000EyEEvPT0_ --------------------------
	.section	.nv.constant0._ZN3cub18CUB_300001_SM_10006detail10radix_sort33DeviceRadixSortExclusiveSumKernelINS1_5radix10policy_hubIjNS0_8NullTypeEyE10Policy1000EyEEvPT0_,"a",@progbits
	.sectionflags	@""
	.align	4
.nv.constant0._ZN3cub18CUB_300001_SM_10006detail10radix_sort33DeviceRadixSortExclusiveSumKernelINS1_5radix10policy_hubIjNS0_8NullTypeEyE10Policy1000EyEEvPT0_:
	.zero		904


//--------------------- .nv.constant0._ZN3cub18CUB_300001_SM_10006detail10radix_sort30DeviceRadixSortHistogramKernelINS1_5radix10policy_hubIjNS0_8NullTypeEyE10Policy1000ELNS0_9SortOrderE0EjyNS1_21identity_decomposer_tEEEvPT2_PKT1_SB_iiT3_ --------------------------
	.section	.nv.constant0._ZN3cub18CUB_300001_SM_10006detail10radix_sort30DeviceRadixSortHistogramKernelINS1_5radix10policy_hubIjNS0_8NullTypeEyE10Policy1000ELNS0_9SortOrderE0EjyNS1_21identity_decomposer_tEEEvPT2_PKT1_SB_iiT3_,"a",@progbits
	.sectionflags	@""
	.align	4
.nv.constant0._ZN3cub18CUB_300001_SM_10006detail10radix_sort30DeviceRadixSortHistogramKernelINS1_5radix10policy_hubIjNS0_8NullTypeEyE10Policy1000ELNS0_9SortOrderE0EjyNS1_21identity_decomposer_tEEEvPT2_PKT1_SB_iiT3_:
	.zero		929


//--------------------- .nv.constant0._ZN3cub18CUB_300001_SM_10006detail10radix_sort31DeviceRadixSortSingleTileKernelINS1_5radix10policy_hubIjNS0_8NullTypeEyE10Policy1000ELNS0_9SortOrderE0EjS6_yNS1_21identity_decomposer_tEEEvPKT1_PSB_PKT2_PSF_T3_iiT4_ --------------------------
	.section	.nv.constant0._ZN3cub18CUB_300001_SM_10006detail10radix_sort31DeviceRadixSortSingleTileKernelINS1_5radix10policy_hubIjNS0_8NullTypeEyE10Policy1000ELNS0_9SortOrderE0EjS6_yNS1_21identity_decomposer_tEEEvPKT1_PSB_PKT2_PSF_T3_iiT4_,"a",@progbits
	.sectionflags	@""
	.align	4
.nv.constant0._ZN3cub18CUB_300001_SM_10006detail10radix_sort31DeviceRadixSortSingleTileKernelINS1_5radix10policy_hubIjNS0_8NullTypeEyE10Policy1000ELNS0_9SortOrderE0EjS6_yNS1_21identity_decomposer_tEEEvPKT1_PSB_PKT2_PSF_T3_iiT4_:
	.zero		945


//--------------------- .nv.constant0._ZN3cub18CUB_300001_SM_10006detail11EmptyKernelIvEEvv --------------------------
	.section	.nv.constant0._ZN3cub18CUB_300001_SM_10006detail11EmptyKernelIvEEvv,"a",@progbits
	.sectionflags	@""
	.align	4
.nv.constant0._ZN3cub18CUB_300001_SM_10006detail11EmptyKernelIvEEvv:
	.zero		896


//--------------------- .nv.constant0._Z13small_bitonicILi1024EEvPji --------------------------
	.section	.nv.constant0._Z13small_bitonicILi1024EEvPji,"a",@progbits
	.sectionflags	@""
	.align	4
.nv.constant0._Z13small_bitonicILi1024EEvPji:
	.zero		908


//--------------------- .nv.constant0._Z16partition_kernelPjS_Piij --------------------------
	.section	.nv.constant0._Z16partition_kernelPjS_Piij,"a",@progbits
	.sectionflags	@""
	.align	4
.nv.constant0._Z16partition_kernelPjS_Piij:
	.zero		928


//--------------------- SYMBOLS --------------------------

	.type		.nv.reservedSmem.offset0,@object
	.size		.nv.reservedSmem.offset0,0x4
	.type		.nv.reservedSmem.cap,@object
	.size		.nv.reservedSmem.cap,0x4
